def matmul_kernel(
    a_ptr,
    b_ptr,
    c_ptr,
    M,
    N,
    K,
    stride_am,
    stride_ak,
    stride_bk,
    stride_bn,
    stride_cm,
    stride_cn,
    BLOCK_M: tl.constexpr,
    BLOCK_N: tl.constexpr,
    BLOCK_K: tl.constexpr,
    GROUP_M: tl.constexpr,
):
    pid = tl.program_id(axis=0)
    num_pid_m = tl.cdiv(M, BLOCK_M)
    num_pid_n = tl.cdiv(N, BLOCK_N)
    num_pid_in_group = GROUP_M * num_pid_n
    group_id = pid // num_pid_in_group
    first_pid_m = group_id * GROUP_M
    group_size_m = min(num_pid_m - first_pid_m, GROUP_M)
    pid_m = first_pid_m + ((pid % num_pid_in_group) % group_size_m)
    pid_n = (pid % num_pid_in_group) // group_size_m

    offs_am = (pid_m * BLOCK_M + tl.arange(0, BLOCK_M)) % M
    offs_bn = (pid_n * BLOCK_N + tl.arange(0, BLOCK_N)) % N
    offs_k = tl.arange(0, BLOCK_K)
    a_ptrs = a_ptr + offs_am[:, None] * stride_am + offs_k[None, :] * stride_ak
    b_ptrs = b_ptr + offs_k[:, None] * stride_bk + offs_bn[None, :] * stride_bn

    acc = tl.zeros((BLOCK_M, BLOCK_N), dtype=tl.float32)
    for kk in range(0, tl.cdiv(K, BLOCK_K)):
        a = tl.load(a_ptrs, mask=offs_k[None, :] < K - kk * BLOCK_K, other=0.0)
        b = tl.load(b_ptrs, mask=offs_k[:, None] < K - kk * BLOCK_K, other=0.0)
        acc = tl.dot(a, b, acc)
        a_ptrs += BLOCK_K * stride_ak
        b_ptrs += BLOCK_K * stride_bk

    c = acc.to(c_ptr.dtype.element_ty)
    offs_cm = pid_m * BLOCK_M + tl.arange(0, BLOCK_M)
    offs_cn = pid_n * BLOCK_N + tl.arange(0, BLOCK_N)
    c_ptrs = c_ptr + offs_cm[:, None] * stride_cm + offs_cn[None, :] * stride_cn
    mask = (offs_cm[:, None] < M) & (offs_cn[None, :] < N)
    tl.store(c_ptrs, c, mask=mask)

# config = {"BLOCK_K": 64, "BLOCK_M": 32, "BLOCK_N": 512, "GROUP_M": 8, "arch": "sm_100", "dtype": "fp16", "num_ctas": 1, "num_stages": 2, "num_warps": 2}
# arch = sm_100


// ===== COMPILED SASS (sm_100a) =====

	.target	sm_100a

	.elftype	@"ET_EXEC"


//--------------------- .note.nv.tkinfo           --------------------------
	.section	.note.nv.tkinfo,"",@"SHT_NOTE"
	.sectionflags	@"SHF_NOTE_NV_TKINFO"
	.tkinfo
        /*0018*/ 	.word	0x00000081
        /*0030*/ 	.string	""
        /*0030*/ 	.string	"ptxas-blackwell"
        /*0030*/ 	.string	"Cuda compilation tools, release 12.9, V12.9.86"
        /*0030*/ 	.string	"Build cuda_12.9.r12.9/compiler.36037853_0"
        /*0030*/ 	.string	"-v  -suppress-debug-info  -lineinfo  -arch sm_100a "



//--------------------- .note.nv.cuver            --------------------------
	.section	.note.nv.cuver,"",@"SHT_NOTE"
	.sectionflags	@"SHF_NOTE_NV_CUVER"
        /*0018*/ 	.short	0x0001
        /*001a*/ 	.short	0x0064
        /*001c*/ 	.short	0x0001
        /*001e*/ 	.short	0x0000
        /*0020*/ 	.short	0x0001
        /*0022*/ 	.short	0x0000


//--------------------- .nv.info                  --------------------------
	.section	.nv.info,"",@"SHT_CUDA_INFO"
	.align	4


	//----- nvinfo : EIATTR_REGCOUNT
	.align		4
        /*0000*/ 	.byte	0x04, 0x2f
        /*0002*/ 	.short	(.L_1 - .L_0)
	.align		4
.L_0:
        /*0004*/ 	.word	index@(matmul_kernel)
        /*0008*/ 	.word	0x00000020


	//----- nvinfo : EIATTR_FRAME_SIZE
	.align		4
.L_1:
        /*000c*/ 	.byte	0x04, 0x11
        /*000e*/ 	.short	(.L_3 - .L_2)
	.align		4
.L_2:
        /*0010*/ 	.word	index@(matmul_kernel)
        /*0014*/ 	.word	0x000037e0


	//----- nvinfo : EIATTR_MIN_STACK_SIZE
	.align		4
.L_3:
        /*0018*/ 	.byte	0x04, 0x12
        /*001a*/ 	.short	(.L_5 - .L_4)
	.align		4
.L_4:
        /*001c*/ 	.word	index@(matmul_kernel)
        /*0020*/ 	.word	0x000037e0
.L_5:


//--------------------- .nv.info.matmul_kernel    --------------------------
	.section	.nv.info.matmul_kernel,"",@"SHT_CUDA_INFO"
	.sectionflags	@""
	.align	4


	//----- nvinfo : EIATTR_CUDA_API_VERSION
	.align		4
        /*0000*/ 	.byte	0x04, 0x37
        /*0002*/ 	.short	(.L_7 - .L_6)
.L_6:
        /*0004*/ 	.word	0x00000081


	//----- nvinfo : EIATTR_KPARAM_INFO
	.align		4
.L_7:
        /*0008*/ 	.byte	0x04, 0x17
        /*000a*/ 	.short	(.L_9 - .L_8)
.L_8:
        /*000c*/ 	.word	0x00000000
        /*0010*/ 	.short	0x000d
        /*0012*/ 	.short	0x0048
        /*0014*/ 	.byte	0x00, 0xf4, 0x21, 0x00


	//----- nvinfo : EIATTR_KPARAM_INFO
	.align		4
.L_9:
        /*0018*/ 	.byte	0x04, 0x17
        /*001a*/ 	.short	(.L_11 - .L_10)
.L_10:
        /*001c*/ 	.word	0x00000000
        /*0020*/ 	.short	0x000c
        /*0022*/ 	.short	0x0040
        /*0024*/ 	.byte	0x00, 0xf4, 0x21, 0x00


	//----- nvinfo : EIATTR_KPARAM_INFO
	.align		4
.L_11:
        /*0028*/ 	.byte	0x04, 0x17
        /*002a*/ 	.short	(.L_13 - .L_12)
.L_12:
        /*002c*/ 	.word	0x00000000
        /*0030*/ 	.short	0x000b
        /*0032*/ 	.short	0x0038
        /*0034*/ 	.byte	0x00, 0xf0, 0x11, 0x00


	//----- nvinfo : EIATTR_KPARAM_INFO
	.align		4
.L_13:
        /*0038*/ 	.byte	0x04, 0x17
        /*003a*/ 	.short	(.L_15 - .L_14)
.L_14:
        /*003c*/ 	.word	0x00000000
        /*0040*/ 	.short	0x000a
        /*0042*/ 	.short	0x0034
        /*0044*/ 	.byte	0x00, 0xf0, 0x11, 0x00


	//----- nvinfo : EIATTR_KPARAM_INFO
	.align		4
.L_15:
        /*0048*/ 	.byte	0x04, 0x17
        /*004a*/ 	.short	(.L_17 - .L_16)
.L_16:
        /*004c*/ 	.word	0x00000000
        /*0050*/ 	.short	0x0009
        /*0052*/ 	.short	0x0030
        /*0054*/ 	.byte	0x00, 0xf0, 0x11, 0x00


	//----- nvinfo : EIATTR_KPARAM_INFO
	.align		4
.L_17:
        /*0058*/ 	.byte	0x04, 0x17
        /*005a*/ 	.short	(.L_19 - .L_18)
.L_18:
        /*005c*/ 	.word	0x00000000
        /*0060*/ 	.short	0x0008
        /*0062*/ 	.short	0x002c
        /*0064*/ 	.byte	0x00, 0xf0, 0x11, 0x00


	//----- nvinfo : EIATTR_KPARAM_INFO
	.align		4
.L_19:
        /*0068*/ 	.byte	0x04, 0x17
        /*006a*/ 	.short	(.L_21 - .L_20)
.L_20:
        /*006c*/ 	.word	0x00000000
        /*0070*/ 	.short	0x0007
        /*0072*/ 	.short	0x0028
        /*0074*/ 	.byte	0x00, 0xf0, 0x11, 0x00


	//----- nvinfo : EIATTR_KPARAM_INFO
	.align		4
.L_21:
        /*0078*/ 	.byte	0x04, 0x17
        /*007a*/ 	.short	(.L_23 - .L_22)
.L_22:
        /*007c*/ 	.word	0x00000000
        /*0080*/ 	.short	0x0006
        /*0082*/ 	.short	0x0024
        /*0084*/ 	.byte	0x00, 0xf0, 0x11, 0x00


	//----- nvinfo : EIATTR_KPARAM_INFO
	.align		4
.L_23:
        /*0088*/ 	.byte	0x04, 0x17
        /*008a*/ 	.short	(.L_25 - .L_24)
.L_24:
        /*008c*/ 	.word	0x00000000
        /*0090*/ 	.short	0x0005
        /*0092*/ 	.short	0x0020
        /*0094*/ 	.byte	0x00, 0xf0, 0x11, 0x00


	//----- nvinfo : EIATTR_KPARAM_INFO
	.align		4
.L_25:
        /*0098*/ 	.byte	0x04, 0x17
        /*009a*/ 	.short	(.L_27 - .L_26)
.L_26:
        /*009c*/ 	.word	0x00000000
        /*00a0*/ 	.short	0x0004
        /*00a2*/ 	.short	0x001c
        /*00a4*/ 	.byte	0x00, 0xf0, 0x11, 0x00


	//----- nvinfo : EIATTR_KPARAM_INFO
	.align		4
.L_27:
        /*00a8*/ 	.byte	0x04, 0x17
        /*00aa*/ 	.short	(.L_29 - .L_28)
.L_28:
        /*00ac*/ 	.word	0x00000000
        /*00b0*/ 	.short	0x0003
        /*00b2*/ 	.short	0x0018
        /*00b4*/ 	.byte	0x00, 0xf0, 0x11, 0x00


	//----- nvinfo : EIATTR_KPARAM_INFO
	.align		4
.L_29:
        /*00b8*/ 	.byte	0x04, 0x17
        /*00ba*/ 	.short	(.L_31 - .L_30)
.L_30:
        /*00bc*/ 	.word	0x00000000
        /*00c0*/ 	.short	0x0002
        /*00c2*/ 	.short	0x0010
        /*00c4*/ 	.byte	0x00, 0xf4, 0x21, 0x00


	//----- nvinfo : EIATTR_KPARAM_INFO
	.align		4
.L_31:
        /*00c8*/ 	.byte	0x04, 0x17
        /*00ca*/ 	.short	(.L_33 - .L_32)
.L_32:
        /*00cc*/ 	.word	0x00000000
        /*00d0*/ 	.short	0x0001
        /*00d2*/ 	.short	0x0008
        /*00d4*/ 	.byte	0x00, 0xf4, 0x21, 0x00


	//----- nvinfo : EIATTR_KPARAM_INFO
	.align		4
.L_33:
        /*00d8*/ 	.byte	0x04, 0x17
        /*00da*/ 	.short	(.L_35 - .L_34)
.L_34:
        /*00dc*/ 	.word	0x00000000
        /*00e0*/ 	.short	0x0000
        /*00e2*/ 	.short	0x0000
        /*00e4*/ 	.byte	0x00, 0xf4, 0x21, 0x00


	//----- nvinfo : EIATTR_SPARSE_MMA_MASK
	.align		4
.L_35:
        /*00e8*/ 	.byte	0x03, 0x50
        /*00ea*/ 	.short	0x0000


	//----- nvinfo : EIATTR_MAXREG_COUNT
	.align		4
        /*00ec*/ 	.byte	0x03, 0x1b
        /*00ee*/ 	.short	0x00ff


	//----- nvinfo : EIATTR_NUM_BARRIERS
	.align		4
        /*00f0*/ 	.byte	0x02, 0x4c
        /*00f2*/ 	.byte	0x01
	.zero		1


	//----- nvinfo : EIATTR_ANNOTATIONS
	.align		4
        /*00f4*/ 	.byte	0x04, 0x55
        /*00f6*/ 	.short	(.L_37 - .L_36)


	//   ....[0]....
.L_36:
        /*00f8*/ 	.word	0x00000001
        /*00fc*/ 	.byte	0xa0, 0x06, 0x00, 0x00, 0x01, 0x00, 0x00, 0x00, 0xb0, 0x07, 0x00, 0x00, 0x01, 0x00, 0x00, 0x00
        /* <DEDUP_REMOVED lines=3073> */
        /*c11c*/ 	.byte	0xf0, 0xe5, 0x03, 0x00, 0x01, 0x00, 0x00, 0x00, 0x50, 0xe6, 0x03, 0x00


	//----- nvinfo : EIATTR_VRC_CTA_INIT_COUNT
	.align		4
.L_37:
        /*c128*/ 	.byte	0x02, 0x4a
	.zero		1
	.zero		1


	//----- nvinfo : EIATTR_EXIT_INSTR_OFFSETS
	.align		4
        /*c12c*/ 	.byte	0x04, 0x1c
        /*c12e*/ 	.short	(.L_39 - .L_38)


	//   ....[0]....
.L_38:
        /*c130*/ 	.word	0x00077aa0


	//   ....[1]....
        /*c134*/ 	.word	0x00077ad0


	//----- nvinfo : EIATTR_REQNTID
	.align		4
.L_39:
        /*c138*/ 	.byte	0x04, 0x10
        /*c13a*/ 	.short	(.L_41 - .L_40)
.L_40:
        /*c13c*/ 	.word	0x00000040
        /*c140*/ 	.word	0x00000001
        /*c144*/ 	.word	0x00000001


	//----- nvinfo : EIATTR_CBANK_PARAM_SIZE
	.align		4
.L_41:
        /*c148*/ 	.byte	0x03, 0x19
        /*c14a*/ 	.short	0x0050


	//----- nvinfo : EIATTR_PARAM_CBANK
	.align		4
        /*c14c*/ 	.byte	0x04, 0x0a
        /*c14e*/ 	.short	(.L_43 - .L_42)
	.align		4
.L_42:
        /*c150*/ 	.word	index@(.nv.constant0.matmul_kernel)
        /*c154*/ 	.short	0x0380
        /*c156*/ 	.short	0x0050


	//----- nvinfo : EIATTR_SW_WAR
	.align		4
.L_43:
        /*c158*/ 	.byte	0x04, 0x36
        /*c15a*/ 	.short	(.L_45 - .L_44)
.L_44:
        /*c15c*/ 	.word	0x00000008
.L_45:


//--------------------- .nv.compat                --------------------------
	.section	.nv.compat,"",@"SHT_CUDA_COMPAT_INFO"
	.align	4
        /*0000*/ 	.byte	0x02, 0x02, 0x01, 0x00, 0x02, 0x05, 0x05, 0x00, 0x02, 0x03, 0x00, 0x00, 0x02, 0x06, 0x01, 0x00


//--------------------- .nv.callgraph             --------------------------
	.section	.nv.callgraph,"",@"SHT_CUDA_CALLGRAPH"
	.align	4
	.sectionentsize	8
	.align		4
        /*0000*/ 	.word	0x00000000
	.align		4
        /*0004*/ 	.word	0xffffffff
	.align		4
        /*0008*/ 	.word	0x00000000
	.align		4
        /*000c*/ 	.word	0xfffffffe
	.align		4
        /*0010*/ 	.word	0x00000000
	.align		4
        /*0014*/ 	.word	0xfffffffd
	.align		4
        /*0018*/ 	.word	0x00000000
	.align		4
        /*001c*/ 	.word	0xfffffffc


//--------------------- .text.matmul_kernel       --------------------------
	.section	.text.matmul_kernel,"ax",@progbits
	.align	128
        .global         matmul_kernel
        .type           matmul_kernel,@function
        .size           matmul_kernel,(.L_x_4 - matmul_kernel)
        .other          matmul_kernel,@"STO_CUDA_ENTRY STV_DEFAULT"
matmul_kernel:
.text.matmul_kernel:
[----:B------:R-:W0:Y:S08]  /*0000*/  LDC R1, c[0x0][0x37c] ;  /* 0x0000df00ff017b82 */ /* 0x000e300000000800 */
[----:B------:R-:W1:Y:S01]  /*0010*/  LDC.64 R6, c[0x0][0x398] ;  /* 0x0000e600ff067b82 */ /* 0x000e620000000a00 */
[----:B------:R-:W2:Y:S01]  /*0020*/  S2R R14, SR_TID.X ;  /* 0x00000000000e7919 */ /* 0x000ea20000002100 */
[----:B------:R-:W3:Y:S01]  /*0030*/  LDCU UR4, c[0x0][0x3a0] ;  /* 0x00007400ff0477ac */ /* 0x000ee20008000800 */
[----:B0-----:R-:W-:Y:S01]  /*0040*/  VIADD R1, R1, 0xffffc820 ;  /* 0xffffc82001017836 */ /* 0x001fe20000000000 */
[----:B------:R-:W-:Y:S01]  /*0050*/  UMOV UR5, 0x400 ;  /* 0x0000040000057882 */ /* 0x000fe20000000000 */
[----:B------:R-:W0:Y:S03]  /*0060*/  LDCU.64 UR10, c[0x0][0x358] ;  /* 0x00006b00ff0a77ac */ /* 0x000e260008000a00 */
[----:B------:R-:W4:Y:S01]  /*0070*/  S2UR UR6, SR_CgaCtaId ;  /* 0x00000000000679c3 */ /* 0x000f220000008800 */
[----:B---3--:R-:W-:Y:S01]  /*0080*/  UIADD3 UR4, UPT, UPT, UR4, 0x3f, URZ ;  /* 0x0000003f04047890 */ /* 0x008fe2000fffe0ff */
[----:B-1----:R-:W-:-:S03]  /*0090*/  VIADD R0, R7, 0x1ff ;  /* 0x000001ff07007836 */ /* 0x002fc60000000000 */
[----:B------:R-:W-:Y:S02]  /*00a0*/  UISETP.GT.AND UP0, UPT, UR4, 0x3f, UPT ;  /* 0x0000003f0400788c */ /* 0x000fe4000bf04270 */
[----:B------:R-:W-:Y:S01]  /*00b0*/  SHF.R.S32.HI R3, RZ, 0x1f, R0 ;  /* 0x0000001fff037819 */ /* 0x000fe20000011400 */
[----:B----4-:R-:W-:-:S03]  /*00c0*/  ULEA UR5, UR6, UR5, 0x18 ;  /* 0x0000000506057291 */ /* 0x010fc6000f8ec0ff */
[----:B------:R-:W-:-:S04]  /*00d0*/  LEA.HI R3, R3, R0, RZ, 0x9 ;  /* 0x0000000003037211 */ /* 0x000fc800078f48ff */
[----:B------:R-:W-:Y:S02]  /*00e0*/  SHF.R.S32.HI R0, RZ, 0x9, R3 ;  /* 0x00000009ff007819 */ /* 0x000fe40000011403 */
[----:B------:R-:W1:Y:S03]  /*00f0*/  S2R R3, SR_CTAID.X ;  /* 0x0000000000037919 */ /* 0x000e660000002500 */
[----:B------:R-:W-:-:S05]  /*0100*/  IMAD.SHL.U32 R0, R0, 0x8, RZ ;  /* 0x0000000800007824 */ /* 0x000fca00078e00ff */
[-C--:B------:R-:W-:Y:S02]  /*0110*/  IABS R9, R0.reuse ;  /* 0x0000000000097213 */ /* 0x080fe40000000000 */
[----:B------:R-:W-:Y:S02]  /*0120*/  IABS R12, R0 ;  /* 0x00000000000c7213 */ /* 0x000fe40000000000 */
[----:B------:R-:W3:Y:S08]  /*0130*/  I2F.RP R2, R9 ;  /* 0x0000000900027306 */ /* 0x000ef00000209400 */
[----:B---3--:R-:W3:Y:S01]  /*0140*/  MUFU.RCP R2, R2 ;  /* 0x0000000200027308 */ /* 0x008ee20000001000 */
[----:B-1----:R-:W-:Y:S01]  /*0150*/  IABS R10, R3 ;  /* 0x00000003000a7213 */ /* 0x002fe20000000000 */
[----:B---3--:R-:W-:-:S02]  /*0160*/  VIADD R4, R2, 0xffffffe ;  /* 0x0ffffffe02047836 */ /* 0x008fc40000000000 */
[----:B------:R-:W-:-:S04]  /*0170*/  IMAD.MOV R2, RZ, RZ, -R12 ;  /* 0x000000ffff027224 */ /* 0x000fc800078e0a0c */
[----:B------:R1:W3:Y:S02]  /*0180*/  F2I.FTZ.U32.TRUNC.NTZ R5, R4 ;  /* 0x0000000400057305 */ /* 0x0002e4000021f000 */
[----:B-1----:R-:W-:Y:S02]  /*0190*/  IMAD.MOV.U32 R4, RZ, RZ, RZ ;  /* 0x000000ffff047224 */ /* 0x002fe400078e00ff */
[----:B---3--:R-:W-:-:S04]  /*01a0*/  IMAD.MOV R8, RZ, RZ, -R5 ;  /* 0x000000ffff087224 */ /* 0x008fc800078e0a05 */
[----:B------:R-:W-:Y:S02]  /*01b0*/  IMAD R11, R8, R9, RZ ;  /* 0x00000009080b7224 */ /* 0x000fe400078e02ff */
[----:B------:R-:W-:Y:S02]  /*01c0*/  IMAD.MOV.U32 R8, RZ, RZ, R10 ;  /* 0x000000ffff087224 */ /* 0x000fe400078e000a */
[----:B------:R-:W-:-:S06]  /*01d0*/  IMAD.HI.U32 R5, R5, R11, R4 ;  /* 0x0000000b05057227 */ /* 0x000fcc00078e0004 */
[----:B------:R-:W-:-:S04]  /*01e0*/  IMAD.HI.U32 R5, R5, R8, RZ ;  /* 0x0000000805057227 */ /* 0x000fc800078e00ff */
[----:B------:R-:W-:-:S05]  /*01f0*/  IMAD R2, R5, R2, R8 ;  /* 0x0000000205027224 */ /* 0x000fca00078e0208 */
[----:B------:R-:W-:-:S13]  /*0200*/  ISETP.GT.U32.AND P1, PT, R9, R2, PT ;  /* 0x000000020900720c */ /* 0x000fda0003f24070 */
[----:B------:R-:W-:Y:S02]  /*0210*/  @!P1 IMAD.IADD R2, R2, 0x1, -R9 ;  /* 0x0000000102029824 */ /* 0x000fe400078e0a09 */
[----:B------:R-:W-:Y:S01]  /*0220*/  @!P1 VIADD R5, R5, 0x1 ;  /* 0x0000000105059836 */ /* 0x000fe20000000000 */
[----:B------:R-:W-:Y:S02]  /*0230*/  ISETP.NE.AND P1, PT, R0, RZ, PT ;  /* 0x000000ff0000720c */ /* 0x000fe40003f25270 */
[----:B------:R-:W-:Y:S02]  /*0240*/  ISETP.GE.U32.AND P0, PT, R2, R9, PT ;  /* 0x000000090200720c */ /* 0x000fe40003f06070 */
[----:B------:R-:W-:-:S04]  /*0250*/  LOP3.LUT R2, R3, R0, RZ, 0x3c, !PT ;  /* 0x0000000003027212 */ /* 0x000fc800078e3cff */
[----:B------:R-:W-:Y:S01]  /*0260*/  ISETP.GE.AND P2, PT, R2, RZ, PT ;  /* 0x000000ff0200720c */ /* 0x000fe20003f46270 */
[----:B------:R-:W-:-:S06]  /*0270*/  VIADD R2, R6, 0x1f ;  /* 0x0000001f06027836 */ /* 0x000fcc0000000000 */
[----:B------:R-:W-:-:S04]  /*0280*/  @P0 VIADD R5, R5, 0x1 ;  /* 0x0000000105050836 */ /* 0x000fc80000000000 */
[----:B------:R-:W-:Y:S01]  /*0290*/  IMAD.MOV.U32 R4, RZ, RZ, R5 ;  /* 0x000000ffff047224 */ /* 0x000fe200078e0005 */
[----:B------:R-:W-:-:S03]  /*02a0*/  SHF.R.S32.HI R5, RZ, 0x1f, R2 ;  /* 0x0000001fff057819 */ /* 0x000fc60000011402 */
[----:B------:R-:W-:Y:S01]  /*02b0*/  @!P2 IMAD.MOV R4, RZ, RZ, -R4 ;  /* 0x000000ffff04a224 */ /* 0x000fe200078e0a04 */
[----:B------:R-:W-:Y:S02]  /*02c0*/  @!P1 LOP3.LUT R4, RZ, R0, RZ, 0x33, !PT ;  /* 0x00000000ff049212 */ /* 0x000fe400078e33ff */
[----:B------:R-:W-:-:S03]  /*02d0*/  LEA.HI R5, R5, R2, RZ, 0x5 ;  /* 0x0000000205057211 */ /* 0x000fc600078f28ff */
[----:B------:R-:W-:Y:S02]  /*02e0*/  IMAD.SHL.U32 R2, R4, 0x8, RZ ;  /* 0x0000000804027824 */ /* 0x000fe400078e00ff */
[----:B------:R-:W-:-:S03]  /*02f0*/  IMAD.MOV R4, RZ, RZ, -R4 ;  /* 0x000000ffff047224 */ /* 0x000fc600078e0a04 */
[----:B------:R-:W-:Y:S01]  /*0300*/  LEA.HI.SX32 R5, R5, -R2, 0x1b ;  /* 0x8000000205057211 */ /* 0x000fe200078fdaff */
[----:B------:R-:W-:Y:S02]  /*0310*/  IMAD R13, R0, R4, R3 ;  /* 0x00000004000d7224 */ /* 0x000fe400078e0203 */
[----:B------:R-:W-:Y:S01]  /*0320*/  IMAD.MOV.U32 R4, RZ, RZ, RZ ;  /* 0x000000ffff047224 */ /* 0x000fe200078e00ff */
[----:B------:R-:W-:-:S04]  /*0330*/  VIMNMX R8, PT, PT, R5, 0x8, PT ;  /* 0x0000000805087848 */ /* 0x000fc80003fe0100 */
[-C--:B------:R-:W-:Y:S02]  /*0340*/  IABS R10, R8.reuse ;  /* 0x00000008000a7213 */ /* 0x080fe40000000000 */
[----:B------:R-:W-:Y:S02]  /*0350*/  IABS R0, R8 ;  /* 0x0000000800007213 */ /* 0x000fe40000000000 */
[----:B------:R-:W1:Y:S08]  /*0360*/  I2F.RP R9, R10 ;  /* 0x0000000a00097306 */ /* 0x000e700000209400 */
[----:B-1----:R-:W1:Y:S02]  /*0370*/  MUFU.RCP R9, R9 ;  /* 0x0000000900097308 */ /* 0x002e640000001000 */
[----:B-1----:R-:W-:-:S06]  /*0380*/  VIADD R5, R9, 0xffffffe ;  /* 0x0ffffffe09057836 */ /* 0x002fcc0000000000 */
[----:B------:R-:W1:Y:S02]  /*0390*/  F2I.FTZ.U32.TRUNC.NTZ R5, R5 ;  /* 0x0000000500057305 */ /* 0x000e64000021f000 */
[----:B-1----:R-:W-:-:S04]  /*03a0*/  IMAD.MOV R11, RZ, RZ, -R5 ;  /* 0x000000ffff0b7224 */ /* 0x002fc800078e0a05 */
[----:B------:R-:W-:Y:S01]  /*03b0*/  IMAD.MOV.U32 R3, RZ, RZ, R11 ;  /* 0x000000ffff037224 */ /* 0x000fe200078e000b */
[----:B------:R-:W-:-:S03]  /*03c0*/  IABS R11, R13 ;  /* 0x0000000d000b7213 */ /* 0x000fc60000000000 */
[----:B------:R-:W-:-:S04]  /*03d0*/  IMAD R3, R3, R10, RZ ;  /* 0x0000000a03037224 */ /* 0x000fc800078e02ff */
[----:B------:R-:W-:-:S04]  /*03e0*/  IMAD.HI.U32 R4, R5, R3, R4 ;  /* 0x0000000305047227 */ /* 0x000fc800078e0004 */
[----:B------:R-:W-:Y:S02]  /*03f0*/  IMAD.MOV R3, RZ, RZ, -R0 ;  /* 0x000000ffff037224 */ /* 0x000fe400078e0a00 */
[----:B------:R-:W-:Y:S01]  /*0400*/  IMAD.HI.U32 R0, R4, R11, RZ ;  /* 0x0000000b04007227 */ /* 0x000fe200078e00ff */
[----:B--2---:R-:W-:-:S03]  /*0410*/  SHF.R.U32.HI R4, RZ, 0x5, R14 ;  /* 0x00000005ff047819 */ /* 0x004fc6000001160e */
[----:B------:R-:W-:Y:S01]  /*0420*/  IMAD R3, R0, R3, R11 ;  /* 0x0000000300037224 */ /* 0x000fe200078e020b */
[----:B------:R-:W-:-:S04]  /*0430*/  SGXT.U32 R15, R4, 0x1 ;  /* 0x00000001040f781a */ /* 0x000fc80000000000 */
[----:B------:R-:W-:Y:S02]  /*0440*/  ISETP.GT.U32.AND P1, PT, R10, R3, PT ;  /* 0x000000030a00720c */ /* 0x000fe40003f24070 */
[C---:B------:R-:W-:Y:S02]  /*0450*/  LOP3.LUT R5, R15.reuse, 0x4, RZ, 0xfc, !PT ;  /* 0x000000040f057812 */ /* 0x040fe400078efcff */
[C---:B------:R-:W-:Y:S02]  /*0460*/  LOP3.LUT R4, R15.reuse, 0x6, RZ, 0xfc, !PT ;  /* 0x000000060f047812 */ /* 0x040fe400078efcff */
[C---:B------:R-:W-:Y:S02]  /*0470*/  LOP3.LUT R5, R15.reuse, 0xa, RZ, 0xfc, !PT ;  /* 0x0000000a0f057812 */ /* 0x040fe400078efcff */
[C---:B------:R-:W-:Y:S02]  /*0480*/  LOP3.LUT R4, R15.reuse, 0xc, RZ, 0xfc, !PT ;  /* 0x0000000c0f047812 */ /* 0x040fe400078efcff */
[----:B------:R-:W-:-:S02]  /*0490*/  LOP3.LUT R5, R15, 0x10, RZ, 0xfc, !PT ;  /* 0x000000100f057812 */ /* 0x000fc400078efcff */
[----:B------:R-:W-:Y:S01]  /*04a0*/  LOP3.LUT R4, R15, 0x12, RZ, 0xfc, !PT ;  /* 0x000000120f047812 */ /* 0x000fe200078efcff */
[----:B------:R-:W-:Y:S01]  /*04b0*/  @!P1 IMAD.IADD R3, R3, 0x1, -R10 ;  /* 0x0000000103039824 */ /* 0x000fe200078e0a0a */
[----:B------:R-:W-:Y:S01]  /*04c0*/  LOP3.LUT R5, R15, 0x16, RZ, 0xfc, !PT ;  /* 0x000000160f057812 */ /* 0x000fe200078efcff */
[----:B------:R-:W-:Y:S01]  /*04d0*/  @!P1 VIADD R0, R0, 0x1 ;  /* 0x0000000100009836 */ /* 0x000fe20000000000 */
[----:B------:R-:W-:Y:S02]  /*04e0*/  ISETP.NE.AND P1, PT, R8, RZ, PT ;  /* 0x000000ff0800720c */ /* 0x000fe40003f25270 */
[----:B------:R-:W-:Y:S02]  /*04f0*/  ISETP.GE.U32.AND P0, PT, R3, R10, PT ;  /* 0x0000000a0300720c */ /* 0x000fe40003f06070 */
[----:B------:R-:W-:Y:S02]  /*0500*/  LOP3.LUT R3, R13, R8, RZ, 0x3c, !PT ;  /* 0x000000080d037212 */ /* 0x000fe400078e3cff */
[----:B------:R-:W-:-:S02]  /*0510*/  LOP3.LUT R4, R15, 0x18, RZ, 0xfc, !PT ;  /* 0x000000180f047812 */ /* 0x000fc400078efcff */
[----:B------:R-:W-:Y:S02]  /*0520*/  ISETP.GE.AND P2, PT, R3, RZ, PT ;  /* 0x000000ff0300720c */ /* 0x000fe40003f46270 */
[C---:B------:R-:W-:Y:S02]  /*0530*/  LOP3.LUT R5, R15.reuse, 0x1c, RZ, 0xfc, !PT ;  /* 0x0000001c0f057812 */ /* 0x040fe400078efcff */
[C---:B------:R-:W-:Y:S02]  /*0540*/  LOP3.LUT R4, R15.reuse, 0x1e, RZ, 0xfc, !PT ;  /* 0x0000001e0f047812 */ /* 0x040fe400078efcff */
[C---:B------:R-:W-:Y:S01]  /*0550*/  LOP3.LUT R5, R15.reuse, 0x22, RZ, 0xfc, !PT ;  /* 0x000000220f057812 */ /* 0x040fe200078efcff */
[----:B------:R-:W-:Y:S01]  /*0560*/  @P0 VIADD R0, R0, 0x1 ;  /* 0x0000000100000836 */ /* 0x000fe20000000000 */
[C---:B------:R-:W-:Y:S02]  /*0570*/  LOP3.LUT R4, R15.reuse, 0x24, RZ, 0xfc, !PT ;  /* 0x000000240f047812 */ /* 0x040fe400078efcff */
[----:B------:R-:W-:-:S02]  /*0580*/  LOP3.LUT R5, R15, 0x28, RZ, 0xfc, !PT ;  /* 0x000000280f057812 */ /* 0x000fc400078efcff */
[C---:B------:R-:W-:Y:S01]  /*0590*/  LOP3.LUT R4, R15.reuse, 0x2a, RZ, 0xfc, !PT ;  /* 0x0000002a0f047812 */ /* 0x040fe200078efcff */
[----:B------:R-:W-:Y:S01]  /*05a0*/  @!P2 IMAD.MOV R0, RZ, RZ, -R0 ;  /* 0x000000ffff00a224 */ /* 0x000fe200078e0a00 */
[----:B------:R-:W-:Y:S02]  /*05b0*/  @!P1 LOP3.LUT R0, RZ, R8, RZ, 0x33, !PT ;  /* 0x00000008ff009212 */ /* 0x000fe400078e33ff */
[C---:B------:R-:W-:Y:S02]  /*05c0*/  LOP3.LUT R5, R15.reuse, 0x2e, RZ, 0xfc, !PT ;  /* 0x0000002e0f057812 */ /* 0x040fe400078efcff */
[C---:B------:R-:W-:Y:S01]  /*05d0*/  LOP3.LUT R4, R15.reuse, 0x30, RZ, 0xfc, !PT ;  /* 0x000000300f047812 */ /* 0x040fe200078efcff */
[----:B------:R-:W-:Y:S01]  /*05e0*/  IMAD.MOV R3, RZ, RZ, -R0 ;  /* 0x000000ffff037224 */ /* 0x000fe200078e0a00 */
[C---:B------:R-:W-:Y:S01]  /*05f0*/  LOP3.LUT R5, R15.reuse, 0x34, RZ, 0xfc, !PT ;  /* 0x000000340f057812 */ /* 0x040fe200078efcff */
[----:B------:R-:W-:Y:S01]  /*0600*/  IMAD.SHL.U32 R0, R0, 0x200, RZ ;  /* 0x0000020000007824 */ /* 0x000fe200078e00ff */
[C---:B------:R-:W-:Y:S01]  /*0610*/  LOP3.LUT R4, R15.reuse, 0x36, RZ, 0xfc, !PT ;  /* 0x000000360f047812 */ /* 0x040fe200078efcff */
[----:B------:R-:W-:Y:S01]  /*0620*/  IMAD R3, R8, R3, R13 ;  /* 0x0000000308037224 */ /* 0x000fe200078e020d */
[----:B------:R-:W-:-:S02]  /*0630*/  LOP3.LUT R5, R15, 0x3a, RZ, 0xfc, !PT ;  /* 0x0000003a0f057812 */ /* 0x000fc400078efcff */
[----:B------:R-:W-:Y:S01]  /*0640*/  LOP3.LUT R4, R15, 0x3c, RZ, 0xfc, !PT ;  /* 0x0000003c0f047812 */ /* 0x000fe200078efcff */
[----:B------:R-:W-:Y:S01]  /*0650*/  IMAD.IADD R3, R2, 0x1, R3 ;  /* 0x0000000102037824 */ /* 0x000fe200078e0203 */
[----:B------:R-:W-:-:S05]  /*0660*/  LOP3.LUT R2, R14, 0x1f, RZ, 0xc0, !PT ;  /* 0x0000001f0e027812 */ /* 0x000fca00078ec0ff */
[----:B------:R-:W-:Y:S01]  /*0670*/  IMAD R28, R3, 0x20, R2 ;  /* 0x00000020031c7824 */ /* 0x000fe200078e0202 */
[C---:B------:R-:W-:Y:S02]  /*0680*/  LOP3.LUT R3, R15.reuse, 0x2, RZ, 0xfc, !PT ;  /* 0x000000020f037812 */ /* 0x040fe400078efcff */
[C---:B------:R-:W-:Y:S02]  /*0690*/  LOP3.LUT R3, R15.reuse, 0x8, RZ, 0xfc, !PT ;  /* 0x000000080f037812 */ /* 0x040fe400078efcff */
[----:B------:R1:W-:Y:S01]  /*06a0*/  STL [R1+0x1ab0], R28 ;  /* 0x001ab01c01007387 */ /* 0x0003e20000100800 */
[C---:B------:R-:W-:Y:S02]  /*06b0*/  LOP3.LUT R3, R15.reuse, 0xe, RZ, 0xfc, !PT ;  /* 0x0000000e0f037812 */ /* 0x040fe400078efcff */
[C---:B------:R-:W-:Y:S02]  /*06c0*/  LOP3.LUT R3, R15.reuse, 0x14, RZ, 0xfc, !PT ;  /* 0x000000140f037812 */ /* 0x040fe400078efcff */
[----:B------:R-:W-:-:S02]  /*06d0*/  LOP3.LUT R3, R15, 0x1a, RZ, 0xfc, !PT ;  /* 0x0000001a0f037812 */ /* 0x000fc400078efcff */
[C---:B------:R-:W-:Y:S02]  /*06e0*/  LOP3.LUT R3, R15.reuse, 0x20, RZ, 0xfc, !PT ;  /* 0x000000200f037812 */ /* 0x040fe400078efcff */
[C---:B------:R-:W-:Y:S02]  /*06f0*/  LOP3.LUT R3, R15.reuse, 0x26, RZ, 0xfc, !PT ;  /* 0x000000260f037812 */ /* 0x040fe400078efcff */
[C---:B------:R-:W-:Y:S02]  /*0700*/  LOP3.LUT R3, R15.reuse, 0x2c, RZ, 0xfc, !PT ;  /* 0x0000002c0f037812 */ /* 0x040fe400078efcff */
[C---:B------:R-:W-:Y:S02]  /*0710*/  LOP3.LUT R3, R15.reuse, 0x32, RZ, 0xfc, !PT ;  /* 0x000000320f037812 */ /* 0x040fe400078efcff */
[----:B------:R-:W-:Y:S02]  /*0720*/  LOP3.LUT R3, R15, 0x38, RZ, 0xfc, !PT ;  /* 0x000000380f037812 */ /* 0x000fe400078efcff */
[----:B------:R-:W-:-:S02]  /*0730*/  LOP3.LUT R2, R14, 0x20, RZ, 0xc0, !PT ;  /* 0x000000200e027812 */ /* 0x000fc400078ec0ff */
[----:B------:R-:W-:Y:S01]  /*0740*/  LOP3.LUT R3, R15, 0x3e, RZ, 0xfc, !PT ;  /* 0x0000003e0f037812 */ /* 0x000fe200078efcff */
[----:B01----:R-:W-:Y:S06]  /*0750*/  BRA.U UP0, `(.L_x_0) ;  /* 0x0000000500e47547 */ /* 0x003fec000b800000 */
[----:B------:R-:W-:Y:S01]  /*0760*/  IMAD.SHL.U32 R3, R14, 0x8, RZ ;  /* 0x000000080e037824 */ /* 0x000fe200078e00ff */
[----:B------:R-:W-:Y:S01]  /*0770*/  CS2R R20, SRZ ;  /* 0x0000000000147805 */ /* 0x000fe2000001ff00 */
[----:B------:R-:W-:Y:S01]  /*0780*/  IMAD.SHL.U32 R2, R2, 0x20, RZ ;  /* 0x0000002002027824 */ /* 0x000fe200078e00ff */
[----:B------:R-:W-:Y:S02]  /*0790*/  CS2R R22, SRZ ;  /* 0x0000000000167805 */ /* 0x000fe4000001ff00 */
[----:B------:R-:W-:Y:S01]  /*07a0*/  CS2R R16, SRZ ;  /* 0x0000000000107805 */ /* 0x000fe2000001ff00 */
[----:B------:R0:W-:Y:S01]  /*07b0*/  STL [R1+0x1aac], R3 ;  /* 0x001aac0301007387 */ /* 0x0001e20000100800 */
[----:B------:R-:W-:Y:S02]  /*07c0*/  CS2R R18, SRZ ;  /* 0x0000000000127805 */ /* 0x000fe4000001ff00 */
[----:B------:R-:W-:Y:S02]  /*07d0*/  CS2R R12, SRZ ;  /* 0x00000000000c7805 */ /* 0x000fe4000001ff00 */
[----:B------:R-:W-:Y:S01]  /*07e0*/  CS2R R14, SRZ ;  /* 0x00000000000e7805 */ /* 0x000fe2000001ff00 */
[----:B------:R0:W-:Y:S01]  /*07f0*/  STL [R1+0x1aa8], R2 ;  /* 0x001aa80201007387 */ /* 0x0001e20000100800 */
[----:B------:R-:W-:-:S02]  /*0800*/  CS2R R8, SRZ ;  /* 0x0000000000087805 */ /* 0x000fc4000001ff00 */
[----:B------:R-:W-:Y:S02]  /*0810*/  CS2R R10, SRZ ;  /* 0x00000000000a7805 */ /* 0x000fe4000001ff00 */
[----:B------:R-:W-:Y:S01]  /*0820*/  CS2R R4, SRZ ;  /* 0x0000000000047805 */ /* 0x000fe2000001ff00 */
[----:B------:R0:W-:Y:S01]  /*0830*/  STL [R1], RZ ;  /* 0x000000ff01007387 */ /* 0x0001e20000100800 */
[----:B------:R-:W-:Y:S02]  /*0840*/  CS2R R6, SRZ ;  /* 0x0000000000067805 */ /* 0x000fe4000001ff00 */
[----:B------:R-:W-:Y:S02]  /*0850*/  CS2R R24, SRZ ;  /* 0x0000000000187805 */ /* 0x000fe4000001ff00 */
[----:B------:R-:W-:Y:S01]  /*0860*/  CS2R R26, SRZ ;  /* 0x00000000001a7805 */ /* 0x000fe2000001ff00 */
[----:B------:R0:W-:Y:S04]  /*0870*/  STL [R1+0x4], RZ ;  /* 0x000004ff01007387 */ /* 0x0001e80000100800 */
        /* <DEDUP_REMOVED lines=101> */
[----:B------:R0:W-:Y:S01]  /*0ed0*/  STL [R1+0x19c], RZ ;  /* 0x00019cff01007387 */ /* 0x0001e20000100800 */
[----:B------:R-:W-:Y:S05]  /*0ee0*/  BRA `(.L_x_1) ;  /* 0x000006b400e07947 */ /* 0x000fea0003800000 */
.L_x_0:
[----:B------:R-:W-:Y:S01]  /*0ef0*/  IABS R3, R7 ;  /* 0x0000000700037213 */ /* 0x000fe20000000000 */
[C---:B------:R-:W-:Y:S01]  /*0f00*/  VIADD R11, R0.reuse, 0x1fe ;  /* 0x000001fe000b7836 */ /* 0x040fe20000000000 */
[----:B------:R-:W0:Y:S01]  /*0f10*/  LDCU UR6, c[0x0][0x3a8] ;  /* 0x00007500ff0677ac */ /* 0x000e220008000800 */
[----:B------:R-:W-:Y:S01]  /*0f20*/  IMAD.MOV.U32 R4, RZ, RZ, RZ ;  /* 0x000000ffff047224 */ /* 0x000fe200078e00ff */
[----:B------:R-:W1:Y:S01]  /*0f30*/  I2F.RP R2, R3 ;  /* 0x0000000300027306 */ /* 0x000e620000209400 */
[C---:B------:R-:W-:Y:S01]  /*0f40*/  VIADD R10, R0.reuse, 0x1ff ;  /* 0x000001ff000a7836 */ /* 0x040fe20000000000 */
[----:B------:R-:W-:Y:S01]  /*0f50*/  ISETP.GE.AND P2, PT, R11, RZ, PT ;  /* 0x000000ff0b00720c */ /* 0x000fe20003f46270 */
[C---:B------:R-:W-:Y:S01]  /*0f60*/  VIADD R12, R0.reuse, 0x1fc ;  /* 0x000001fc000c7836 */ /* 0x040fe20000000000 */
[----:B------:R-:W2:Y:S01]  /*0f70*/  LDCU UR7, c[0x0][0x3ac] ;  /* 0x00007580ff0777ac */ /* 0x000ea20008000800 */
[----:B------:R-:W-:Y:S01]  /*0f80*/  VIADD R16, R0, 0x1f8 ;  /* 0x000001f800107836 */ /* 0x000fe20000000000 */
[----:B------:R-:W-:-:S02]  /*0f90*/  ISETP.GE.AND P0, PT, R10, RZ, PT ;  /* 0x000000ff0a00720c */ /* 0x000fc40003f06270 */
[----:B------:R-:W-:Y:S01]  /*0fa0*/  IABS R14, R12 ;  /* 0x0000000c000e7213 */ /* 0x000fe20000000000 */
[----:B------:R-:W3:Y:S01]  /*0fb0*/  LDCU.64 UR8, c[0x0][0x388] ;  /* 0x00007100ff0877ac */ /* 0x000ee20008000a00 */
[----:B------:R-:W4:Y:S01]  /*0fc0*/  LDCU UR12, c[0x0][0x3b0] ;  /* 0x00007600ff0c77ac */ /* 0x000f220008000800 */
[----:B-1----:R-:W1:Y:S01]  /*0fd0*/  MUFU.RCP R2, R2 ;  /* 0x0000000200027308 */ /* 0x002e620000001000 */
[----:B------:R-:W0:Y:S01]  /*0fe0*/  LDCU UR13, c[0x0][0x3a4] ;  /* 0x00007480ff0d77ac */ /* 0x000e220008000800 */
[----:B------:R-:W0:Y:S01]  /*0ff0*/  LDCU UR14, c[0x0][0x3a0] ;  /* 0x00007400ff0e77ac */ /* 0x000e220008000800 */
[----:B-1----:R-:W-:-:S05]  /*1000*/  VIADD R2, R2, 0xffffffe ;  /* 0x0ffffffe02027836 */ /* 0x002fca0000000000 */
[----:B------:R1:W0:Y:S02]  /*1010*/  F2I.FTZ.U32.TRUNC.NTZ R5, R2 ;  /* 0x0000000200057305 */ /* 0x000224000021f000 */
[----:B-1----:R-:W-:-:S05]  /*1020*/  VIADD R2, R0, 0x1fd ;  /* 0x000001fd00027836 */ /* 0x002fca0000000000 */
[----:B------:R-:W-:Y:S01]  /*1030*/  IABS R9, R2 ;  /* 0x0000000200097213 */ /* 0x000fe20000000000 */
[----:B0-----:R-:W-:Y:S01]  /*1040*/  IMAD.MOV R8, RZ, RZ, -R5 ;  /* 0x000000ffff087224 */ /* 0x001fe200078e0a05 */
[----:B------:R-:W-:-:S03]  /*1050*/  ISETP.GE.AND P1, PT, R2, RZ, PT ;  /* 0x000000ff0200720c */ /* 0x000fc60003f26270 */
[----:B------:R-:W-:-:S04]  /*1060*/  IMAD R8, R8, R3, RZ ;  /* 0x0000000308087224 */ /* 0x000fc800078e02ff */
[----:B------:R-:W-:Y:S01]  /*1070*/  IMAD.HI.U32 R4, R5, R8, R4 ;  /* 0x0000000805047227 */ /* 0x000fe200078e0004 */
[----:B------:R-:W-:Y:S02]  /*1080*/  IABS R5, R11 ;  /* 0x0000000b00057213 */ /* 0x000fe40000000000 */
[----:B------:R-:W-:-:S03]  /*1090*/  IABS R8, R10 ;  /* 0x0000000a00087213 */ /* 0x000fc60000000000 */
[----:B------:R-:W-:-:S04]  /*10a0*/  IMAD.HI.U32 R15, R4, R5, RZ ;  /* 0x00000005040f7227 */ /* 0x000fc800078e00ff */
[----:B------:R-:W-:Y:S02]  /*10b0*/  IMAD.MOV R11, RZ, RZ, -R15 ;  /* 0x000000ffff0b7224 */ /* 0x000fe400078e0a0f */
[----:B------:R-:W-:-:S04]  /*10c0*/  IMAD.HI.U32 R13, R4, R8, RZ ;  /* 0x00000008040d7227 */ /* 0x000fc800078e00ff */
[C---:B------:R-:W-:Y:S02]  /*10d0*/  IMAD R5, R3.reuse, R11, R5 ;  /* 0x0000000b03057224 */ /* 0x040fe400078e0205 */
[----:B------:R-:W-:Y:S02]  /*10e0*/  IMAD.MOV R13, RZ, RZ, -R13 ;  /* 0x000000ffff0d7224 */ /* 0x000fe400078e0a0d */
[----:B------:R-:W-:Y:S01]  /*10f0*/  IMAD.HI.U32 R10, R4, R9, RZ ;  /* 0x00000009040a7227 */ /* 0x000fe200078e00ff */
[----:B------:R-:W-:-:S03]  /*1100*/  ISETP.GT.U32.AND P5, PT, R3, R5, PT ;  /* 0x000000050300720c */ /* 0x000fc60003fa4070 */
[C---:B------:R-:W-:Y:S02]  /*1110*/  IMAD R8, R3.reuse, R13, R8 ;  /* 0x0000000d03087224 */ /* 0x040fe400078e0208 */
[----:B------:R-:W-:Y:S02]  /*1120*/  IMAD.MOV R10, RZ, RZ, -R10 ;  /* 0x000000ffff0a7224 */ /* 0x000fe400078e0a0a */
[----:B------:R-:W-:Y:S01]  /*1130*/  IMAD.HI.U32 R2, R4, R14, RZ ;  /* 0x0000000e04027227 */ /* 0x000fe200078e00ff */
[----:B------:R-:W-:-:S03]  /*1140*/  ISETP.GT.U32.AND P4, PT, R3, R8, PT ;  /* 0x000000080300720c */ /* 0x000fc60003f84070 */
[C---:B------:R-:W-:Y:S02]  /*1150*/  IMAD R9, R3.reuse, R10, R9 ;  /* 0x0000000a03097224 */ /* 0x040fe400078e0209 */
[C---:B------:R-:W-:Y:S02]  /*1160*/  VIADD R10, R0.reuse, 0x1fb ;  /* 0x000001fb000a7836 */ /* 0x040fe40000000000 */
[----:B------:R-:W-:Y:S01]  /*1170*/  IMAD.MOV R2, RZ, RZ, -R2 ;  /* 0x000000ffff027224 */ /* 0x000fe200078e0a02 */
[----:B------:R-:W-:Y:S01]  /*1180*/  ISETP.GT.U32.AND P3, PT, R3, R9, PT ;  /* 0x000000090300720c */ /* 0x000fe20003f64070 */
[----:B------:R-:W-:Y:S01]  /*1190*/  @!P5 IMAD.IADD R5, R5, 0x1, -R3 ;  /* 0x000000010505d824 */ /* 0x000fe200078e0a03 */
[----:B------:R-:W-:Y:S01]  /*11a0*/  IABS R15, R10 ;  /* 0x0000000a000f7213 */ /* 0x000fe20000000000 */
[----:B------:R-:W-:Y:S02]  /*11b0*/  VIADD R11, R0, 0x1fa ;  /* 0x000001fa000b7836 */ /* 0x000fe40000000000 */
[C---:B------:R-:W-:Y:S01]  /*11c0*/  IMAD R14, R3.reuse, R2, R14 ;  /* 0x00000002030e7224 */ /* 0x040fe200078e020e */
[----:B------:R-:W-:Y:S01]  /*11d0*/  ISETP.GT.U32.AND P6, PT, R3, R5, PT ;  /* 0x000000050300720c */ /* 0x000fe20003fc4070 */
[----:B------:R-:W-:Y:S01]  /*11e0*/  IMAD.HI.U32 R19, R4, R15, RZ ;  /* 0x0000000f04137227 */ /* 0x000fe200078e00ff */
[----:B------:R-:W-:-:S03]  /*11f0*/  IABS R17, R11 ;  /* 0x0000000b00117213 */ /* 0x000fc60000000000 */
[----:B------:R-:W-:Y:S01]  /*1200*/  @!P4 IMAD.IADD R8, R8, 0x1, -R3 ;  /* 0x000000010808c824 */ /* 0x000fe200078e0a03 */
[C---:B------:R-:W-:Y:S01]  /*1210*/  ISETP.GT.U32.AND P4, PT, R3.reuse, R14, PT ;  /* 0x0000000e0300720c */ /* 0x040fe20003f84070 */
[----:B------:R-:W-:Y:S02]  /*1220*/  VIADD R2, R0, 0x1f9 ;  /* 0x000001f900027836 */ /* 0x000fe40000000000 */
[----:B------:R-:W-:Y:S01]  /*1230*/  IMAD.MOV R19, RZ, RZ, -R19 ;  /* 0x000000ffff137224 */ /* 0x000fe200078e0a13 */
[----:B------:R-:W-:Y:S01]  /*1240*/  ISETP.GT.U32.AND P5, PT, R3, R8, PT ;  /* 0x000000080300720c */ /* 0x000fe20003fa4070 */
[----:B------:R-:W-:Y:S01]  /*1250*/  IMAD.HI.U32 R18, R4, R17, RZ ;  /* 0x0000001104127227 */ /* 0x000fe200078e00ff */
[----:B------:R-:W-:-:S03]  /*1260*/  IABS R13, R2 ;  /* 0x00000002000d7213 */ /* 0x000fc60000000000 */
[----:B------:R-:W-:Y:S02]  /*1270*/  IMAD R15, R3, R19, R15 ;  /* 0x00000013030f7224 */ /* 0x000fe400078e020f */
[----:B------:R-:W-:Y:S02]  /*1280*/  IMAD.MOV R18, RZ, RZ, -R18 ;  /* 0x000000ffff127224 */ /* 0x000fe400078e0a12 */
[----:B------:R-:W-:Y:S01]  /*1290*/  @!P6 IMAD.IADD R5, R5, 0x1, -R3 ;  /* 0x000000010505e824 */ /* 0x000fe200078e0a03 */
[C---:B------:R-:W-:Y:S01]  /*12a0*/  ISETP.GT.U32.AND P6, PT, R3.reuse, R15, PT ;  /* 0x0000000f0300720c */ /* 0x040fe20003fc4070 */
[----:B------:R-:W-:Y:S02]  /*12b0*/  IMAD R17, R3, R18, R17 ;  /* 0x0000001203117224 */ /* 0x000fe400078e0211 */
[----:B------:R-:W-:Y:S01]  /*12c0*/  @!P3 IMAD.IADD R9, R9, 0x1, -R3 ;  /* 0x000000010909b824 */ /* 0x000fe200078e0a03 */
[----:B------:R-:W-:Y:S01]  /*12d0*/  ISETP.GE.AND P3, PT, R12, RZ, PT ;  /* 0x000000ff0c00720c */ /* 0x000fe20003f66270 */
[----:B------:R-:W-:Y:S01]  /*12e0*/  IMAD.HI.U32 R18, R4, R13, RZ ;  /* 0x0000000d04127227 */ /* 0x000fe200078e00ff */
[----:B------:R-:W-:-:S03]  /*12f0*/  IABS R12, R16 ;  /* 0x00000010000c7213 */ /* 0x000fc60000000000 */
[----:B------:R-:W-:Y:S01]  /*1300*/  @!P4 IMAD.IADD R14, R14, 0x1, -R3 ;  /* 0x000000010e0ec824 */ /* 0x000fe200078e0a03 */
[C---:B------:R-:W-:Y:S01]  /*1310*/  ISETP.GT.U32.AND P4, PT, R3.reuse, R9, PT ;  /* 0x000000090300720c */ /* 0x040fe20003f84070 */
[----:B------:R-:W-:Y:S02]  /*1320*/  IMAD.MOV.U32 R20, RZ, RZ, R5 ;  /* 0x000000ffff147224 */ /* 0x000fe400078e0005 */
[----:B------:R-:W-:Y:S02]  /*1330*/  IMAD.MOV R18, RZ, RZ, -R18 ;  /* 0x000000ffff127224 */ /* 0x000fe400078e0a12 */
[----:B------:R-:W-:Y:S01]  /*1340*/  @!P5 IMAD.IADD R8, R8, 0x1, -R3 ;  /* 0x000000010808d824 */ /* 0x000fe200078e0a03 */
[C---:B------:R-:W-:Y:S01]  /*1350*/  ISETP.GT.U32.AND P5, PT, R3.reuse, R14, PT ;  /* 0x0000000e0300720c */ /* 0x040fe20003fa4070 */
[----:B------:R-:W-:Y:S01]  /*1360*/  @!P2 IMAD.MOV R20, RZ, RZ, -R20 ;  /* 0x000000ffff14a224 */ /* 0x000fe200078e0a14 */
[C---:B------:R-:W-:Y:S01]  /*1370*/  ISETP.GT.U32.AND P2, PT, R3.reuse, R17, PT ;  /* 0x000000110300720c */ /* 0x040fe20003f44070 */
[----:B------:R-:W-:-:S02]  /*1380*/  IMAD R13, R3, R18, R13 ;  /* 0x00000012030d7224 */ /* 0x000fc400078e020d */
[----:B------:R-:W-:Y:S02]  /*1390*/  IMAD.MOV.U32 R21, RZ, RZ, R8 ;  /* 0x000000ffff157224 */ /* 0x000fe400078e0008 */
[----:B------:R-:W-:Y:S01]  /*13a0*/  @!P6 IMAD.IADD R15, R15, 0x1, -R3 ;  /* 0x000000010f0fe824 */ /* 0x000fe200078e0a03 */
[----:B------:R-:W-:Y:S01]  /*13b0*/  ISETP.GT.U32.AND P6, PT, R3, R13, PT ;  /* 0x0000000d0300720c */ /* 0x000fe20003fc4070 */
[----:B------:R-:W-:-:S04]  /*13c0*/  IMAD.HI.U32 R8, R4, R12, RZ ;  /* 0x0000000c04087227 */ /* 0x000fc800078e00ff */
[----:B------:R-:W-:Y:S02]  /*13d0*/  IMAD.MOV R8, RZ, RZ, -R8 ;  /* 0x000000ffff087224 */ /* 0x000fe400078e0a08 */
[--C-:B------:R-:W-:Y:S01]  /*13e0*/  @!P4 IMAD.IADD R9, R9, 0x1, -R3.reuse ;  /* 0x000000010909c824 */ /* 0x100fe200078e0a03 */
[----:B------:R-:W-:Y:S01]  /*13f0*/  ISETP.GE.AND P4, PT, R11, RZ, PT ;  /* 0x000000ff0b00720c */ /* 0x000fe20003f86270 */
[--C-:B------:R-:W-:Y:S01]  /*1400*/  @!P5 IMAD.IADD R14, R14, 0x1, -R3.reuse ;  /* 0x000000010e0ed824 */ /* 0x100fe200078e0a03 */
[----:B------:R-:W-:Y:S01]  /*1410*/  ISETP.GE.AND P5, PT, R2, RZ, PT ;  /* 0x000000ff0200720c */ /* 0x000fe20003fa6270 */
[----:B------:R-:W-:Y:S02]  /*1420*/  @!P2 IMAD.IADD R17, R17, 0x1, -R3 ;  /* 0x000000011111a824 */ /* 0x000fe400078e0a03 */
[C---:B------:R-:W-:Y:S02]  /*1430*/  IMAD R2, R3.reuse, R8, R12 ;  /* 0x0000000803027224 */ /* 0x040fe400078e020c */
[----:B------:R-:W-:Y:S01]  /*1440*/  VIADD R8, R0, 0x1f7 ;  /* 0x000001f700087836 */ /* 0x000fe20000000000 */
[----:B------:R-:W-:Y:S01]  /*1450*/  ISETP.GT.U32.AND P2, PT, R3, R17, PT ;  /* 0x000000110300720c */ /* 0x000fe20003f44070 */
[----:B------:R-:W-:-:S02]  /*1460*/  IMAD.MOV.U32 R19, RZ, RZ, R9 ;  /* 0x000000ffff137224 */ /* 0x000fc400078e0009 */
[----:B------:R-:W-:Y:S01]  /*1470*/  @!P0 IMAD.MOV R21, RZ, RZ, -R21 ;  /* 0x000000ffff158224 */ /* 0x000fe200078e0a15 */
[----:B------:R-:W-:Y:S01]  /*1480*/  IABS R18, R8 ;  /* 0x0000000800127213 */ /* 0x000fe20000000000 */
[----:B------:R-:W-:Y:S01]  /*1490*/  @!P1 IMAD.MOV R19, RZ, RZ, -R19 ;  /* 0x000000ffff139224 */ /* 0x000fe200078e0a13 */
[----:B------:R-:W-:Y:S01]  /*14a0*/  ISETP.GT.U32.AND P1, PT, R3, R15, PT ;  /* 0x0000000f0300720c */ /* 0x000fe20003f24070 */
[--C-:B------:R-:W-:Y:S01]  /*14b0*/  @!P6 IMAD.IADD R13, R13, 0x1, -R3.reuse ;  /* 0x000000010d0de824 */ /* 0x100fe200078e0a03 */
[----:B------:R-:W-:Y:S01]  /*14c0*/  STL [R1+0x7b8], R21 ;  /* 0x0007b81501007387 */ /* 0x000fe20000100800 */
[----:B------:R-:W-:Y:S01]  /*14d0*/  ISETP.GE.AND P0, PT, R10, RZ, PT ;  /* 0x000000ff0a00720c */ /* 0x000fe20003f06270 */
[----:B------:R-:W-:Y:S02]  /*14e0*/  VIADD R10, R0, 0x1f5 ;  /* 0x000001f5000a7836 */ /* 0x000fe40000000000 */
[----:B------:R0:W-:Y:S01]  /*14f0*/  STL [R1+0x7b4], R20 ;  /* 0x0007b41401007387 */ /* 0x0001e20000100800 */
[----:B------:R-:W-:Y:S01]  /*1500*/  ISETP.GT.U32.AND P6, PT, R3, R13, PT ;  /* 0x0000000d0300720c */ /* 0x000fe20003fc4070 */
[--C-:B------:R-:W-:Y:S01]  /*1510*/  @!P2 IMAD.IADD R17, R17, 0x1, -R3.reuse ;  /* 0x000000011111a824 */ /* 0x100fe200078e0a03 */
[----:B------:R-:W-:Y:S01]  /*1520*/  ISETP.GE.AND P2, PT, R16, RZ, PT ;  /* 0x000000ff1000720c */ /* 0x000fe20003f46270 */
[C---:B------:R-:W-:Y:S01]  /*1530*/  VIADD R11, R0.reuse, 0x1f4 ;  /* 0x000001f4000b7836 */ /* 0x040fe20000000000 */
[----:B------:R-:W-:Y:S01]  /*1540*/  IABS R9, R10 ;  /* 0x0000000a00097213 */ /* 0x000fe20000000000 */
[----:B------:R-:W-:Y:S01]  /*1550*/  VIADD R5, R0, 0x1f6 ;  /* 0x000001f600057836 */ /* 0x000fe20000000000 */
[----:B------:R1:W-:Y:S01]  /*1560*/  STL [R1+0x7b0], R19 ;  /* 0x0007b01301007387 */ /* 0x0003e20000100800 */
[----:B------:R-:W-:Y:S01]  /*1570*/  @!P1 IMAD.IADD R15, R15, 0x1, -R3 ;  /* 0x000000010f0f9824 */ /* 0x000fe200078e0a03 */
[----:B------:R-:W-:Y:S01]  /*1580*/  ISETP.GT.U32.AND P1, PT, R3, R2, PT ;  /* 0x000000020300720c */ /* 0x000fe20003f24070 */
[----:B0-----:R-:W-:Y:S01]  /*1590*/  IMAD.HI.U32 R20, R4, R18, RZ ;  /* 0x0000001204147227 */ /* 0x001fe200078e00ff */
[----:B------:R-:W-:-:S03]  /*15a0*/  IABS R12, R11 ;  /* 0x0000000b000c7213 */ /* 0x000fc60000000000 */
[----:B------:R-:W-:Y:S02]  /*15b0*/  IMAD.MOV R20, RZ, RZ, -R20 ;  /* 0x000000ffff147224 */ /* 0x000fe400078e0a14 */
[----:B------:R-:W-:Y:S01]  /*15c0*/  @!P6 IMAD.IADD R13, R13, 0x1, -R3 ;  /* 0x000000010d0de824 */ /* 0x000fe200078e0a03 */
[----:B-1----:R-:W-:Y:S01]  /*15d0*/  IABS R19, R5 ;  /* 0x0000000500137213 */ /* 0x002fe20000000000 */
[----:B------:R-:W-:Y:S02]  /*15e0*/  IMAD R16, R3, R20, R18 ;  /* 0x0000001403107224 */ /* 0x000fe400078e0212 */
[----:B------:R-:W-:-:S03]  /*15f0*/  IMAD.HI.U32 R21, R4, R9, RZ ;  /* 0x0000000904157227 */ /* 0x000fc600078e00ff */
[----:B------:R-:W-:Y:S01]  /*1600*/  ISETP.GT.U32.AND P6, PT, R3, R16, PT ;  /* 0x000000100300720c */ /* 0x000fe20003fc4070 */
[----:B------:R-:W-:Y:S01]  /*1610*/  @!P1 IMAD.IADD R2, R2, 0x1, -R3 ;  /* 0x0000000102029824 */ /* 0x000fe200078e0a03 */
[----:B------:R-:W-:Y:S01]  /*1620*/  ISETP.GE.AND P1, PT, R8, RZ, PT ;  /* 0x000000ff0800720c */ /* 0x000fe20003f26270 */
[----:B------:R-:W-:-:S04]  /*1630*/  IMAD.HI.U32 R20, R4, R12, RZ ;  /* 0x0000000c04147227 */ /* 0x000fc800078e00ff */
[----:B------:R-:W-:Y:S02]  /*1640*/  IMAD.MOV R21, RZ, RZ, -R21 ;  /* 0x000000ffff157224 */ /* 0x000fe400078e0a15 */
[----:B------:R-:W-:-:S04]  /*1650*/  IMAD.HI.U32 R18, R4, R19, RZ ;  /* 0x0000001304127227 */ /* 0x000fc800078e00ff */
[----:B------:R-:W-:Y:S01]  /*1660*/  @!P6 IMAD.IADD R16, R16, 0x1, -R3 ;  /* 0x000000011010e824 */ /* 0x000fe200078e0a03 */
[C---:B------:R-:W-:Y:S01]  /*1670*/  ISETP.GT.U32.AND P6, PT, R3.reuse, R2, PT ;  /* 0x000000020300720c */ /* 0x040fe20003fc4070 */
[----:B------:R-:W-:Y:S02]  /*1680*/  IMAD.MOV R20, RZ, RZ, -R20 ;  /* 0x000000ffff147224 */ /* 0x000fe400078e0a14 */
[C---:B------:R-:W-:Y:S02]  /*1690*/  IMAD R9, R3.reuse, R21, R9 ;  /* 0x0000001503097224 */ /* 0x040fe400078e0209 */
[----:B------:R-:W-:Y:S02]  /*16a0*/  IMAD.MOV R18, RZ, RZ, -R18 ;  /* 0x000000ffff127224 */ /* 0x000fe400078e0a12 */
[C---:B------:R-:W-:Y:S02]  /*16b0*/  IMAD R12, R3.reuse, R20, R12 ;  /* 0x00000014030c7224 */ /* 0x040fe400078e020c */
[----:B------:R-:W-:Y:S01]  /*16c0*/  @!P4 IMAD.MOV R17, RZ, RZ, -R17 ;  /* 0x000000ffff11c224 */ /* 0x000fe200078e0a11 */
[C---:B------:R-:W-:Y:S01]  /*16d0*/  ISETP.GT.U32.AND P4, PT, R3.reuse, R9, PT ;  /* 0x000000090300720c */ /* 0x040fe20003f84070 */
[----:B------:R-:W-:-:S02]  /*16e0*/  IMAD R18, R3, R18, R19 ;  /* 0x0000001203127224 */ /* 0x000fc400078e0213 */
[----:B------:R-:W-:Y:S02]  /*16f0*/  IMAD.MOV.U32 R23, RZ, RZ, R14 ;  /* 0x000000ffff177224 */ /* 0x000fe400078e000e */
[----:B------:R-:W-:Y:S02]  /*1700*/  IMAD.MOV.U32 R22, RZ, RZ, R15 ;  /* 0x000000ffff167224 */ /* 0x000fe400078e000f */
[----:B------:R-:W-:Y:S01]  /*1710*/  @!P6 IMAD.IADD R2, R2, 0x1, -R3 ;  /* 0x000000010202e824 */ /* 0x000fe200078e0a03 */
[C---:B------:R-:W-:Y:S01]  /*1720*/  ISETP.GT.U32.AND P6, PT, R3.reuse, R12, PT ;  /* 0x0000000c0300720c */ /* 0x040fe20003fc4070 */
[----:B------:R-:W-:Y:S01]  /*1730*/  @!P3 IMAD.MOV R23, RZ, RZ, -R23 ;  /* 0x000000ffff17b224 */ /* 0x000fe200078e0a17 */
[C---:B------:R-:W-:Y:S01]  /*1740*/  ISETP.GT.U32.AND P3, PT, R3.reuse, R18, PT ;  /* 0x000000120300720c */ /* 0x040fe20003f64070 */
[C---:B------:R-:W-:Y:S02]  /*1750*/  VIADD R8, R0.reuse, 0x1f3 ;  /* 0x000001f300087836 */ /* 0x040fe40000000000 */
[----:B------:R-:W-:Y:S01]  /*1760*/  @!P0 IMAD.MOV R22, RZ, RZ, -R22 ;  /* 0x000000ffff168224 */ /* 0x000fe200078e0a16 */
[----:B------:R-:W-:Y:S01]  /*1770*/  ISETP.GT.U32.AND P0, PT, R3, R16, PT ;  /* 0x000000100300720c */ /* 0x000fe20003f04070 */
[----:B------:R-:W-:Y:S01]  /*1780*/  VIADD R19, R0, 0x1f2 ;  /* 0x000001f200137836 */ /* 0x000fe20000000000 */
[----:B------:R-:W-:Y:S01]  /*1790*/  IABS R14, R8 ;  /* 0x00000008000e7213 */ /* 0x000fe20000000000 */
[----:B------:R-:W-:Y:S01]  /*17a0*/  IMAD.MOV.U32 R20, RZ, RZ, R13 ;  /* 0x000000ffff147224 */ /* 0x000fe200078e000d */
[----:B------:R-:W-:Y:S01]  /*17b0*/  STL [R1+0x7ac], R23 ;  /* 0x0007ac1701007387 */ /* 0x000fe20000100800 */
[--C-:B------:R-:W-:Y:S01]  /*17c0*/  @!P4 IMAD.IADD R9, R9, 0x1, -R3.reuse ;  /* 0x000000010909c824 */ /* 0x100fe200078e0a03 */
[----:B------:R-:W-:Y:S01]  /*17d0*/  IABS R15, R19 ;  /* 0x00000013000f7213 */ /* 0x000fe20000000000 */
[----:B------:R-:W-:Y:S01]  /*17e0*/  IMAD.HI.U32 R13, R4, R14, RZ ;  /* 0x0000000e040d7227 */ /* 0x000fe200078e00ff */
[----:B------:R-:W-:Y:S03]  /*17f0*/  STL [R1+0x7a8], R22 ;  /* 0x0007a81601007387 */ /* 0x000fe60000100800 */
[----:B------:R-:W-:Y:S01]  /*1800*/  @!P5 IMAD.MOV R20, RZ, RZ, -R20 ;  /* 0x000000ffff14d224 */ /* 0x000fe200078e0a14 */
[----:B------:R-:W-:Y:S01]  /*1810*/  ISETP.GE.AND P5, PT, R5, RZ, PT ;  /* 0x000000ff0500720c */ /* 0x000fe20003fa6270 */
[--C-:B------:R-:W-:Y:S01]  /*1820*/  @!P6 IMAD.IADD R12, R12, 0x1, -R3.reuse ;  /* 0x000000010c0ce824 */ /* 0x100fe200078e0a03 */
[----:B------:R-:W-:Y:S01]  /*1830*/  ISETP.GT.U32.AND P6, PT, R3, R9, PT ;  /* 0x000000090300720c */ /* 0x000fe20003fc4070 */
[----:B------:R-:W-:Y:S01]  /*1840*/  @!P3 IMAD.IADD R18, R18, 0x1, -R3 ;  /* 0x000000011212b824 */ /* 0x000fe200078e0a03 */
[----:B------:R-:W-:Y:S01]  /*1850*/  ISETP.GE.AND P3, PT, R11, RZ, PT ;  /* 0x000000ff0b00720c */ /* 0x000fe20003f66270 */
[----:B------:R-:W-:Y:S01]  /*1860*/  IMAD.HI.U32 R5, R4, R15, RZ ;  /* 0x0000000f04057227 */ /* 0x000fe200078e00ff */
[----:B------:R0:W-:Y:S02]  /*1870*/  STL [R1+0x28], R17 ;  /* 0x0000281101007387 */ /* 0x0001e40000100800 */
[----:B------:R-:W-:Y:S01]  /*1880*/  ISETP.GT.U32.AND P4, PT, R3, R18, PT ;  /* 0x000000120300720c */ /* 0x000fe20003f84070 */
[----:B------:R-:W-:Y:S01]  /*1890*/  IMAD.MOV R13, RZ, RZ, -R13 ;  /* 0x000000ffff0d7224 */ /* 0x000fe200078e0a0d */
[----:B------:R-:W-:Y:S01]  /*18a0*/  STL [R1+0x38], R20 ;  /* 0x0000381401007387 */ /* 0x000fe20000100800 */
[----:B------:R-:W-:Y:S01]  /*18b0*/  @!P0 IMAD.IADD R16, R16, 0x1, -R3 ;  /* 0x0000000110108824 */ /* 0x000fe200078e0a03 */
[----:B------:R-:W-:Y:S01]  /*18c0*/  ISETP.GE.AND P0, PT, R10, RZ, PT ;  /* 0x000000ff0a00720c */ /* 0x000fe20003f06270 */
[----:B------:R-:W-:-:S02]  /*18d0*/  IMAD.MOV R5, RZ, RZ, -R5 ;  /* 0x000000ffff057224 */ /* 0x000fc400078e0a05 */
[C---:B------:R-:W-:Y:S02]  /*18e0*/  IMAD R14, R3.reuse, R13, R14 ;  /* 0x0000000d030e7224 */ /* 0x040fe400078e020e */
[----:B------:R-:W-:Y:S02]  /*18f0*/  IMAD.MOV.U32 R11, RZ, RZ, R16 ;  /* 0x000000ffff0b7224 */ /* 0x000fe400078e0010 */
[C---:B------:R-:W-:Y:S02]  /*1900*/  IMAD R15, R3.reuse, R5, R15 ;  /* 0x00000005030f7224 */ /* 0x040fe400078e020f */
[----:B0-----:R-:W-:Y:S02]  /*1910*/  IMAD.MOV.U32 R17, RZ, RZ, R2 ;  /* 0x000000ffff117224 */ /* 0x001fe400078e0002 */
[C---:B------:R-:W-:Y:S02]  /*1920*/  VIADD R2, R0.reuse, 0x1f1 ;  /* 0x000001f100027836 */ /* 0x040fe40000000000 */
[----:B------:R-:W-:Y:S01]  /*1930*/  @!P1 IMAD.MOV R11, RZ, RZ, -R11 ;  /* 0x000000ffff0b9224 */ /* 0x000fe200078e0a0b */
[----:B------:R-:W-:Y:S01]  /*1940*/  ISETP.GT.U32.AND P1, PT, R3, R14, PT ;  /* 0x0000000e0300720c */ /* 0x000fe20003f24070 */
[----:B------:R-:W-:Y:S01]  /*1950*/  @!P6 IMAD.IADD R9, R9, 0x1, -R3 ;  /* 0x000000010909e824 */ /* 0x000fe200078e0a03 */
[C---:B------:R-:W-:Y:S01]  /*1960*/  ISETP.GT.U32.AND P6, PT, R3.reuse, R15, PT ;  /* 0x0000000f0300720c */ /* 0x040fe20003fc4070 */
[----:B------:R-:W-:Y:S01]  /*1970*/  @!P2 IMAD.MOV R17, RZ, RZ, -R17 ;  /* 0x000000ffff11a224 */ /* 0x000fe200078e0a11 */
[----:B------:R-:W-:Y:S01]  /*1980*/  IABS R10, R2 ;  /* 0x00000002000a7213 */ /* 0x000fe20000000000 */
[----:B------:R-:W-:Y:S01]  /*1990*/  VIADD R5, R0, 0x1f0 ;  /* 0x000001f000057836 */ /* 0x000fe20000000000 */
[----:B------:R-:W-:Y:S01]  /*19a0*/  ISETP.GT.U32.AND P2, PT, R3, R12, PT ;  /* 0x0000000c0300720c */ /* 0x000fe20003f44070 */
[----:B------:R-:W-:Y:S01]  /*19b0*/  @!P4 IMAD.IADD R18, R18, 0x1, -R3 ;  /* 0x000000011212c824 */ /* 0x000fe200078e0a03 */
[----:B------:R-:W-:Y:S01]  /*19c0*/  ISETP.GE.AND P4, PT, R8, RZ, PT ;  /* 0x000000ff0800720c */ /* 0x000fe20003f86270 */
[----:B------:R0:W-:Y:S01]  /*19d0*/  STL [R1+0x40], R17 ;  /* 0x0000401101007387 */ /* 0x0001e20000100800 */
[----:B------:R-:W-:-:S02]  /*19e0*/  IMAD.MOV.U32 R8, RZ, RZ, R10 ;  /* 0x000000ffff087224 */ /* 0x000fc400078e000a */
[----:B------:R-:W-:Y:S01]  /*19f0*/  @!P0 IMAD.MOV R9, RZ, RZ, -R9 ;  /* 0x000000ffff098224 */ /* 0x000fe200078e0a09 */
[----:B------:R1:W-:Y:S01]  /*1a00*/  STL [R1+0x58], R11 ;  /* 0x0000580b01007387 */ /* 0x0003e20000100800 */
[----:B------:R-:W-:-:S04]  /*1a10*/  IMAD.HI.U32 R16, R4, R8, RZ ;  /* 0x0000000804107227 */ /* 0x000fc800078e00ff */
[--C-:B------:R-:W-:Y:S01]  /*1a20*/  @!P1 IMAD.IADD R14, R14, 0x1, -R3.reuse ;  /* 0x000000010e0e9824 */ /* 0x100fe200078e0a03 */
[----:B------:R-:W-:Y:S01]  /*1a30*/  ISETP.GE.AND P1, PT, R2, RZ, PT ;  /* 0x000000ff0200720c */ /* 0x000fe20003f26270 */
[----:B0-----:R-:W-:Y:S02]  /*1a40*/  IMAD.MOV.U32 R17, RZ, RZ, R18 ;  /* 0x000000ffff117224 */ /* 0x001fe400078e0012 */
[----:B------:R-:W-:Y:S01]  /*1a50*/  @!P6 IMAD.IADD R15, R15, 0x1, -R3 ;  /* 0x000000010f0fe824 */ /* 0x000fe200078e0a03 */
[----:B-1----:R-:W-:Y:S01]  /*1a60*/  IABS R11, R5 ;  /* 0x00000005000b7213 */ /* 0x002fe20000000000 */
[----:B------:R-:W-:Y:S02]  /*1a70*/  IMAD.MOV R16, RZ, RZ, -R16 ;  /* 0x000000ffff107224 */ /* 0x000fe400078e0a10 */
[----:B------:R-:W-:Y:S01]  /*1a80*/  @!P5 IMAD.MOV R17, RZ, RZ, -R17 ;  /* 0x000000ffff11d224 */ /* 0x000fe200078e0a11 */
[C---:B------:R-:W-:Y:S01]  /*1a90*/  ISETP.GT.U32.AND P5, PT, R3.reuse, R14, PT ;  /* 0x0000000e0300720c */ /* 0x040fe20003fa4070 */
[----:B------:R-:W-:Y:S01]  /*1aa0*/  IMAD.MOV.U32 R10, RZ, RZ, R11 ;  /* 0x000000ffff0a7224 */ /* 0x000fe200078e000b */
[C---:B------:R-:W-:Y:S01]  /*1ab0*/  ISETP.GT.U32.AND P6, PT, R3.reuse, R15, PT ;  /* 0x0000000f0300720c */ /* 0x040fe20003fc4070 */
[----:B------:R-:W-:Y:S01]  /*1ac0*/  VIADD R11, R0, 0x1ef ;  /* 0x000001ef000b7836 */ /* 0x000fe20000000000 */
[----:B------:R0:W-:Y:S01]  /*1ad0*/  STL [R1+0x60], R17 ;  /* 0x0000601101007387 */ /* 0x0001e20000100800 */
[----:B------:R-:W-:-:S02]  /*1ae0*/  IMAD R8, R3, R16, R8 ;  /* 0x0000001003087224 */ /* 0x000fc400078e0208 */
[--C-:B------:R-:W-:Y:S01]  /*1af0*/  @!P2 IMAD.IADD R12, R12, 0x1, -R3.reuse ;  /* 0x000000010c0ca824 */ /* 0x100fe200078e0a03 */
[----:B------:R-:W-:Y:S01]  /*1b00*/  IABS R2, R11 ;  /* 0x0000000b00027213 */ /* 0x000fe20000000000 */
[----:B------:R-:W-:Y:S01]  /*1b10*/  IMAD.HI.U32 R13, R4, R10, RZ ;  /* 0x0000000a040d7227 */ /* 0x000fe200078e00ff */
[----:B------:R-:W-:Y:S01]  /*1b20*/  ISETP.GT.U32.AND P0, PT, R3, R8, PT ;  /* 0x000000080300720c */ /* 0x000fe20003f04070 */
[----:B------:R1:W-:Y:S01]  /*1b30*/  STL [R1+0x68], R9 ;  /* 0x0000680901007387 */ /* 0x0003e20000100800 */
[----:B------:R-:W-:Y:S01]  /*1b40*/  ISETP.GE.AND P2, PT, R19, RZ, PT ;  /* 0x000000ff1300720c */ /* 0x000fe20003f46270 */
[----:B------:R-:W-:Y:S02]  /*1b50*/  @!P5 IMAD.IADD R14, R14, 0x1, -R3 ;  /* 0x000000010e0ed824 */ /* 0x000fe400078e0a03 */
[----:B0-----:R-:W-:Y:S02]  /*1b60*/  IMAD.MOV.U32 R17, RZ, RZ, R12 ;  /* 0x000000ffff117224 */ /* 0x001fe400078e000c */
[----:B------:R-:W-:-:S04]  /*1b70*/  IMAD.HI.U32 R12, R4, R2, RZ ;  /* 0x00000002040c7227 */ /* 0x000fc800078e00ff */
[----:B------:R-:W-:Y:S02]  /*1b80*/  IMAD.MOV R12, RZ, RZ, -R12 ;  /* 0x000000ffff0c7224 */ /* 0x000fe400078e0a0c */
[----:B------:R-:W-:Y:S02]  /*1b90*/  IMAD.MOV R13, RZ, RZ, -R13 ;  /* 0x000000ffff0d7224 */ /* 0x000fe400078e0a0d */
[----:B------:R-:W-:Y:S01]  /*1ba0*/  @!P6 IMAD.IADD R15, R15, 0x1, -R3 ;  /* 0x000000010f0fe824 */ /* 0x000fe200078e0a03 */
[----:B------:R-:W-:Y:S01]  /*1bb0*/  ISETP.GE.AND P6, PT, R11, RZ, PT ;  /* 0x000000ff0b00720c */ /* 0x000fe20003fc6270 */
[C---:B------:R-:W-:Y:S02]  /*1bc0*/  IMAD R11, R3.reuse, R12, R2 ;  /* 0x0000000c030b7224 */ /* 0x040fe400078e0202 */
[----:B------:R-:W-:Y:S02]  /*1bd0*/  IMAD.MOV.U32 R16, RZ, RZ, R14 ;  /* 0x000000ffff107224 */ /* 0x000fe400078e000e */
[----:B------:R-:W-:-:S02]  /*1be0*/  IMAD R10, R3, R13, R10 ;  /* 0x0000000d030a7224 */ /* 0x000fc400078e020a */
[----:B------:R-:W-:Y:S02]  /*1bf0*/  @!P0 IMAD.IADD R8, R8, 0x1, -R3 ;  /* 0x0000000108088824 */ /* 0x000fe400078e0a03 */
[----:B------:R-:W-:Y:S01]  /*1c00*/  @!P4 IMAD.MOV R16, RZ, RZ, -R16 ;  /* 0x000000ffff10c224 */ /* 0x000fe200078e0a10 */
[C---:B------:R-:W-:Y:S01]  /*1c10*/  ISETP.GT.U32.AND P4, PT, R3.reuse, R11, PT ;  /* 0x0000000b0300720c */ /* 0x040fe20003f84070 */
[----:B------:R-:W-:Y:S01]  /*1c20*/  @!P3 IMAD.MOV R17, RZ, RZ, -R17 ;  /* 0x000000ffff11b224 */ /* 0x000fe200078e0a11 */
[----:B------:R-:W-:Y:S01]  /*1c30*/  ISETP.GT.U32.AND P5, PT, R3, R10, PT ;  /* 0x0000000a0300720c */ /* 0x000fe20003fa4070 */
[----:B------:R-:W-:Y:S01]  /*1c40*/  IMAD.MOV.U32 R13, RZ, RZ, R15 ;  /* 0x000000ffff0d7224 */ /* 0x000fe200078e000f */
[----:B------:R-:W-:Y:S01]  /*1c50*/  ISETP.GE.AND P3, PT, R5, RZ, PT ;  /* 0x000000ff0500720c */ /* 0x000fe20003f66270 */
[C---:B------:R-:W-:Y:S01]  /*1c60*/  VIADD R5, R0.reuse, 0x1ee ;  /* 0x000001ee00057836 */ /* 0x040fe20000000000 */
[----:B------:R-:W-:Y:S01]  /*1c70*/  ISETP.GT.U32.AND P0, PT, R3, R8, PT ;  /* 0x000000080300720c */ /* 0x000fe20003f04070 */
[----:B------:R-:W-:Y:S01]  /*1c80*/  @!P2 IMAD.MOV R13, RZ, RZ, -R13 ;  /* 0x000000ffff0da224 */ /* 0x000fe200078e0a0d */
[----:B------:R-:W-:Y:S01]  /*1c90*/  STL [R1+0x70], R17 ;  /* 0x0000701101007387 */ /* 0x000fe20000100800 */
[C---:B-1----:R-:W-:Y:S01]  /*1ca0*/  VIADD R9, R0.reuse, 0x1ed ;  /* 0x000001ed00097836 */ /* 0x042fe20000000000 */
[----:B------:R-:W-:Y:S01]  /*1cb0*/  IABS R21, R5 ;  /* 0x0000000500157213 */ /* 0x000fe20000000000 */
[----:B------:R-:W-:Y:S01]  /*1cc0*/  VIADD R12, R0, 0x1ec ;  /* 0x000001ec000c7836 */ /* 0x000fe20000000000 */
[----:B------:R-:W-:Y:S01]  /*1cd0*/  STL [R1+0x8c], R16 ;  /* 0x00008c1001007387 */ /* 0x000fe20000100800 */
[--C-:B------:R-:W-:Y:S01]  /*1ce0*/  @!P4 IMAD.IADD R11, R11, 0x1, -R3.reuse ;  /* 0x000000010b0bc824 */ /* 0x100fe200078e0a03 */
[----:B------:R-:W-:Y:S01]  /*1cf0*/  IABS R22, R9 ;  /* 0x0000000900167213 */ /* 0x000fe20000000000 */
[--C-:B------:R-:W-:Y:S01]  /*1d00*/  @!P5 IMAD.IADD R10, R10, 0x1, -R3.reuse ;  /* 0x000000010a0ad824 */ /* 0x100fe200078e0a03 */
[----:B------:R0:W-:Y:S01]  /*1d10*/  STL [R1+0x94], R13 ;  /* 0x0000940d01007387 */ /* 0x0001e20000100800 */
[----:B------:R-:W-:Y:S01]  /*1d20*/  IABS R2, R12 ;  /* 0x0000000c00027213 */ /* 0x000fe20000000000 */
[----:B------:R-:W-:Y:S01]  /*1d30*/  VIADD R18, R0, 0x1e9 ;  /* 0x000001e900127836 */ /* 0x000fe20000000000 */
[C---:B------:R-:W-:Y:S01]  /*1d40*/  ISETP.GT.U32.AND P4, PT, R3.reuse, R11, PT ;  /* 0x0000000b0300720c */ /* 0x040fe20003f84070 */
[----:B------:R-:W-:Y:S01]  /*1d50*/  @!P0 IMAD.IADD R8, R8, 0x1, -R3 ;  /* 0x0000000108088824 */ /* 0x000fe200078e0a03 */
[----:B------:R-:W-:Y:S01]  /*1d60*/  ISETP.GT.U32.AND P5, PT, R3, R10, PT ;  /* 0x0000000a0300720c */ /* 0x000fe20003fa4070 */
[----:B------:R-:W-:Y:S01]  /*1d70*/  IMAD.HI.U32 R14, R4, R22, RZ ;  /* 0x00000016040e7227 */ /* 0x000fe200078e00ff */
[----:B------:R-:W-:-:S02]  /*1d80*/  ISETP.GE.AND P0, PT, R9, RZ, PT ;  /* 0x000000ff0900720c */ /* 0x000fc40003f06270 */
[----:B------:R-:W-:Y:S01]  /*1d90*/  ISETP.GE.AND P2, PT, R5, RZ, PT ;  /* 0x000000ff0500720c */ /* 0x000fe20003f46270 */
[----:B0-----:R-:W-:-:S04]  /*1da0*/  IMAD.HI.U32 R13, R4, R21, RZ ;  /* 0x00000015040d7227 */ /* 0x001fc800078e00ff */
[----:B------:R-:W-:Y:S02]  /*1db0*/  IMAD.MOV R13, RZ, RZ, -R13 ;  /* 0x000000ffff0d7224 */ /* 0x000fe400078e0a0d */
[----:B------:R-:W-:Y:S02]  /*1dc0*/  IMAD.MOV.U32 R16, RZ, RZ, R8 ;  /* 0x000000ffff107224 */ /* 0x000fe400078e0008 */
[C---:B------:R-:W-:Y:S02]  /*1dd0*/  IMAD R21, R3.reuse, R13, R21 ;  /* 0x0000000d03157224 */ /* 0x040fe400078e0215 */
[----:B------:R-:W-:Y:S02]  /*1de0*/  IMAD.MOV R9, RZ, RZ, -R14 ;  /* 0x000000ffff097224 */ /* 0x000fe400078e0a0e */
[----:B------:R-:W-:Y:S01]  /*1df0*/  @!P1 IMAD.MOV R16, RZ, RZ, -R16 ;  /* 0x000000ffff109224 */ /* 0x000fe200078e0a10 */
[C---:B------:R-:W-:Y:S01]  /*1e00*/  ISETP.GT.U32.AND P1, PT, R3.reuse, R21, PT ;  /* 0x000000150300720c */ /* 0x040fe20003f24070 */
[----:B------:R-:W-:Y:S01]  /*1e10*/  IMAD R22, R3, R9, R22 ;  /* 0x0000000903167224 */ /* 0x000fe200078e0216 */
[----:B------:R-:W-:Y:S01]  /*1e20*/  IABS R9, R18 ;  /* 0x0000001200097213 */ /* 0x000fe20000000000 */
[----:B------:R-:W-:Y:S01]  /*1e30*/  @!P4 IMAD.IADD R11, R11, 0x1, -R3 ;  /* 0x000000010b0bc824 */ /* 0x000fe200078e0a03 */
[----:B------:R-:W-:Y:S01]  /*1e40*/  STL [R1+0x9c], R16 ;  /* 0x00009c1001007387 */ /* 0x000fe20000100800 */
[----:B------:R-:W-:Y:S01]  /*1e50*/  IMAD.HI.U32 R5, R4, R2, RZ ;  /* 0x0000000204057227 */ /* 0x000fe200078e00ff */
[----:B------:R-:W-:-:S03]  /*1e60*/  ISETP.GT.U32.AND P4, PT, R3, R22, PT ;  /* 0x000000160300720c */ /* 0x000fc60003f84070 */
[----:B------:R-:W-:Y:S01]  /*1e70*/  @!P5 IMAD.IADD R10, R10, 0x1, -R3 ;  /* 0x000000010a0ad824 */ /* 0x000fe200078e0a03 */
[----:B------:R-:W-:Y:S01]  /*1e80*/  ISETP.GE.AND P5, PT, R12, RZ, PT ;  /* 0x000000ff0c00720c */ /* 0x000fe20003fa6270 */
[----:B------:R-:W-:Y:S02]  /*1e90*/  IMAD.MOV R5, RZ, RZ, -R5 ;  /* 0x000000ffff057224 */ /* 0x000fe400078e0a05 */
[----:B------:R-:W-:Y:S02]  /*1ea0*/  IMAD.MOV.U32 R15, RZ, RZ, R10 ;  /* 0x000000ffff0f7224 */ /* 0x000fe400078e000a */
[----:B------:R-:W-:Y:S02]  /*1eb0*/  @!P1 IMAD.IADD R21, R21, 0x1, -R3 ;  /* 0x0000000115159824 */ /* 0x000fe400078e0a03 */
[C---:B------:R-:W-:Y:S02]  /*1ec0*/  IMAD R2, R3.reuse, R5, R2 ;  /* 0x0000000503027224 */ /* 0x040fe400078e0202 */
[----:B------:R-:W-:Y:S01]  /*1ed0*/  VIADD R13, R0, 0x1eb ;  /* 0x000001eb000d7836 */ /* 0x000fe20000000000 */
[----:B------:R-:W-:Y:S01]  /*1ee0*/  ISETP.GT.U32.AND P1, PT, R3, R21, PT ;  /* 0x000000150300720c */ /* 0x000fe20003f24070 */
[----:B------:R-:W-:-:S02]  /*1ef0*/  @!P3 IMAD.MOV R15, RZ, RZ, -R15 ;  /* 0x000000ffff0fb224 */ /* 0x000fc400078e0a0f */
[----:B------:R-:W-:Y:S01]  /*1f00*/  VIADD R5, R0, 0x1ea ;  /* 0x000001ea00057836 */ /* 0x000fe20000000000 */
[----:B------:R-:W-:Y:S01]  /*1f10*/  ISETP.GE.AND P3, PT, R13, RZ, PT ;  /* 0x000000ff0d00720c */ /* 0x000fe20003f66270 */
[----:B------:R-:W-:Y:S01]  /*1f20*/  @!P4 IMAD.IADD R22, R22, 0x1, -R3 ;  /* 0x000000011616c824 */ /* 0x000fe200078e0a03 */
[----:B------:R0:W-:Y:S01]  /*1f30*/  STL [R1+0xa4], R15 ;  /* 0x0000a40f01007387 */ /* 0x0001e20000100800 */
[----:B------:R-:W-:Y:S01]  /*1f40*/  IMAD.MOV.U32 R19, RZ, RZ, R11 ;  /* 0x000000ffff137224 */ /* 0x000fe200078e000b */
[----:B------:R-:W-:Y:S01]  /*1f50*/  IABS R13, R13 ;  /* 0x0000000d000d7213 */ /* 0x000fe20000000000 */
[----:B------:R-:W-:Y:S01]  /*1f60*/  VIADD R10, R0, 0x1e8 ;  /* 0x000001e8000a7836 */ /* 0x000fe20000000000 */
[C---:B------:R-:W-:Y:S01]  /*1f70*/  ISETP.GT.U32.AND P4, PT, R3.reuse, R22, PT ;  /* 0x000000160300720c */ /* 0x040fe20003f84070 */
[----:B------:R-:W-:Y:S01]  /*1f80*/  @!P6 IMAD.MOV R19, RZ, RZ, -R19 ;  /* 0x000000ffff13e224 */ /* 0x000fe200078e0a13 */
[----:B------:R-:W-:Y:S01]  /*1f90*/  ISETP.GT.U32.AND P6, PT, R3, R2, PT ;  /* 0x000000020300720c */ /* 0x000fe20003fc4070 */
[----:B------:R-:W-:Y:S01]  /*1fa0*/  IMAD.HI.U32 R14, R4, R13, RZ ;  /* 0x0000000d040e7227 */ /* 0x000fe200078e00ff */
[----:B------:R-:W-:-:S02]  /*1fb0*/  IABS R17, R10 ;  /* 0x0000000a00117213 */ /* 0x000fc40000000000 */
[----:B0-----:R-:W-:Y:S01]  /*1fc0*/  IABS R15, R5 ;  /* 0x00000005000f7213 */ /* 0x001fe20000000000 */
[----:B------:R-:W-:Y:S01]  /*1fd0*/  IMAD.MOV R14, RZ, RZ, -R14 ;  /* 0x000000ffff0e7224 */ /* 0x000fe200078e0a0e */
[----:B------:R0:W-:Y:S01]  /*1fe0*/  STL [R1+0xac], R19 ;  /* 0x0000ac1301007387 */ /* 0x0001e20000100800 */
[----:B------:R-:W-:Y:S01]  /*1ff0*/  @!P1 IMAD.IADD R21, R21, 0x1, -R3 ;  /* 0x0000000115159824 */ /* 0x000fe200078e0a03 */
[----:B------:R-:W-:Y:S01]  /*2000*/  ISETP.GE.AND P1, PT, R5, RZ, PT ;  /* 0x000000ff0500720c */ /* 0x000fe20003f26270 */
[----:B------:R-:W-:-:S04]  /*2010*/  IMAD.HI.U32 R12, R4, R15, RZ ;  /* 0x0000000f040c7227 */ /* 0x000fc800078e00ff */
[----:B------:R-:W-:Y:S02]  /*2020*/  IMAD.MOV R12, RZ, RZ, -R12 ;  /* 0x000000ffff0c7224 */ /* 0x000fe400078e0a0c */
[C---:B------:R-:W-:Y:S02]  /*2030*/  IMAD R5, R3.reuse, R14, R13 ;  /* 0x0000000e03057224 */ /* 0x040fe400078e020d */
[C---:B------:R-:W-:Y:S02]  /*2040*/  IMAD R15, R3.reuse, R12, R15 ;  /* 0x0000000c030f7224 */ /* 0x040fe400078e020f */
[--C-:B------:R-:W-:Y:S01]  /*2050*/  @!P4 IMAD.IADD R22, R22, 0x1, -R3.reuse ;  /* 0x000000011616c824 */ /* 0x100fe200078e0a03 */
[C---:B------:R-:W-:Y:S01]  /*2060*/  ISETP.GT.U32.AND P4, PT, R3.reuse, R5, PT ;  /* 0x000000050300720c */ /* 0x040fe20003f84070 */
[----:B------:R-:W-:Y:S01]  /*2070*/  @!P6 IMAD.IADD R2, R2, 0x1, -R3 ;  /* 0x000000010202e824 */ /* 0x000fe200078e0a03 */
[----:B------:R-:W-:Y:S01]  /*2080*/  ISETP.GT.U32.AND P6, PT, R3, R15, PT ;  /* 0x0000000f0300720c */ /* 0x000fe20003fc4070 */
[----:B------:R-:W-:-:S04]  /*2090*/  IMAD.HI.U32 R16, R4, R9, RZ ;  /* 0x0000000904107227 */ /* 0x000fc800078e00ff */
[----:B------:R-:W-:-:S04]  /*20a0*/  IMAD.HI.U32 R8, R4, R17, RZ ;  /* 0x0000001104087227 */ /* 0x000fc800078e00ff */
[----:B------:R-:W-:Y:S02]  /*20b0*/  IMAD.MOV R11, RZ, RZ, -R16 ;  /* 0x000000ffff0b7224 */ /* 0x000fe400078e0a10 */
[----:B------:R-:W-:Y:S02]  /*20c0*/  IMAD.MOV R8, RZ, RZ, -R8 ;  /* 0x000000ffff087224 */ /* 0x000fe400078e0a08 */
[C---:B------:R-:W-:Y:S02]  /*20d0*/  IMAD R9, R3.reuse, R11, R9 ;  /* 0x0000000b03097224 */ /* 0x040fe400078e0209 */
[C---:B------:R-:W-:Y:S02]  /*20e0*/  VIADD R11, R0.reuse, 0x1e6 ;  /* 0x000001e6000b7836 */ /* 0x040fe40000000000 */
[----:B------:R-:W-:Y:S02]  /*20f0*/  IMAD R17, R3, R8, R17 ;  /* 0x0000000803117224 */ /* 0x000fe400078e0211 */
[----:B------:R-:W-:Y:S01]  /*2100*/  VIADD R8, R0, 0x1e7 ;  /* 0x000001e700087836 */ /* 0x000fe20000000000 */
[----:B0-----:R-:W-:Y:S01]  /*2110*/  IABS R19, R11 ;  /* 0x0000000b00137213 */ /* 0x001fe20000000000 */
[--C-:B------:R-:W-:Y:S01]  /*2120*/  @!P4 IMAD.IADD R5, R5, 0x1, -R3.reuse ;  /* 0x000000010505c824 */ /* 0x100fe200078e0a03 */
[----:B------:R-:W-:Y:S01]  /*2130*/  ISETP.GT.U32.AND P4, PT, R3, R2, PT ;  /* 0x000000020300720c */ /* 0x000fe20003f84070 */
[----:B------:R-:W-:Y:S01]  /*2140*/  @!P6 IMAD.IADD R15, R15, 0x1, -R3 ;  /* 0x000000010f0fe824 */ /* 0x000fe200078e0a03 */
[----:B------:R-:W-:Y:S01]  /*2150*/  IABS R16, R8 ;  /* 0x0000000800107213 */ /* 0x000fe20000000000 */
[----:B------:R-:W-:-:S02]  /*2160*/  IMAD.MOV.U32 R24, RZ, RZ, R21 ;  /* 0x000000ffff187224 */ /* 0x000fc400078e0015 */
[----:B------:R-:W-:Y:S01]  /*2170*/  IMAD.HI.U32 R21, R4, R19, RZ ;  /* 0x0000001304157227 */ /* 0x000fe200078e00ff */
[----:B------:R-:W-:-:S03]  /*2180*/  ISETP.GT.U32.AND P6, PT, R3, R15, PT ;  /* 0x0000000f0300720c */ /* 0x000fc60003fc4070 */
[----:B------:R-:W-:Y:S01]  /*2190*/  @!P2 IMAD.MOV R24, RZ, RZ, -R24 ;  /* 0x000000ffff18a224 */ /* 0x000fe200078e0a18 */
[----:B------:R-:W-:Y:S01]  /*21a0*/  ISETP.GT.U32.AND P2, PT, R3, R5, PT ;  /* 0x000000050300720c */ /* 0x000fe20003f44070 */
[----:B------:R-:W-:-:S03]  /*21b0*/  IMAD.HI.U32 R23, R4, R16, RZ ;  /* 0x0000001004177227 */ /* 0x000fc600078e00ff */
[----:B------:R-:W-:Y:S01]  /*21c0*/  STL [R1+0xd0], R24 ;  /* 0x0000d01801007387 */ /* 0x000fe20000100800 */
[----:B------:R-:W-:Y:S02]  /*21d0*/  IMAD.MOV R21, RZ, RZ, -R21 ;  /* 0x000000ffff157224 */ /* 0x000fe400078e0a15 */
[----:B------:R-:W-:Y:S02]  /*21e0*/  IMAD.MOV R23, RZ, RZ, -R23 ;  /* 0x000000ffff177224 */ /* 0x000fe400078e0a17 */
[----:B------:R-:W-:Y:S01]  /*21f0*/  @!P4 IMAD.IADD R2, R2, 0x1, -R3 ;  /* 0x000000010202c824 */ /* 0x000fe200078e0a03 */
[C---:B------:R-:W-:Y:S01]  /*2200*/  ISETP.GT.U32.AND P4, PT, R3.reuse, R17, PT ;  /* 0x000000110300720c */ /* 0x040fe20003f84070 */
[C---:B------:R-:W-:Y:S02]  /*2210*/  IMAD R19, R3.reuse, R21, R19 ;  /* 0x0000001503137224 */ /* 0x040fe400078e0213 */
[----:B------:R-:W-:Y:S01]  /*2220*/  @!P0 IMAD.MOV R22, RZ, RZ, -R22 ;  /* 0x000000ffff168224 */ /* 0x000fe200078e0a16 */
[C---:B------:R-:W-:Y:S01]  /*2230*/  ISETP.GT.U32.AND P0, PT, R3.reuse, R9, PT ;  /* 0x000000090300720c */ /* 0x040fe20003f04070 */
[----:B------:R-:W-:-:S02]  /*2240*/  IMAD R16, R3, R23, R16 ;  /* 0x0000001703107224 */ /* 0x000fc400078e0210 */
[--C-:B------:R-:W-:Y:S01]  /*2250*/  @!P6 IMAD.IADD R15, R15, 0x1, -R3.reuse ;  /* 0x000000010f0fe824 */ /* 0x100fe200078e0a03 */
[----:B------:R-:W-:Y:S01]  /*2260*/  ISETP.GT.U32.AND P6, PT, R3, R19, PT ;  /* 0x000000130300720c */ /* 0x000fe20003fc4070 */
[--C-:B------:R-:W-:Y:S01]  /*2270*/  @!P2 IMAD.IADD R5, R5, 0x1, -R3.reuse ;  /* 0x000000010505a824 */ /* 0x100fe200078e0a03 */
[----:B------:R-:W-:Y:S01]  /*2280*/  ISETP.GT.U32.AND P2, PT, R3, R16, PT ;  /* 0x000000100300720c */ /* 0x000fe20003f44070 */
[C---:B------:R-:W-:Y:S01]  /*2290*/  VIADD R12, R0.reuse, 0x1e4 ;  /* 0x000001e4000c7836 */ /* 0x040fe20000000000 */
[----:B------:R0:W-:Y:S01]  /*22a0*/  STL [R1+0xd8], R22 ;  /* 0x0000d81601007387 */ /* 0x0001e20000100800 */
[----:B------:R-:W-:Y:S02]  /*22b0*/  VIADD R14, R0, 0x1e5 ;  /* 0x000001e5000e7836 */ /* 0x000fe40000000000 */
[--C-:B------:R-:W-:Y:S01]  /*22c0*/  @!P4 IMAD.IADD R17, R17, 0x1, -R3.reuse ;  /* 0x000000011111c824 */ /* 0x100fe200078e0a03 */
[----:B------:R-:W-:Y:S01]  /*22d0*/  IABS R13, R12 ;  /* 0x0000000c000d7213 */ /* 0x000fe20000000000 */
[--C-:B------:R-:W-:Y:S01]  /*22e0*/  @!P0 IMAD.IADD R9, R9, 0x1, -R3.reuse ;  /* 0x0000000109098824 */ /* 0x100fe200078e0a03 */
[----:B------:R-:W-:Y:S01]  /*22f0*/  IABS R20, R14 ;  /* 0x0000000e00147213 */ /* 0x000fe20000000000 */
[----:B------:R-:W-:Y:S01]  /*2300*/  IMAD.MOV.U32 R25, RZ, RZ, R2 ;  /* 0x000000ffff197224 */ /* 0x000fe200078e0002 */
[----:B------:R-:W-:Y:S01]  /*2310*/  ISETP.GE.AND P4, PT, R10, RZ, PT ;  /* 0x000000ff0a00720c */ /* 0x000fe20003f86270 */
[----:B------:R-:W-:Y:S01]  /*2320*/  @!P6 IMAD.IADD R19, R19, 0x1, -R3 ;  /* 0x000000011313e824 */ /* 0x000fe200078e0a03 */
[----:B------:R-:W-:Y:S01]  /*2330*/  ISETP.GT.U32.AND P6, PT, R3, R17, PT ;  /* 0x000000110300720c */ /* 0x000fe20003fc4070 */
[----:B------:R-:W-:Y:S01]  /*2340*/  IMAD.HI.U32 R23, R4, R13, RZ ;  /* 0x0000000d04177227 */ /* 0x000fe200078e00ff */
[----:B------:R-:W-:-:S03]  /*2350*/  ISETP.GE.AND P0, PT, R18, RZ, PT ;  /* 0x000000ff1200720c */ /* 0x000fc60003f06270 */
[----:B0-----:R-:W-:-:S04]  /*2360*/  IMAD.HI.U32 R22, R4, R20, RZ ;  /* 0x0000001404167227 */ /* 0x001fc800078e00ff */
[----:B------:R-:W-:Y:S01]  /*2370*/  @!P2 IMAD.IADD R16, R16, 0x1, -R3 ;  /* 0x000000011010a824 */ /* 0x000fe200078e0a03 */
[C---:B------:R-:W-:Y:S01]  /*2380*/  ISETP.GT.U32.AND P2, PT, R3.reuse, R9, PT ;  /* 0x000000090300720c */ /* 0x040fe20003f44070 */
[----:B------:R-:W-:Y:S02]  /*2390*/  IMAD.MOV R23, RZ, RZ, -R23 ;  /* 0x000000ffff177224 */ /* 0x000fe400078e0a17 */
[----:B------:R-:W-:Y:S02]  /*23a0*/  IMAD.MOV R22, RZ, RZ, -R22 ;  /* 0x000000ffff167224 */ /* 0x000fe400078e0a16 */
[----:B------:R-:W-:Y:S01]  /*23b0*/  @!P5 IMAD.MOV R25, RZ, RZ, -R25 ;  /* 0x000000ffff19d224 */ /* 0x000fe200078e0a19 */
[C---:B------:R-:W-:Y:S01]  /*23c0*/  ISETP.GT.U32.AND P5, PT, R3.reuse, R16, PT ;  /* 0x000000100300720c */ /* 0x040fe20003fa4070 */
[----:B------:R-:W-:Y:S02]  /*23d0*/  IMAD R13, R3, R23, R13 ;  /* 0x00000017030d7224 */ /* 0x000fe400078e020d */
[----:B------:R-:W-:Y:S01]  /*23e0*/  VIADD R10, R0, 0x1e3 ;  /* 0x000001e3000a7836 */ /* 0x000fe20000000000 */
[----:B------:R-:W-:Y:S01]  /*23f0*/  STL [R1+0x160], R25 ;  /* 0x0001601901007387 */ /* 0x000fe20000100800 */
[----:B------:R-:W-:-:S02]  /*2400*/  IMAD.MOV.U32 R24, RZ, RZ, R5 ;  /* 0x000000ffff187224 */ /* 0x000fc400078e0005 */
[C---:B------:R-:W-:Y:S01]  /*2410*/  IMAD R20, R3.reuse, R22, R20 ;  /* 0x0000001603147224 */ /* 0x040fe200078e0214 */
[----:B------:R-:W-:Y:S01]  /*2420*/  IABS R2, R10 ;  /* 0x0000000a00027213 */ /* 0x000fe20000000000 */
[----:B------:R-:W-:Y:S02]  /*2430*/  VIADD R18, R0, 0x1e2 ;  /* 0x000001e200127836 */ /* 0x000fe40000000000 */
[----:B------:R-:W-:Y:S01]  /*2440*/  @!P3 IMAD.MOV R24, RZ, RZ, -R24 ;  /* 0x000000ffff18b224 */ /* 0x000fe200078e0a18 */
[----:B------:R-:W-:Y:S01]  /*2450*/  ISETP.GT.U32.AND P3, PT, R3, R19, PT ;  /* 0x000000130300720c */ /* 0x000fe20003f64070 */
[----:B------:R-:W-:Y:S01]  /*2460*/  @!P6 IMAD.IADD R17, R17, 0x1, -R3 ;  /* 0x000000011111e824 */ /* 0x000fe200078e0a03 */
[C---:B------:R-:W-:Y:S01]  /*2470*/  ISETP.GT.U32.AND P6, PT, R3.reuse, R13, PT ;  /* 0x0000000d0300720c */ /* 0x040fe20003fc4070 */
[----:B------:R-:W-:Y:S01]  /*2480*/  @!P1 IMAD.MOV R15, RZ, RZ, -R15 ;  /* 0x000000ffff0f9224 */ /* 0x000fe200078e0a0f */
[----:B------:R-:W-:Y:S01]  /*2490*/  ISETP.GT.U32.AND P1, PT, R3, R20, PT ;  /* 0x000000140300720c */ /* 0x000fe20003f24070 */
[--C-:B------:R-:W-:Y:S01]  /*24a0*/  @!P2 IMAD.IADD R9, R9, 0x1, -R3.reuse ;  /* 0x000000010909a824 */ /* 0x100fe200078e0a03 */
[----:B------:R-:W-:Y:S01]  /*24b0*/  IABS R5, R18 ;  /* 0x0000001200057213 */ /* 0x000fe20000000000 */
[----:B------:R-:W-:Y:S01]  /*24c0*/  @!P5 IMAD.IADD R16, R16, 0x1, -R3 ;  /* 0x000000011010d824 */ /* 0x000fe200078e0a03 */
[----:B------:R-:W-:Y:S01]  /*24d0*/  ISETP.GE.AND P2, PT, R8, RZ, PT ;  /* 0x000000ff0800720c */ /* 0x000fe20003f46270 */
[C---:B------:R-:W-:Y:S01]  /*24e0*/  IMAD.HI.U32 R8, R4.reuse, R2, RZ ;  /* 0x0000000204087227 */ /* 0x040fe200078e00ff */
[----:B------:R-:W-:Y:S01]  /*24f0*/  ISETP.GE.AND P5, PT, R11, RZ, PT ;  /* 0x000000ff0b00720c */ /* 0x000fe20003fa6270 */
[----:B------:R-:W-:Y:S02]  /*2500*/  STL [R1+0x188], R24 ;  /* 0x0001881801007387 */ /* 0x000fe40000100800 */
[----:B------:R-:W-:-:S02]  /*2510*/  IMAD.HI.U32 R11, R4, R5, RZ ;  /* 0x00000005040b7227 */ /* 0x000fc400078e00ff */
[----:B------:R0:W-:Y:S02]  /*2520*/  STL [R1+0x18c], R15 ;  /* 0x00018c0f01007387 */ /* 0x0001e40000100800 */
[----:B------:R-:W-:Y:S02]  /*2530*/  IMAD.MOV R8, RZ, RZ, -R8 ;  /* 0x000000ffff087224 */ /* 0x000fe400078e0a08 */
[----:B------:R-:W-:Y:S02]  /*2540*/  IMAD.MOV.U32 R21, RZ, RZ, R9 ;  /* 0x000000ffff157224 */ /* 0x000fe400078e0009 */
[----:B------:R-:W-:Y:S01]  /*2550*/  @!P3 IMAD.IADD R19, R19, 0x1, -R3 ;  /* 0x000000011313b824 */ /* 0x000fe200078e0a03 */
[----:B------:R-:W-:Y:S01]  /*2560*/  ISETP.GE.AND P3, PT, R14, RZ, PT ;  /* 0x000000ff0e00720c */ /* 0x000fe20003f66270 */
[----:B------:R-:W-:Y:S02]  /*2570*/  IMAD.MOV R11, RZ, RZ, -R11 ;  /* 0x000000ffff0b7224 */ /* 0x000fe400078e0a0b */
[----:B0-----:R-:W-:-:S02]  /*2580*/  IMAD.MOV.U32 R15, RZ, RZ, R17 ;  /* 0x000000ffff0f7224 */ /* 0x001fc400078e0011 */
[--C-:B------:R-:W-:Y:S01]  /*2590*/  @!P6 IMAD.IADD R13, R13, 0x1, -R3.reuse ;  /* 0x000000010d0de824 */ /* 0x100fe200078e0a03 */
[----:B------:R-:W-:Y:S01]  /*25a0*/  ISETP.GE.AND P6, PT, R10, RZ, PT ;  /* 0x000000ff0a00720c */ /* 0x000fe20003fc6270 */
[C---:B------:R-:W-:Y:S02]  /*25b0*/  IMAD R2, R3.reuse, R8, R2 ;  /* 0x0000000803027224 */ /* 0x040fe400078e0202 */
[----:B------:R-:W-:Y:S02]  /*25c0*/  IMAD.MOV.U32 R9, RZ, RZ, R16 ;  /* 0x000000ffff097224 */ /* 0x000fe400078e0010 */
[----:B------:R-:W-:Y:S01]  /*25d0*/  @!P1 IMAD.IADD R20, R20, 0x1, -R3 ;  /* 0x0000000114149824 */ /* 0x000fe200078e0a03 */
[----:B------:R-:W-:Y:S01]  /*25e0*/  ISETP.GE.AND P1, PT, R12, RZ, PT ;  /* 0x000000ff0c00720c */ /* 0x000fe20003f26270 */
[----:B------:R-:W-:Y:S02]  /*25f0*/  @!P0 IMAD.MOV R21, RZ, RZ, -R21 ;  /* 0x000000ffff158224 */ /* 0x000fe400078e0a15 */
[----:B------:R-:W-:Y:S01]  /*2600*/  @!P4 IMAD.MOV R15, RZ, RZ, -R15 ;  /* 0x000000ffff0fc224 */ /* 0x000fe200078e0a0f */
[C---:B------:R-:W-:Y:S01]  /*2610*/  ISETP.GT.U32.AND P4, PT, R3.reuse, R13, PT ;  /* 0x0000000d0300720c */ /* 0x040fe20003f84070 */
[C---:B------:R-:W-:Y:S01]  /*2620*/  IMAD R8, R3.reuse, R11, R5 ;  /* 0x0000000b03087224 */ /* 0x040fe200078e0205 */
[----:B------:R-:W-:Y:S01]  /*2630*/  STL [R1+0x190], R21 ;  /* 0x0001901501007387 */ /* 0x000fe20000100800 */
[----:B------:R-:W-:Y:S01]  /*2640*/  IMAD.MOV.U32 R12, RZ, RZ, R19 ;  /* 0x000000ffff0c7224 */ /* 0x000fe200078e0013 */
[C---:B------:R-:W-:Y:S01]  /*2650*/  ISETP.GT.U32.AND P0, PT, R3.reuse, R20, PT ;  /* 0x000000140300720c */ /* 0x040fe20003f04070 */
[----:B------:R-:W-:Y:S01]  /*2660*/  @!P2 IMAD.MOV R9, RZ, RZ, -R9 ;  /* 0x000000ffff09a224 */ /* 0x000fe200078e0a09 */
[C---:B------:R-:W-:Y:S01]  /*2670*/  ISETP.GT.U32.AND P2, PT, R3.reuse, R2, PT ;  /* 0x000000020300720c */ /* 0x040fe20003f44070 */
[----:B------:R-:W-:Y:S01]  /*2680*/  STL [R1+0x1b0], R15 ;  /* 0x0001b00f01007387 */ /* 0x000fe20000100800 */
[----:B------:R-:W-:Y:S01]  /*2690*/  @!P5 IMAD.MOV R12, RZ, RZ, -R12 ;  /* 0x000000ffff0cd224 */ /* 0x000fe200078e0a0c */
[----:B------:R-:W-:Y:S01]  /*26a0*/  ISETP.GT.U32.AND P5, PT, R3, R8, PT ;  /* 0x000000080300720c */ /* 0x000fe20003fa4070 */
[C---:B------:R-:W-:Y:S01]  /*26b0*/  VIADD R5, R0.reuse, 0x1e0 ;  /* 0x000001e000057836 */ /* 0x040fe20000000000 */
[----:B------:R0:W-:Y:S01]  /*26c0*/  STL [R1+0x1b8], R9 ;  /* 0x0001b80901007387 */ /* 0x0001e20000100800 */
[----:B------:R-:W-:-:S02]  /*26d0*/  VIADD R16, R0, 0x1df ;  /* 0x000001df00107836 */ /* 0x000fc40000000000 */
[--C-:B------:R-:W-:Y:S01]  /*26e0*/  @!P4 IMAD.IADD R13, R13, 0x1, -R3.reuse ;  /* 0x000000010d0dc824 */ /* 0x100fe200078e0a03 */
[----:B------:R-:W-:Y:S01]  /*26f0*/  IABS R11, R5 ;  /* 0x00000005000b7213 */ /* 0x000fe20000000000 */
[----:B------:R1:W-:Y:S01]  /*2700*/  STL [R1+0x1c0], R12 ;  /* 0x0001c00c01007387 */ /* 0x0003e20000100800 */
[--C-:B------:R-:W-:Y:S01]  /*2710*/  @!P0 IMAD.IADD R20, R20, 0x1, -R3.reuse ;  /* 0x0000000114148824 */ /* 0x100fe200078e0a03 */
[----:B------:R-:W-:Y:S01]  /*2720*/  ISETP.GE.AND P0, PT, R18, RZ, PT ;  /* 0x000000ff1200720c */ /* 0x000fe20003f06270 */
[--C-:B------:R-:W-:Y:S01]  /*2730*/  @!P2 IMAD.IADD R2, R2, 0x1, -R3.reuse ;  /* 0x000000010202a824 */ /* 0x100fe200078e0a03 */
[----:B------:R-:W-:Y:S01]  /*2740*/  ISETP.GE.AND P2, PT, R5, RZ, PT ;  /* 0x000000ff0500720c */ /* 0x000fe20003f46270 */
[----:B0-----:R-:W-:Y:S02]  /*2750*/  VIADD R9, R0, 0x1e1 ;  /* 0x000001e100097836 */ /* 0x001fe40000000000 */
[----:B------:R-:W-:Y:S01]  /*2760*/  @!P5 IMAD.IADD R8, R8, 0x1, -R3 ;  /* 0x000000010808d824 */ /* 0x000fe200078e0a03 */
[----:B------:R-:W-:Y:S01]  /*2770*/  ISETP.GT.U32.AND P5, PT, R3, R2, PT ;  /* 0x000000020300720c */ /* 0x000fe20003fa4070 */
[C---:B------:R-:W-:Y:S01]  /*2780*/  VIADD R17, R0.reuse, 0x1da ;  /* 0x000001da00117836 */ /* 0x040fe20000000000 */
[----:B------:R-:W-:Y:S01]  /*2790*/  IABS R10, R9 ;  /* 0x00000009000a7213 */ /* 0x000fe20000000000 */
[----:B-1----:R-:W-:Y:S01]  /*27a0*/  IMAD.MOV.U32 R12, RZ, RZ, R20 ;  /* 0x000000ffff0c7224 */ /* 0x002fe200078e0014 */
[----:B------:R-:W-:Y:S01]  /*27b0*/  ISETP.GE.AND P4, PT, R9, RZ, PT ;  /* 0x000000ff0900720c */ /* 0x000fe20003f86270 */
[----:B------:R-:W-:-:S02]  /*27c0*/  VIADD R18, R0, 0x1db ;  /* 0x000001db00127836 */ /* 0x000fc40000000000 */
[----:B------:R-:W-:Y:S02]  /*27d0*/  IMAD.MOV.U32 R9, RZ, RZ, R10 ;  /* 0x000000ffff097224 */ /* 0x000fe400078e000a */
[----:B------:R-:W-:-:S04]  /*27e0*/  IMAD.HI.U32 R10, R4, R11, RZ ;  /* 0x0000000b040a7227 */ /* 0x000fc800078e00ff */
[----:B------:R-:W-:-:S04]  /*27f0*/  IMAD.HI.U32 R5, R4, R9, RZ ;  /* 0x0000000904057227 */ /* 0x000fc800078e00ff */
[----:B------:R-:W-:Y:S02]  /*2800*/  IMAD.MOV R5, RZ, RZ, -R5 ;  /* 0x000000ffff057224 */ /* 0x000fe400078e0a05 */
[----:B------:R-:W-:Y:S02]  /*2810*/  @!P5 IMAD.IADD R2, R2, 0x1, -R3 ;  /* 0x000000010202d824 */ /* 0x000fe400078e0a03 */
[C---:B------:R-:W-:Y:S02]  /*2820*/  IMAD R5, R3.reuse, R5, R9 ;  /* 0x0000000503057224 */ /* 0x040fe400078e0209 */
[----:B------:R-:W-:Y:S01]  /*2830*/  @!P3 IMAD.MOV R12, RZ, RZ, -R12 ;  /* 0x000000ffff0cb224 */ /* 0x000fe200078e0a0c */
[C---:B------:R-:W-:Y:S01]  /*2840*/  ISETP.GT.U32.AND P3, PT, R3.reuse, R8, PT ;  /* 0x000000080300720c */ /* 0x040fe20003f64070 */
[----:B------:R-:W-:Y:S01]  /*2850*/  IMAD.MOV R10, RZ, RZ, -R10 ;  /* 0x000000ffff0a7224 */ /* 0x000fe200078e0a0a */
[C---:B------:R-:W-:Y:S01]  /*2860*/  ISETP.GT.U32.AND P5, PT, R3.reuse, R5, PT ;  /* 0x000000050300720c */ /* 0x040fe20003fa4070 */
[----:B------:R-:W-:Y:S01]  /*2870*/  IMAD.MOV.U32 R15, RZ, RZ, R2 ;  /* 0x000000ffff0f7224 */ /* 0x000fe200078e0002 */
[----:B------:R0:W-:Y:S01]  /*2880*/  STL [R1+0x1c4], R12 ;  /* 0x0001c40c01007387 */ /* 0x0001e20000100800 */
[----:B------:R-:W-:-:S02]  /*2890*/  IMAD R11, R3, R10, R11 ;  /* 0x0000000a030b7224 */ /* 0x000fc400078e020b */
[----:B------:R-:W-:Y:S02]  /*28a0*/  @!P6 IMAD.MOV R15, RZ, RZ, -R15 ;  /* 0x000000ffff0fe224 */ /* 0x000fe400078e0a0f */
[C---:B------:R-:W-:Y:S01]  /*28b0*/  VIADD R10, R0.reuse, 0x1de ;  /* 0x000001de000a7836 */ /* 0x040fe20000000000 */
[----:B------:R-:W-:Y:S01]  /*28c0*/  ISETP.GT.U32.AND P6, PT, R3, R11, PT ;  /* 0x0000000b0300720c */ /* 0x000fe20003fc4070 */
[----:B------:R-:W-:Y:S02]  /*28d0*/  VIADD R9, R0, 0x1dd ;  /* 0x000001dd00097836 */ /* 0x000fe40000000000 */
[----:B------:R-:W-:Y:S01]  /*28e0*/  @!P3 IMAD.IADD R8, R8, 0x1, -R3 ;  /* 0x000000010808b824 */ /* 0x000fe200078e0a03 */
[----:B------:R-:W-:Y:S01]  /*28f0*/  ISETP.GE.AND P3, PT, R10, RZ, PT ;  /* 0x000000ff0a00720c */ /* 0x000fe20003f66270 */
[----:B0-----:R-:W-:Y:S01]  /*2900*/  IMAD.MOV.U32 R12, RZ, RZ, R13 ;  /* 0x000000ffff0c7224 */ /* 0x001fe200078e000d */
[----:B------:R-:W-:Y:S01]  /*2910*/  IABS R10, R10 ;  /* 0x0000000a000a7213 */ /* 0x000fe20000000000 */
[----:B------:R-:W-:-:S02]  /*2920*/  @!P5 IMAD.IADD R5, R5, 0x1, -R3 ;  /* 0x000000010505d824 */ /* 0x000fc400078e0a03 */
[----:B------:R-:W-:Y:S01]  /*2930*/  @!P1 IMAD.MOV R12, RZ, RZ, -R12 ;  /* 0x000000ffff0c9224 */ /* 0x000fe200078e0a0c */
[----:B------:R-:W-:Y:S01]  /*2940*/  ISETP.GE.AND P1, PT, R16, RZ, PT ;  /* 0x000000ff1000720c */ /* 0x000fe20003f26270 */
[----:B------:R-:W-:Y:S01]  /*2950*/  IMAD.MOV.U32 R14, RZ, RZ, R8 ;  /* 0x000000ffff0e7224 */ /* 0x000fe200078e0008 */
[----:B------:R-:W-:Y:S01]  /*2960*/  IABS R16, R16 ;  /* 0x0000001000107213 */ /* 0x000fe20000000000 */
[----:B------:R-:W-:Y:S01]  /*2970*/  @!P6 IMAD.IADD R11, R11, 0x1, -R3 ;  /* 0x000000010b0be824 */ /* 0x000fe200078e0a03 */
[----:B------:R-:W-:Y:S01]  /*2980*/  ISETP.GT.U32.AND P5, PT, R3, R5, PT ;  /* 0x000000050300720c */ /* 0x000fe20003fa4070 */
[----:B------:R-:W-:Y:S01]  /*2990*/  @!P0 IMAD.MOV R14, RZ, RZ, -R14 ;  /* 0x000000ffff0e8224 */ /* 0x000fe200078e0a0e */
[----:B------:R-:W-:Y:S01]  /*29a0*/  ISETP.GE.AND P0, PT, R9, RZ, PT ;  /* 0x000000ff0900720c */ /* 0x000fe20003f06270 */
[----:B------:R-:W-:Y:S01]  /*29b0*/  IMAD.HI.U32 R13, R4, R16, RZ ;  /* 0x00000010040d7227 */ /* 0x000fe200078e00ff */
[----:B------:R0:W-:Y:S01]  /*29c0*/  STL [R1+0x1d0], R12 ;  /* 0x0001d00c01007387 */ /* 0x0001e20000100800 */
[----:B------:R-:W-:-:S02]  /*29d0*/  IABS R9, R9 ;  /* 0x0000000900097213 */ /* 0x000fc40000000000 */
[----:B------:R-:W-:Y:S01]  /*29e0*/  IMAD.MOV R2, RZ, RZ, -R13 ;  /* 0x000000ffff027224 */ /* 0x000fe200078e0a0d */
[C---:B------:R-:W-:Y:S01]  /*29f0*/  ISETP.GT.U32.AND P6, PT, R3.reuse, R11, PT ;  /* 0x0000000b0300720c */ /* 0x040fe20003fc4070 */
[----:B------:R-:W-:Y:S01]  /*2a00*/  IMAD.HI.U32 R8, R4, R10, RZ ;  /* 0x0000000a04087227 */ /* 0x000fe200078e00ff */
[----:B------:R1:W-:Y:S03]  /*2a10*/  STL [R1+0x1d4], R15 ;  /* 0x0001d40f01007387 */ /* 0x0003e60000100800 */
[----:B------:R-:W-:Y:S01]  /*2a20*/  IMAD R16, R3, R2, R16 ;  /* 0x0000000203107224 */ /* 0x000fe200078e0210 */
[----:B------:R2:W-:Y:S01]  /*2a30*/  STL [R1+0x1d8], R14 ;  /* 0x0001d80e01007387 */ /* 0x0005e20000100800 */
[----:B0-----:R-:W-:Y:S02]  /*2a40*/  VIADD R12, R0, 0x1dc ;  /* 0x000001dc000c7836 */ /* 0x001fe40000000000 */
[----:B------:R-:W-:-:S02]  /*2a50*/  IMAD.MOV R8, RZ, RZ, -R8 ;  /* 0x000000ffff087224 */ /* 0x000fc400078e0a08 */
[----:B------:R-:W-:Y:S01]  /*2a60*/  IMAD.HI.U32 R13, R4, R9, RZ ;  /* 0x00000009040d7227 */ /* 0x000fe200078e00ff */
[----:B------:R-:W-:Y:S02]  /*2a70*/  IABS R2, R12 ;  /* 0x0000000c00027213 */ /* 0x000fe40000000000 */
[----:B-1----:R-:W-:Y:S01]  /*2a80*/  IABS R15, R18 ;  /* 0x00000012000f7213 */ /* 0x002fe20000000000 */
[----:B------:R-:W-:Y:S01]  /*2a90*/  @!P5 IMAD.IADD R5, R5, 0x1, -R3 ;  /* 0x000000010505d824 */ /* 0x000fe200078e0a03 */
[C---:B------:R-:W-:Y:S01]  /*2aa0*/  ISETP.GT.U32.AND P5, PT, R3.reuse, R16, PT ;  /* 0x000000100300720c */ /* 0x040fe20003fa4070 */
[----:B------:R-:W-:Y:S02]  /*2ab0*/  IMAD R8, R3, R8, R10 ;  /* 0x0000000803087224 */ /* 0x000fe400078e020a */
[----:B------:R-:W-:Y:S02]  /*2ac0*/  IMAD.MOV R13, RZ, RZ, -R13 ;  /* 0x000000ffff0d7224 */ /* 0x000fe400078e0a0d */
[----:B--2---:R-:W-:-:S02]  /*2ad0*/  IMAD.MOV.U32 R14, RZ, RZ, R5 ;  /* 0x000000ffff0e7224 */ /* 0x004fc400078e0005 */
[----:B------:R-:W-:-:S04]  /*2ae0*/  IMAD.HI.U32 R10, R4, R2, RZ ;  /* 0x00000002040a7227 */ /* 0x000fc800078e00ff */
[C---:B------:R-:W-:Y:S02]  /*2af0*/  IMAD R5, R3.reuse, R13, R9 ;  /* 0x0000000d03057224 */ /* 0x040fe400078e0209 */
[----:B------:R-:W-:Y:S01]  /*2b00*/  @!P4 IMAD.MOV R14, RZ, RZ, -R14 ;  /* 0x000000ffff0ec224 */ /* 0x000fe200078e0a0e */
[----:B------:R-:W-:Y:S01]  /*2b10*/  ISETP.GT.U32.AND P4, PT, R3, R8, PT ;  /* 0x000000080300720c */ /* 0x000fe20003f84070 */
[----:B------:R-:W-:Y:S02]  /*2b20*/  IMAD.MOV R10, RZ, RZ, -R10 ;  /* 0x000000ffff0a7224 */ /* 0x000fe400078e0a0a */
[--C-:B------:R-:W-:Y:S01]  /*2b30*/  @!P6 IMAD.IADD R11, R11, 0x1, -R3.reuse ;  /* 0x000000010b0be824 */ /* 0x100fe200078e0a03 */
[C---:B------:R-:W-:Y:S01]  /*2b40*/  ISETP.GT.U32.AND P6, PT, R3.reuse, R5, PT ;  /* 0x000000050300720c */ /* 0x040fe20003fc4070 */
[----:B------:R-:W-:Y:S01]  /*2b50*/  IMAD R2, R3, R10, R2 ;  /* 0x0000000a03027224 */ /* 0x000fe200078e0202 */
[----:B------:R0:W-:Y:S01]  /*2b60*/  STL [R1+0x1dc], R14 ;  /* 0x0001dc0e01007387 */ /* 0x0001e20000100800 */
[----:B------:R-:W-:-:S02]  /*2b70*/  @!P5 IMAD.IADD R16, R16, 0x1, -R3 ;  /* 0x000000011010d824 */ /* 0x000fc400078e0a03 */
[----:B------:R-:W-:Y:S01]  /*2b80*/  IMAD.MOV.U32 R20, RZ, RZ, R11 ;  /* 0x000000ffff147224 */ /* 0x000fe200078e000b */
[----:B------:R-:W-:Y:S01]  /*2b90*/  ISETP.GT.U32.AND P5, PT, R3, R2, PT ;  /* 0x000000020300720c */ /* 0x000fe20003fa4070 */
[----:B------:R-:W-:-:S04]  /*2ba0*/  IMAD.HI.U32 R9, R4, R15, RZ ;  /* 0x0000000f04097227 */ /* 0x000fc800078e00ff */
[--C-:B------:R-:W-:Y:S01]  /*2bb0*/  @!P4 IMAD.IADD R8, R8, 0x1, -R3.reuse ;  /* 0x000000010808c824 */ /* 0x100fe200078e0a03 */
[----:B0-----:R-:W-:Y:S01]  /*2bc0*/  IABS R14, R17 ;  /* 0x00000011000e7213 */ /* 0x001fe20000000000 */
[----:B------:R-:W-:Y:S01]  /*2bd0*/  @!P6 IMAD.IADD R5, R5, 0x1, -R3 ;  /* 0x000000010505e824 */ /* 0x000fe200078e0a03 */
[C---:B------:R-:W-:Y:S01]  /*2be0*/  ISETP.GT.U32.AND P4, PT, R3.reuse, R16, PT ;  /* 0x000000100300720c */ /* 0x040fe20003f84070 */
[----:B------:R-:W-:Y:S01]  /*2bf0*/  @!P2 IMAD.MOV R20, RZ, RZ, -R20 ;  /* 0x000000ffff14a224 */ /* 0x000fe200078e0a14 */
[----:B------:R-:W-:Y:S01]  /*2c00*/  ISETP.GT.U32.AND P6, PT, R3, R8, PT ;  /* 0x000000080300720c */ /* 0x000fe20003fc4070 */
[----:B------:R-:W-:-:S03]  /*2c10*/  IMAD.HI.U32 R19, R4, R14, RZ ;  /* 0x0000000e04137227 */ /* 0x000fc600078e00ff */
[----:B------:R0:W-:Y:S01]  /*2c20*/  STL [R1+0x1e8], R20 ;  /* 0x0001e81401007387 */ /* 0x0001e20000100800 */
[----:B------:R-:W-:Y:S01]  /*2c30*/  @!P5 IMAD.IADD R2, R2, 0x1, -R3 ;  /* 0x000000010202d824 */ /* 0x000fe200078e0a03 */
[C---:B------:R-:W-:Y:S01]  /*2c40*/  ISETP.GT.U32.AND P5, PT, R3.reuse, R5, PT ;  /* 0x000000050300720c */ /* 0x040fe20003fa4070 */
[----:B------:R-:W-:Y:S02]  /*2c50*/  IMAD.MOV R19, RZ, RZ, -R19 ;  /* 0x000000ffff137224 */ /* 0x000fe400078e0a13 */
[----:B------:R-:W-:Y:S01]  /*2c60*/  IMAD.MOV R10, RZ, RZ, -R9 ;  /* 0x000000ffff0a7224 */ /* 0x000fe200078e0a09 */
[C---:B------:R-:W-:Y:S01]  /*2c70*/  ISETP.GT.U32.AND P2, PT, R3.reuse, R2, PT ;  /* 0x000000020300720c */ /* 0x040fe20003f44070 */
[--C-:B------:R-:W-:Y:S02]  /*2c80*/  @!P4 IMAD.IADD R16, R16, 0x1, -R3.reuse ;  /* 0x000000011010c824 */ /* 0x100fe400078e0a03 */
[----:B------:R-:W-:Y:S01]  /*2c90*/  @!P6 IMAD.IADD R8, R8, 0x1, -R3 ;  /* 0x000000010808e824 */ /* 0x000fe200078e0a03 */
[----:B------:R-:W-:Y:S01]  /*2ca0*/  ISETP.GE.AND P6, PT, R12, RZ, PT ;  /* 0x000000ff0c00720c */ /* 0x000fe20003fc6270 */
[----:B------:R-:W-:-:S02]  /*2cb0*/  IMAD R12, R3, R19, R14 ;  /* 0x00000013030c7224 */ /* 0x000fc400078e020e */
[----:B------:R-:W-:Y:S02]  /*2cc0*/  IMAD R15, R3, R10, R15 ;  /* 0x0000000a030f7224 */ /* 0x000fe400078e020f */
[--C-:B------:R-:W-:Y:S01]  /*2cd0*/  @!P5 IMAD.IADD R5, R5, 0x1, -R3.reuse ;  /* 0x000000010505d824 */ /* 0x100fe200078e0a03 */
[C---:B------:R-:W-:Y:S01]  /*2ce0*/  ISETP.GT.U32.AND P5, PT, R3.reuse, R12, PT ;  /* 0x0000000c0300720c */ /* 0x040fe20003fa4070 */
[----:B------:R-:W-:Y:S01]  /*2cf0*/  VIADD R14, R0, 0x1d7 ;  /* 0x000001d7000e7836 */ /* 0x000fe20000000000 */
[----:B------:R-:W-:Y:S01]  /*2d00*/  ISETP.GT.U32.AND P4, PT, R3, R15, PT ;  /* 0x0000000f0300720c */ /* 0x000fe20003f84070 */
[----:B------:R-:W-:Y:S01]  /*2d10*/  @!P2 IMAD.IADD R2, R2, 0x1, -R3 ;  /* 0x000000010202a824 */ /* 0x000fe200078e0a03 */
[----:B------:R-:W-:Y:S01]  /*2d20*/  ISETP.GE.AND P2, PT, R18, RZ, PT ;  /* 0x000000ff1200720c */ /* 0x000fe20003f46270 */
[----:B------:R-:W-:Y:S01]  /*2d30*/  VIADD R9, R0, 0x1d9 ;  /* 0x000001d900097836 */ /* 0x000fe20000000000 */
[----:B------:R-:W-:Y:S01]  /*2d40*/  IABS R18, R14 ;  /* 0x0000000e00127213 */ /* 0x000fe20000000000 */
[----:B------:R-:W-:-:S02]  /*2d50*/  IMAD.MOV.U32 R22, RZ, RZ, R16 ;  /* 0x000000ffff167224 */ /* 0x000fc400078e0010 */
[----:B------:R-:W-:Y:S01]  /*2d60*/  VIADD R10, R0, 0x1d8 ;  /* 0x000001d8000a7836 */ /* 0x000fe20000000000 */
[----:B------:R-:W-:Y:S01]  /*2d70*/  IABS R13, R9 ;  /* 0x00000009000d7213 */ /* 0x000fe20000000000 */
[----:B------:R-:W-:-:S03]  /*2d80*/  IMAD.HI.U32 R16, R4, R18, RZ ;  /* 0x0000001204107227 */ /* 0x000fc600078e00ff */
[----:B------:R-:W-:Y:S01]  /*2d90*/  IABS R11, R10 ;  /* 0x0000000a000b7213 */ /* 0x000fe20000000000 */
[----:B------:R-:W-:Y:S02]  /*2da0*/  @!P5 IMAD.IADD R12, R12, 0x1, -R3 ;  /* 0x000000010c0cd824 */ /* 0x000fe400078e0a03 */
[----:B------:R-:W-:-:S03]  /*2db0*/  IMAD.HI.U32 R19, R4, R13, RZ ;  /* 0x0000000d04137227 */ /* 0x000fc600078e00ff */
[----:B------:R-:W-:Y:S01]  /*2dc0*/  ISETP.GT.U32.AND P5, PT, R3, R12, PT ;  /* 0x0000000c0300720c */ /* 0x000fe20003fa4070 */
[----:B------:R-:W-:Y:S01]  /*2dd0*/  @!P4 IMAD.IADD R15, R15, 0x1, -R3 ;  /* 0x000000010f0fc824 */ /* 0x000fe200078e0a03 */
[----:B------:R-:W-:Y:S01]  /*2de0*/  ISETP.GE.AND P4, PT, R17, RZ, PT ;  /* 0x000000ff1100720c */ /* 0x000fe20003f86270 */
[----:B------:R-:W-:Y:S02]  /*2df0*/  IMAD.MOV R16, RZ, RZ, -R16 ;  /* 0x000000ffff107224 */ /* 0x000fe400078e0a10 */
[----:B------:R-:W-:Y:S02]  /*2e00*/  IMAD.MOV R19, RZ, RZ, -R19 ;  /* 0x000000ffff137224 */ /* 0x000fe400078e0a13 */
[----:B------:R-:W-:Y:S01]  /*2e10*/  @!P1 IMAD.MOV R22, RZ, RZ, -R22 ;  /* 0x000000ffff169224 */ /* 0x000fe200078e0a16 */
[C---:B------:R-:W-:Y:S01]  /*2e20*/  ISETP.GT.U32.AND P1, PT, R3.reuse, R15, PT ;  /* 0x0000000f0300720c */ /* 0x040fe20003f24070 */
[C---:B------:R-:W-:Y:S02]  /*2e30*/  IMAD R18, R3.reuse, R16, R18 ;  /* 0x0000001003127224 */ /* 0x040fe400078e0212 */
[----:B------:R-:W-:Y:S01]  /*2e40*/  IMAD.MOV.U32 R21, RZ, RZ, R8 ;  /* 0x000000ffff157224 */ /* 0x000fe200078e0008 */
[----:B------:R-:W-:Y:S01]  /*2e50*/  STL [R1+0x1ec], R22 ;  /* 0x0001ec1601007387 */ /* 0x000fe20000100800 */
[----:B------:R-:W-:-:S02]  /*2e60*/  IMAD R13, R3, R19, R13 ;  /* 0x00000013030d7224 */ /* 0x000fc400078e020d */
[----:B------:R-:W-:Y:S01]  /*2e70*/  @!P5 IMAD.IADD R12, R12, 0x1, -R3 ;  /* 0x000000010c0cd824 */ /* 0x000fe200078e0a03 */
[----:B------:R-:W-:Y:S01]  /*2e80*/  ISETP.GT.U32.AND P5, PT, R3, R18, PT ;  /* 0x000000120300720c */ /* 0x000fe20003fa4070 */
[----:B0-----:R-:W-:-:S04]  /*2e90*/  IMAD.HI.U32 R20, R4, R11, RZ ;  /* 0x0000000b04147227 */ /* 0x001fc800078e00ff */
[----:B------:R-:W-:Y:S01]  /*2ea0*/  @!P3 IMAD.MOV R21, RZ, RZ, -R21 ;  /* 0x000000ffff15b224 */ /* 0x000fe200078e0a15 */
[----:B------:R-:W-:Y:S01]  /*2eb0*/  ISETP.GT.U32.AND P3, PT, R3, R13, PT ;  /* 0x0000000d0300720c */ /* 0x000fe20003f64070 */
[----:B------:R-:W-:Y:S01]  /*2ec0*/  @!P0 IMAD.MOV R5, RZ, RZ, -R5 ;  /* 0x000000ffff058224 */ /* 0x000fe200078e0a05 */
[----:B------:R-:W-:Y:S01]  /*2ed0*/  ISETP.GE.AND P0, PT, R9, RZ, PT ;  /* 0x000000ff0900720c */ /* 0x000fe20003f06270 */
[----:B------:R-:W-:Y:S01]  /*2ee0*/  @!P6 IMAD.MOV R2, RZ, RZ, -R2 ;  /* 0x000000ffff02e224 */ /* 0x000fe200078e0a02 */
[----:B------:R-:W-:Y:S01]  /*2ef0*/  STL [R1+0x208], R21 ;  /* 0x0002081501007387 */ /* 0x000fe20000100800 */
[----:B------:R-:W-:Y:S02]  /*2f00*/  IMAD.MOV R20, RZ, RZ, -R20 ;  /* 0x000000ffff147224 */ /* 0x000fe400078e0a14 */
[----:B------:R-:W-:Y:S01]  /*2f10*/  @!P1 IMAD.IADD R15, R15, 0x1, -R3 ;  /* 0x000000010f0f9824 */ /* 0x000fe200078e0a03 */
[----:B------:R0:W-:Y:S01]  /*2f20*/  STL [R1+0x20c], R5 ;  /* 0x00020c0501007387 */ /* 0x0001e20000100800 */
[C---:B------:R-:W-:Y:S01]  /*2f30*/  IMAD R11, R3.reuse, R20, R11 ;  /* 0x00000014030b7224 */ /* 0x040fe200078e020b */
[----:B------:R-:W-:Y:S01]  /*2f40*/  ISETP.GE.AND P1, PT, R10, RZ, PT ;  /* 0x000000ff0a00720c */ /* 0x000fe20003f26270 */
[----:B------:R-:W-:Y:S01]  /*2f50*/  IMAD.MOV.U32 R9, RZ, RZ, R15 ;  /* 0x000000ffff097224 */ /* 0x000fe200078e000f */
[----:B------:R1:W-:Y:S01]  /*2f60*/  STL [R1+0x210], R2 ;  /* 0x0002100201007387 */ /* 0x0003e20000100800 */
[----:B------:R-:W-:Y:S01]  /*2f70*/  @!P5 IMAD.IADD R18, R18, 0x1, -R3 ;  /* 0x000000011212d824 */ /* 0x000fe200078e0a03 */
[----:B------:R-:W-:Y:S01]  /*2f80*/  ISETP.GT.U32.AND P6, PT, R3, R11, PT ;  /* 0x0000000b0300720c */ /* 0x000fe20003fc4070 */
[----:B------:R-:W-:-:S02]  /*2f90*/  VIADD R17, R0, 0x1d6 ;  /* 0x000001d600117836 */ /* 0x000fc40000000000 */
[----:B------:R-:W-:Y:S01]  /*2fa0*/  @!P3 IMAD.IADD R13, R13, 0x1, -R3 ;  /* 0x000000010d0db824 */ /* 0x000fe200078e0a03 */
[----:B------:R-:W-:Y:S01]  /*2fb0*/  ISETP.GE.AND P3, PT, R14, RZ, PT ;  /* 0x000000ff0e00720c */ /* 0x000fe20003f66270 */
[----:B------:R-:W-:Y:S01]  /*2fc0*/  @!P2 IMAD.MOV R9, RZ, RZ, -R9 ;  /* 0x000000ffff09a224 */ /* 0x000fe200078e0a09 */
[----:B------:R-:W-:Y:S01]  /*2fd0*/  ISETP.GT.U32.AND P5, PT, R3, R18, PT ;  /* 0x000000120300720c */ /* 0x000fe20003fa4070 */
[C---:B0-----:R-:W-:Y:S01]  /*2fe0*/  VIADD R5, R0.reuse, 0x1d4 ;  /* 0x000001d400057836 */ /* 0x041fe20000000000 */
[----:B------:R-:W-:Y:S01]  /*2ff0*/  IABS R8, R17 ;  /* 0x0000001100087213 */ /* 0x000fe20000000000 */
[----:B-1----:R-:W-:Y:S01]  /*3000*/  VIADD R2, R0, 0x1d5 ;  /* 0x000001d500027836 */ /* 0x002fe20000000000 */
[----:B------:R0:W-:Y:S01]  /*3010*/  STL [R1+0x214], R9 ;  /* 0x0002140901007387 */ /* 0x0001e20000100800 */
[----:B------:R-:W-:Y:S01]  /*3020*/  IMAD.MOV.U32 R22, RZ, RZ, R12 ;  /* 0x000000ffff167224 */ /* 0x000fe200078e000c */
[----:B------:R-:W-:Y:S01]  /*3030*/  IABS R10, R5 ;  /* 0x00000005000a7213 */ /* 0x000fe20000000000 */
[----:B------:R-:W-:Y:S01]  /*3040*/  IMAD.HI.U32 R16, R4, R8, RZ ;  /* 0x0000000804107227 */ /* 0x000fe200078e00ff */
[----:B------:R-:W-:-:S03]  /*3050*/  IABS R15, R2 ;  /* 0x00000002000f7213 */ /* 0x000fc60000000000 */
[----:B------:R-:W-:Y:S01]  /*3060*/  @!P6 IMAD.IADD R11, R11, 0x1, -R3 ;  /* 0x000000010b0be824 */ /* 0x000fe200078e0a03 */
[----:B------:R-:W-:Y:S01]  /*3070*/  ISETP.GT.U32.AND P6, PT, R3, R13, PT ;  /* 0x0000000d0300720c */ /* 0x000fe20003fc4070 */
[----:B------:R-:W-:-:S03]  /*3080*/  IMAD.HI.U32 R14, R4, R15, RZ ;  /* 0x0000000f040e7227 */ /* 0x000fc600078e00ff */
[C---:B------:R-:W-:Y:S01]  /*3090*/  ISETP.GT.U32.AND P2, PT, R3.reuse, R11, PT ;  /* 0x0000000b0300720c */ /* 0x040fe20003f44070 */
[----:B------:R-:W-:Y:S02]  /*30a0*/  IMAD.MOV R19, RZ, RZ, -R14 ;  /* 0x000000ffff137224 */ /* 0x000fe400078e0a0e */
[----:B------:R-:W-:Y:S02]  /*30b0*/  IMAD.MOV R16, RZ, RZ, -R16 ;  /* 0x000000ffff107224 */ /* 0x000fe400078e0a10 */
[C---:B------:R-:W-:Y:S02]  /*30c0*/  IMAD R15, R3.reuse, R19, R15 ;  /* 0x00000013030f7224 */ /* 0x040fe400078e020f */
[----:B0-----:R-:W-:Y:S02]  /*30d0*/  VIADD R9, R0, 0x1d3 ;  /* 0x000001d300097836 */ /* 0x001fe40000000000 */
[--C-:B------:R-:W-:Y:S01]  /*30e0*/  @!P5 IMAD.IADD R18, R18, 0x1, -R3.reuse ;  /* 0x000000011212d824 */ /* 0x100fe200078e0a03 */
[C---:B------:R-:W-:Y:S01]  /*30f0*/  ISETP.GT.U32.AND P5, PT, R3.reuse, R15, PT ;  /* 0x0000000f0300720c */ /* 0x040fe20003fa4070 */
[----:B------:R-:W-:Y:S01]  /*3100*/  IMAD R8, R3, R16, R8 ;  /* 0x0000001003087224 */ /* 0x000fe200078e0208 */
[----:B------:R-:W-:Y:S01]  /*3110*/  IABS R16, R9 ;  /* 0x0000000900107213 */ /* 0x000fe20000000000 */
[----:B------:R-:W-:-:S02]  /*3120*/  @!P6 IMAD.IADD R13, R13, 0x1, -R3 ;  /* 0x000000010d0de824 */ /* 0x000fc400078e0a03 */
[----:B------:R-:W-:Y:S01]  /*3130*/  @!P2 IMAD.IADD R11, R11, 0x1, -R3 ;  /* 0x000000010b0ba824 */ /* 0x000fe200078e0a03 */
[----:B------:R-:W-:Y:S01]  /*3140*/  ISETP.GT.U32.AND P6, PT, R3, R8, PT ;  /* 0x000000080300720c */ /* 0x000fe20003fc4070 */
[----:B------:R-:W-:Y:S01]  /*3150*/  IMAD.MOV.U32 R14, RZ, RZ, R16 ;  /* 0x000000ffff0e7224 */ /* 0x000fe200078e0010 */
[----:B------:R-:W-:Y:S01]  /*3160*/  ISETP.GE.AND P2, PT, R17, RZ, PT ;  /* 0x000000ff1100720c */ /* 0x000fe20003f46270 */
[----:B------:R-:W-:Y:S02]  /*3170*/  VIADD R16, R0, 0x1d2 ;  /* 0x000001d200107836 */ /* 0x000fe40000000000 */
[----:B------:R-:W-:-:S03]  /*3180*/  IMAD.HI.U32 R19, R4, R10, RZ ;  /* 0x0000000a04137227 */ /* 0x000fc600078e00ff */
[----:B------:R-:W-:Y:S01]  /*3190*/  IABS R17, R16 ;  /* 0x0000001000117213 */ /* 0x000fe20000000000 */
[----:B------:R-:W-:Y:S02]  /*31a0*/  @!P5 IMAD.IADD R15, R15, 0x1, -R3 ;  /* 0x000000010f0fd824 */ /* 0x000fe400078e0a03 */
[----:B------:R-:W-:-:S03]  /*31b0*/  IMAD.HI.U32 R20, R4, R14, RZ ;  /* 0x0000000e04147227 */ /* 0x000fc600078e00ff */
[----:B------:R-:W-:Y:S01]  /*31c0*/  ISETP.GT.U32.AND P5, PT, R3, R15, PT ;  /* 0x0000000f0300720c */ /* 0x000fe20003fa4070 */
[----:B------:R-:W-:-:S04]  /*31d0*/  IMAD.HI.U32 R12, R4, R17, RZ ;  /* 0x00000011040c7227 */ /* 0x000fc800078e00ff */
[----:B------:R-:W-:Y:S01]  /*31e0*/  @!P6 IMAD.IADD R8, R8, 0x1, -R3 ;  /* 0x000000010808e824 */ /* 0x000fe200078e0a03 */
[----:B------:R-:W-:Y:S01]  /*31f0*/  ISETP.GE.AND P6, PT, R2, RZ, PT ;  /* 0x000000ff0200720c */ /* 0x000fe20003fc6270 */
[----:B------:R-:W-:Y:S02]  /*3200*/  IMAD.MOV R12, RZ, RZ, -R12 ;  /* 0x000000ffff0c7224 */ /* 0x000fe400078e0a0c */
[----:B------:R-:W-:Y:S02]  /*3210*/  IMAD.MOV R19, RZ, RZ, -R19 ;  /* 0x000000ffff137224 */ /* 0x000fe400078e0a13 */
[----:B------:R-:W-:Y:S01]  /*3220*/  @!P4 IMAD.MOV R22, RZ, RZ, -R22 ;  /* 0x000000ffff16c224 */ /* 0x000fe200078e0a16 */
[C---:B------:R-:W-:Y:S01]  /*3230*/  ISETP.GT.U32.AND P4, PT, R3.reuse, R8, PT ;  /* 0x000000080300720c */ /* 0x040fe20003f84070 */
[C---:B------:R-:W-:Y:S02]  /*3240*/  IMAD R12, R3.reuse, R12, R17 ;  /* 0x0000000c030c7224 */ /* 0x040fe400078e0211 */
[----:B------:R-:W-:Y:S01]  /*3250*/  IMAD.MOV R20, RZ, RZ, -R20 ;  /* 0x000000ffff147224 */ /* 0x000fe200078e0a14 */
[----:B------:R-:W-:Y:S01]  /*3260*/  STL [R1+0x230], R22 ;  /* 0x0002301601007387 */ /* 0x000fe20000100800 */
[----:B------:R-:W-:-:S02]  /*3270*/  IMAD R10, R3, R19, R10 ;  /* 0x00000013030a7224 */ /* 0x000fc400078e020a */
[----:B------:R-:W-:Y:S02]  /*3280*/  IMAD.MOV.U32 R21, RZ, RZ, R13 ;  /* 0x000000ffff157224 */ /* 0x000fe400078e000d */
[----:B------:R-:W-:Y:S02]  /*3290*/  IMAD.MOV.U32 R13, RZ, RZ, R11 ;  /* 0x000000ffff0d7224 */ /* 0x000fe400078e000b */
[----:B------:R-:W-:Y:S02]  /*32a0*/  IMAD.MOV.U32 R11, RZ, RZ, R18 ;  /* 0x000000ffff0b7224 */ /* 0x000fe400078e0012 */
[----:B------:R-:W-:Y:S01]  /*32b0*/  @!P5 IMAD.IADD R15, R15, 0x1, -R3 ;  /* 0x000000010f0fd824 */ /* 0x000fe200078e0a03 */
[C---:B------:R-:W-:Y:S01]  /*32c0*/  ISETP.GT.U32.AND P5, PT, R3.reuse, R12, PT ;  /* 0x0000000c0300720c */ /* 0x040fe20003fa4070 */
[----:B------:R-:W-:Y:S02]  /*32d0*/  VIADD R2, R0, 0x1d1 ;  /* 0x000001d100027836 */ /* 0x000fe40000000000 */
[----:B------:R-:W-:-:S02]  /*32e0*/  IMAD R20, R3, R20, R14 ;  /* 0x0000001403147224 */ /* 0x000fc400078e020e */
[----:B------:R-:W-:Y:S01]  /*32f0*/  @!P0 IMAD.MOV R21, RZ, RZ, -R21 ;  /* 0x000000ffff158224 */ /* 0x000fe200078e0a15 */
[C---:B------:R-:W-:Y:S01]  /*3300*/  ISETP.GT.U32.AND P0, PT, R3.reuse, R10, PT ;  /* 0x0000000a0300720c */ /* 0x040fe20003f04070 */
[----:B------:R-:W-:Y:S01]  /*3310*/  @!P1 IMAD.MOV R13, RZ, RZ, -R13 ;  /* 0x000000ffff0d9224 */ /* 0x000fe200078e0a0d */
[----:B------:R-:W-:Y:S01]  /*3320*/  IABS R14, R2 ;  /* 0x00000002000e7213 */ /* 0x000fe20000000000 */
[----:B------:R-:W-:Y:S01]  /*3330*/  @!P3 IMAD.MOV R11, RZ, RZ, -R11 ;  /* 0x000000ffff0bb224 */ /* 0x000fe200078e0a0b */
[----:B------:R-:W-:Y:S01]  /*3340*/  STL [R1+0x234], R21 ;  /* 0x0002341501007387 */ /* 0x000fe20000100800 */
[----:B------:R-:W-:Y:S01]  /*3350*/  ISETP.GT.U32.AND P3, PT, R3, R20, PT ;  /* 0x000000140300720c */ /* 0x000fe20003f64070 */
[----:B------:R-:W-:Y:S01]  /*3360*/  @!P4 IMAD.IADD R8, R8, 0x1, -R3 ;  /* 0x000000010808c824 */ /* 0x000fe200078e0a03 */
[----:B------:R-:W-:Y:S01]  /*3370*/  ISETP.GE.AND P4, PT, R9, RZ, PT ;  /* 0x000000ff0900720c */ /* 0x000fe20003f86270 */
[----:B------:R-:W-:Y:S01]  /*3380*/  STL [R1+0x238], R13 ;  /* 0x0002380d01007387 */ /* 0x000fe20000100800 */
[----:B------:R-:W-:Y:S01]  /*3390*/  IMAD.HI.U32 R9, R4, R14, RZ ;  /* 0x0000000e04097227 */ /* 0x000fe200078e00ff */
[----:B------:R-:W-:-:S02]  /*33a0*/  ISETP.GE.AND P1, PT, R5, RZ, PT ;  /* 0x000000ff0500720c */ /* 0x000fc40003f26270 */
[----:B------:R0:W-:Y:S01]  /*33b0*/  STL [R1+0x23c], R11 ;  /* 0x00023c0b01007387 */ /* 0x0001e20000100800 */
[----:B------:R-:W-:Y:S02]  /*33c0*/  @!P5 IMAD.IADD R12, R12, 0x1, -R3 ;  /* 0x000000010c0cd824 */ /* 0x000fe400078e0a03 */
[----:B------:R-:W-:Y:S02]  /*33d0*/  IMAD.MOV R9, RZ, RZ, -R9 ;  /* 0x000000ffff097224 */ /* 0x000fe400078e0a09 */
[----:B------:R-:W-:Y:S01]  /*33e0*/  @!P0 IMAD.IADD R10, R10, 0x1, -R3 ;  /* 0x000000010a0a8824 */ /* 0x000fe200078e0a03 */
[C---:B------:R-:W-:Y:S01]  /*33f0*/  ISETP.GT.U32.AND P5, PT, R3.reuse, R12, PT ;  /* 0x0000000c0300720c */ /* 0x040fe20003fa4070 */
[----:B------:R-:W-:Y:S01]  /*3400*/  IMAD.MOV.U32 R17, RZ, RZ, R8 ;  /* 0x000000ffff117224 */ /* 0x000fe200078e0008 */
[----:B------:R-:W-:Y:S01]  /*3410*/  ISETP.GE.AND P0, PT, R16, RZ, PT ;  /* 0x000000ff1000720c */ /* 0x000fe20003f06270 */
[----:B------:R-:W-:Y:S02]  /*3420*/  IMAD R8, R3, R9, R14 ;  /* 0x0000000903087224 */ /* 0x000fe400078e020e */
[----:B0-----:R-:W-:-:S02]  /*3430*/  VIADD R11, R0, 0x1d0 ;  /* 0x000001d0000b7836 */ /* 0x001fc40000000000 */
[----:B------:R-:W-:Y:S01]  /*3440*/  @!P3 IMAD.IADD R20, R20, 0x1, -R3 ;  /* 0x000000011414b824 */ /* 0x000fe200078e0a03 */
[C---:B------:R-:W-:Y:S01]  /*3450*/  ISETP.GT.U32.AND P3, PT, R3.reuse, R10, PT ;  /* 0x0000000a0300720c */ /* 0x040fe20003f64070 */
[----:B------:R-:W-:Y:S01]  /*3460*/  @!P2 IMAD.MOV R17, RZ, RZ, -R17 ;  /* 0x000000ffff11a224 */ /* 0x000fe200078e0a11 */
[----:B------:R-:W-:Y:S01]  /*3470*/  IABS R13, R11 ;  /* 0x0000000b000d7213 */ /* 0x000fe20000000000 */
[----:B------:R-:W-:Y:S01]  /*3480*/  @!P6 IMAD.MOV R15, RZ, RZ, -R15 ;  /* 0x000000ffff0fe224 */ /* 0x000fe200078e0a0f */
[----:B------:R-:W-:Y:S01]  /*3490*/  ISETP.GT.U32.AND P2, PT, R3, R20, PT ;  /* 0x000000140300720c */ /* 0x000fe20003f44070 */
[----:B------:R-:W-:Y:S01]  /*34a0*/  VIADD R5, R0, 0x1cf ;  /* 0x000001cf00057836 */ /* 0x000fe20000000000 */
[----:B------:R-:W-:Y:S01]  /*34b0*/  ISETP.GE.AND P6, PT, R2, RZ, PT ;  /* 0x000000ff0200720c */ /* 0x000fe20003fc6270 */
[----:B------:R-:W-:Y:S01]  /*34c0*/  IMAD.HI.U32 R14, R4, R13, RZ ;  /* 0x0000000d040e7227 */ /* 0x000fe200078e00ff */
[----:B------:R0:W-:Y:S02]  /*34d0*/  STL [R1+0x240], R17 ;  /* 0x0002401101007387 */ /* 0x0001e40000100800 */
[----:B------:R-:W-:Y:S01]  /*34e0*/  IABS R9, R5 ;  /* 0x0000000500097213 */ /* 0x000fe20000000000 */
[----:B------:R-:W-:Y:S01]  /*34f0*/  IMAD.MOV R14, RZ, RZ, -R14 ;  /* 0x000000ffff0e7224 */ /* 0x000fe200078e0a0e */
[----:B------:R1:W-:Y:S01]  /*3500*/  STL [R1+0x260], R15 ;  /* 0x0002600f01007387 */ /* 0x0003e20000100800 */
[----:B------:R-:W-:-:S02]  /*3510*/  @!P5 IMAD.IADD R12, R12, 0x1, -R3 ;  /* 0x000000010c0cd824 */ /* 0x000fc400078e0a03 */
[C---:B------:R-:W-:Y:S02]  /*3520*/  IMAD R2, R3.reuse, R14, R13 ;  /* 0x0000000e03027224 */ /* 0x040fe400078e020d */
[--C-:B------:R-:W-:Y:S01]  /*3530*/  @!P3 IMAD.IADD R10, R10, 0x1, -R3.reuse ;  /* 0x000000010a0ab824 */ /* 0x100fe200078e0a03 */
[C---:B------:R-:W-:Y:S01]  /*3540*/  ISETP.GT.U32.AND P3, PT, R3.reuse, R8, PT ;  /* 0x000000080300720c */ /* 0x040fe20003f64070 */
[----:B------:R-:W-:Y:S01]  /*3550*/  @!P2 IMAD.IADD R20, R20, 0x1, -R3 ;  /* 0x000000011414a824 */ /* 0x000fe200078e0a03 */
[----:B------:R-:W-:Y:S01]  /*3560*/  ISETP.GT.U32.AND P5, PT, R3, R2, PT ;  /* 0x000000020300720c */ /* 0x000fe20003fa4070 */
[----:B0-----:R-:W-:Y:S01]  /*3570*/  IMAD.MOV.U32 R17, RZ, RZ, R10 ;  /* 0x000000ffff117224 */ /* 0x001fe200078e000a */
[----:B------:R-:W-:Y:S01]  /*3580*/  ISETP.GE.AND P2, PT, R11, RZ, PT ;  /* 0x000000ff0b00720c */ /* 0x000fe20003f46270 */
[----:B------:R-:W-:Y:S02]  /*3590*/  VIADD R11, R0, 0x1ce ;  /* 0x000001ce000b7836 */ /* 0x000fe40000000000 */
[----:B------:R-:W-:-:S03]  /*35a0*/  IMAD.HI.U32 R14, R4, R9, RZ ;  /* 0x00000009040e7227 */ /* 0x000fc600078e00ff */
[----:B-1----:R-:W-:Y:S01]  /*35b0*/  IABS R15, R11 ;  /* 0x0000000b000f7213 */ /* 0x002fe20000000000 */
[----:B------:R-:W-:Y:S02]  /*35c0*/  @!P1 IMAD.MOV R17, RZ, RZ, -R17 ;  /* 0x000000ffff119224 */ /* 0x000fe400078e0a11 */
[----:B------:R-:W-:Y:S02]  /*35d0*/  IMAD.MOV R14, RZ, RZ, -R14 ;  /* 0x000000ffff0e7224 */ /* 0x000fe400078e0a0e */
[--C-:B------:R-:W-:Y:S01]  /*35e0*/  @!P5 IMAD.IADD R2, R2, 0x1, -R3.reuse ;  /* 0x000000010202d824 */ /* 0x100fe200078e0a03 */
[----:B------:R0:W-:Y:S01]  /*35f0*/  STL [R1+0x264], R17 ;  /* 0x0002641101007387 */ /* 0x0001e20000100800 */
[----:B------:R-:W-:Y:S01]  /*3600*/  @!P3 IMAD.IADD R8, R8, 0x1, -R3 ;  /* 0x000000010808b824 */ /* 0x000fe200078e0a03 */
[----:B------:R-:W-:Y:S01]  /*3610*/  ISETP.GE.AND P3, PT, R5, RZ, PT ;  /* 0x000000ff0500720c */ /* 0x000fe20003f66270 */
[C---:B------:R-:W-:Y:S01]  /*3620*/  IMAD R9, R3.reuse, R14, R9 ;  /* 0x0000000e03097224 */ /* 0x040fe200078e0209 */
[C---:B------:R-:W-:Y:S01]  /*3630*/  ISETP.GT.U32.AND P5, PT, R3.reuse, R2, PT ;  /* 0x000000020300720c */ /* 0x040fe20003fa4070 */
[----:B------:R-:W-:Y:S01]  /*3640*/  VIADD R13, R0, 0x1cd ;  /* 0x000001cd000d7836 */ /* 0x000fe20000000000 */
[----:B------:R-:W-:Y:S01]  /*3650*/  ISETP.GT.U32.AND P1, PT, R3, R8, PT ;  /* 0x000000080300720c */ /* 0x000fe20003f24070 */
[----:B------:R-:W-:-:S03]  /*3660*/  IMAD.HI.U32 R5, R4, R15, RZ ;  /* 0x0000000f04057227 */ /* 0x000fc600078e00ff */
[----:B------:R-:W-:Y:S01]  /*3670*/  IABS R16, R13 ;  /* 0x0000000d00107213 */ /* 0x000fe20000000000 */
[----:B0-----:R-:W-:Y:S02]  /*3680*/  IMAD.MOV.U32 R17, RZ, RZ, R20 ;  /* 0x000000ffff117224 */ /* 0x001fe400078e0014 */
[----:B------:R-:W-:Y:S01]  /*3690*/  @!P0 IMAD.MOV R12, RZ, RZ, -R12 ;  /* 0x000000ffff0c8224 */ /* 0x000fe200078e0a0c */
[----:B------:R-:W-:Y:S01]  /*36a0*/  ISETP.GE.AND P0, PT, R11, RZ, PT ;  /* 0x000000ff0b00720c */ /* 0x000fe20003f06270 */
[----:B------:R-:W-:Y:S01]  /*36b0*/  @!P4 IMAD.MOV R17, RZ, RZ, -R17 ;  /* 0x000000ffff11c224 */ /* 0x000fe200078e0a11 */
[C---:B------:R-:W-:Y:S01]  /*36c0*/  ISETP.GT.U32.AND P4, PT, R3.reuse, R9, PT ;  /* 0x000000090300720c */ /* 0x040fe20003f84070 */
[----:B------:R-:W-:Y:S02]  /*36d0*/  IMAD.MOV R11, RZ, RZ, -R5 ;  /* 0x000000ffff0b7224 */ /* 0x000fe400078e0a05 */
[----:B------:R-:W-:Y:S01]  /*36e0*/  IMAD.HI.U32 R10, R4, R16, RZ ;  /* 0x00000010040a7227 */ /* 0x000fe200078e00ff */
[----:B------:R0:W-:Y:S03]  /*36f0*/  STL [R1+0x268], R17 ;  /* 0x0002681101007387 */ /* 0x0001e60000100800 */
[----:B------:R-:W-:Y:S01]  /*3700*/  IMAD R15, R3, R11, R15 ;  /* 0x0000000b030f7224 */ /* 0x000fe200078e020f */
[----:B------:R1:W-:Y:S01]  /*3710*/  STL [R1+0x27c], R12 ;  /* 0x00027c0c01007387 */ /* 0x0003e20000100800 */
[----:B------:R-:W-:-:S02]  /*3720*/  @!P5 IMAD.IADD R2, R2, 0x1, -R3 ;  /* 0x000000010202d824 */ /* 0x000fc400078e0a03 */
[----:B------:R-:W-:Y:S01]  /*3730*/  IMAD.MOV R10, RZ, RZ, -R10 ;  /* 0x000000ffff0a7224 */ /* 0x000fe200078e0a0a */
[----:B------:R-:W-:Y:S01]  /*3740*/  ISETP.GT.U32.AND P5, PT, R3, R15, PT ;  /* 0x0000000f0300720c */ /* 0x000fe20003fa4070 */
[--C-:B------:R-:W-:Y:S01]  /*3750*/  @!P1 IMAD.IADD R8, R8, 0x1, -R3.reuse ;  /* 0x0000000108089824 */ /* 0x100fe200078e0a03 */
[----:B------:R-:W-:Y:S01]  /*3760*/  ISETP.GE.AND P1, PT, R13, RZ, PT ;  /* 0x000000ff0d00720c */ /* 0x000fe20003f26270 */
[----:B------:R-:W-:Y:S02]  /*3770*/  @!P4 IMAD.IADD R9, R9, 0x1, -R3 ;  /* 0x000000010909c824 */ /* 0x000fe400078e0a03 */
[C---:B------:R-:W-:Y:S02]  /*3780*/  IMAD R16, R3.reuse, R10, R16 ;  /* 0x0000000a03107224 */ /* 0x040fe400078e0210 */
[----:B0-----:R-:W-:Y:S01]  /*3790*/  IMAD.MOV.U32 R17, RZ, RZ, R8 ;  /* 0x000000ffff117224 */ /* 0x001fe200078e0008 */
[----:B------:R-:W-:Y:S01]  /*37a0*/  ISETP.GT.U32.AND P4, PT, R3, R9, PT ;  /* 0x000000090300720c */ /* 0x000fe20003f84070 */
[----:B------:R-:W-:-:S02]  /*37b0*/  IMAD.MOV.U32 R14, RZ, RZ, R2 ;  /* 0x000000ffff0e7224 */ /* 0x000fc400078e0002 */
[----:B------:R-:W-:Y:S01]  /*37c0*/  @!P6 IMAD.MOV R17, RZ, RZ, -R17 ;  /* 0x000000ffff11e224 */ /* 0x000fe200078e0a11 */
[----:B------:R-:W-:Y:S01]  /*37d0*/  ISETP.GT.U32.AND P6, PT, R3, R16, PT ;  /* 0x000000100300720c */ /* 0x000fe20003fc4070 */
[--C-:B------:R-:W-:Y:S02]  /*37e0*/  @!P5 IMAD.IADD R15, R15, 0x1, -R3.reuse ;  /* 0x000000010f0fd824 */ /* 0x100fe400078e0a03 */
[C---:B------:R-:W-:Y:S01]  /*37f0*/  VIADD R5, R0.reuse, 0x1cc ;  /* 0x000001cc00057836 */ /* 0x040fe20000000000 */
[----:B------:R-:W-:Y:S01]  /*3800*/  STL [R1+0x280], R17 ;  /* 0x0002801101007387 */ /* 0x000fe20000100800 */
[C---:B------:R-:W-:Y:S01]  /*3810*/  VIADD R11, R0.reuse, 0x1cb ;  /* 0x000001cb000b7836 */ /* 0x040fe20000000000 */
[----:B------:R-:W-:Y:S01]  /*3820*/  ISETP.GT.U32.AND P5, PT, R3, R15, PT ;  /* 0x0000000f0300720c */ /* 0x000fe20003fa4070 */
[----:B------:R-:W-:Y:S01]  /*3830*/  @!P2 IMAD.MOV R14, RZ, RZ, -R14 ;  /* 0x000000ffff0ea224 */ /* 0x000fe200078e0a0e */
[----:B-1----:R-:W-:Y:S01]  /*3840*/  IABS R12, R5 ;  /* 0x00000005000c7213 */ /* 0x002fe20000000000 */
[--C-:B------:R-:W-:Y:S01]  /*3850*/  @!P4 IMAD.IADD R9, R9, 0x1, -R3.reuse ;  /* 0x000000010909c824 */ /* 0x100fe200078e0a03 */
[----:B------:R-:W-:Y:S01]  /*3860*/  IABS R13, R11 ;  /* 0x0000000b000d7213 */ /* 0x000fe20000000000 */
[----:B------:R-:W-:Y:S01]  /*3870*/  VIADD R10, R0, 0x1ca ;  /* 0x000001ca000a7836 */ /* 0x000fe20000000000 */
[----:B------:R0:W-:Y:S01]  /*3880*/  STL [R1+0x2cc], R14 ;  /* 0x0002cc0e01007387 */ /* 0x0001e20000100800 */
[----:B------:R-:W-:Y:S01]  /*3890*/  @!P6 IMAD.IADD R16, R16, 0x1, -R3 ;  /* 0x000000011010e824 */ /* 0x000fe200078e0a03 */
[----:B------:R-:W-:Y:S01]  /*38a0*/  ISETP.GE.AND P2, PT, R5, RZ, PT ;  /* 0x000000ff0500720c */ /* 0x000fe20003f46270 */
[----:B------:R-:W-:Y:S01]  /*38b0*/  IMAD.HI.U32 R2, R4, R12, RZ ;  /* 0x0000000c04027227 */ /* 0x000fe200078e00ff */
[----:B------:R-:W-:-:S02]  /*38c0*/  IABS R8, R10 ;  /* 0x0000000a00087213 */ /* 0x000fc40000000000 */
[----:B------:R-:W-:Y:S01]  /*38d0*/  ISETP.GT.U32.AND P6, PT, R3, R16, PT ;  /* 0x000000100300720c */ /* 0x000fe20003fc4070 */
[----:B------:R-:W-:Y:S01]  /*38e0*/  IMAD.HI.U32 R5, R4, R13, RZ ;  /* 0x0000000d04057227 */ /* 0x000fe200078e00ff */
[----:B------:R-:W-:-:S03]  /*38f0*/  ISETP.GE.AND P4, PT, R11, RZ, PT ;  /* 0x000000ff0b00720c */ /* 0x000fc60003f86270 */
[----:B0-----:R-:W-:Y:S02]  /*3900*/  IMAD.MOV.U32 R14, RZ, RZ, R9 ;  /* 0x000000ffff0e7224 */ /* 0x001fe400078e0009 */
[----:B------:R-:W-:Y:S02]  /*3910*/  IMAD.MOV R2, RZ, RZ, -R2 ;  /* 0x000000ffff027224 */ /* 0x000fe400078e0a02 */
[----:B------:R-:W-:Y:S01]  /*3920*/  @!P3 IMAD.MOV R14, RZ, RZ, -R14 ;  /* 0x000000ffff0eb224 */ /* 0x000fe200078e0a0e */
[----:B------:R-:W-:Y:S01]  /*3930*/  ISETP.GE.AND P3, PT, R10, RZ, PT ;  /* 0x000000ff0a00720c */ /* 0x000fe20003f66270 */
[----:B------:R-:W-:Y:S02]  /*3940*/  IMAD.MOV R5, RZ, RZ, -R5 ;  /* 0x000000ffff057224 */ /* 0x000fe400078e0a05 */
[----:B------:R-:W-:Y:S01]  /*3950*/  @!P5 IMAD.IADD R15, R15, 0x1, -R3 ;  /* 0x000000010f0fd824 */ /* 0x000fe200078e0a03 */
[----:B------:R0:W-:Y:S01]  /*3960*/  STL [R1+0x2e4], R14 ;  /* 0x0002e40e01007387 */ /* 0x0001e20000100800 */
[----:B------:R-:W-:-:S02]  /*3970*/  IMAD R2, R3, R2, R12 ;  /* 0x0000000203027224 */ /* 0x000fc400078e020c */
[C---:B------:R-:W-:Y:S02]  /*3980*/  IMAD R5, R3.reuse, R5, R13 ;  /* 0x0000000503057224 */ /* 0x040fe400078e020d */
[----:B------:R-:W-:Y:S01]  /*3990*/  IMAD.HI.U32 R11, R4, R8, RZ ;  /* 0x00000008040b7227 */ /* 0x000fe200078e00ff */
[----:B------:R-:W-:-:S03]  /*39a0*/  ISETP.GT.U32.AND P5, PT, R3, R2, PT ;  /* 0x000000020300720c */ /* 0x000fc60003fa4070 */
[----:B------:R-:W-:Y:S02]  /*39b0*/  IMAD.MOV R11, RZ, RZ, -R11 ;  /* 0x000000ffff0b7224 */ /* 0x000fe400078e0a0b */
[----:B0-----:R-:W-:Y:S02]  /*39c0*/  IMAD.MOV.U32 R14, RZ, RZ, R15 ;  /* 0x000000ffff0e7224 */ /* 0x001fe400078e000f */
[----:B------:R-:W-:Y:S02]  /*39d0*/  @!P6 IMAD.IADD R16, R16, 0x1, -R3 ;  /* 0x000000011010e824 */ /* 0x000fe400078e0a03 */
[----:B------:R-:W-:Y:S01]  /*39e0*/  @!P0 IMAD.MOV R14, RZ, RZ, -R14 ;  /* 0x000000ffff0e8224 */ /* 0x000fe200078e0a0e */
[C---:B------:R-:W-:Y:S01]  /*39f0*/  ISETP.GT.U32.AND P0, PT, R3.reuse, R5, PT ;  /* 0x000000050300720c */ /* 0x040fe20003f04070 */
[----:B------:R-:W-:Y:S02]  /*3a00*/  IMAD R8, R3, R11, R8 ;  /* 0x0000000b03087224 */ /* 0x000fe400078e0208 */
[----:B------:R-:W-:Y:S01]  /*3a10*/  IMAD.MOV.U32 R18, RZ, RZ, R16 ;  /* 0x000000ffff127224 */ /* 0x000fe200078e0010 */
[----:B------:R0:W-:Y:S01]  /*3a20*/  STL [R1+0x2ec], R14 ;  /* 0x0002ec0e01007387 */ /* 0x0001e20000100800 */
[----:B------:R-:W-:-:S02]  /*3a30*/  VIADD R12, R0, 0x1c9 ;  /* 0x000001c9000c7836 */ /* 0x000fc40000000000 */
[----:B------:R-:W-:Y:S01]  /*3a40*/  @!P1 IMAD.MOV R18, RZ, RZ, -R18 ;  /* 0x000000ffff129224 */ /* 0x000fe200078e0a12 */
[----:B------:R-:W-:Y:S01]  /*3a50*/  ISETP.GT.U32.AND P1, PT, R3, R8, PT ;  /* 0x000000080300720c */ /* 0x000fe20003f24070 */
[--C-:B------:R-:W-:Y:S01]  /*3a60*/  @!P5 IMAD.IADD R2, R2, 0x1, -R3.reuse ;  /* 0x000000010202d824 */ /* 0x100fe200078e0a03 */
[----:B------:R-:W-:Y:S01]  /*3a70*/  ISETP.GE.AND P6, PT, R12, RZ, PT ;  /* 0x000000ff0c00720c */ /* 0x000fe20003fc6270 */
[C---:B------:R-:W-:Y:S01]  /*3a80*/  VIADD R9, R0.reuse, 0x1c8 ;  /* 0x000001c800097836 */ /* 0x040fe20000000000 */
[----:B------:R-:W-:Y:S01]  /*3a90*/  IABS R12, R12 ;  /* 0x0000000c000c7213 */ /* 0x000fe20000000000 */
[--C-:B------:R-:W-:Y:S01]  /*3aa0*/  @!P0 IMAD.IADD R5, R5, 0x1, -R3.reuse ;  /* 0x0000000105058824 */ /* 0x100fe200078e0a03 */
[C---:B------:R-:W-:Y:S01]  /*3ab0*/  ISETP.GT.U32.AND P5, PT, R3.reuse, R2, PT ;  /* 0x000000020300720c */ /* 0x040fe20003fa4070 */
[----:B------:R-:W-:Y:S01]  /*3ac0*/  VIADD R11, R0, 0x1c6 ;  /* 0x000001c6000b7836 */ /* 0x000fe20000000000 */
[----:B------:R-:W-:Y:S01]  /*3ad0*/  IABS R13, R9 ;  /* 0x00000009000d7213 */ /* 0x000fe20000000000 */
[----:B------:R-:W-:Y:S01]  /*3ae0*/  IMAD.HI.U32 R16, R4, R12, RZ ;  /* 0x0000000c04107227 */ /* 0x000fe200078e00ff */
[----:B------:R-:W-:Y:S01]  /*3af0*/  ISETP.GT.U32.AND P0, PT, R3, R5, PT ;  /* 0x000000050300720c */ /* 0x000fe20003f04070 */
[----:B------:R1:W-:Y:S01]  /*3b00*/  STL [R1+0x2f4], R18 ;  /* 0x0002f41201007387 */ /* 0x0003e20000100800 */
[----:B------:R-:W-:Y:S01]  /*3b10*/  IABS R15, R11 ;  /* 0x0000000b000f7213 */ /* 0x000fe20000000000 */
[----:B------:R-:W-:-:S02]  /*3b20*/  @!P1 IMAD.IADD R8, R8, 0x1, -R3 ;  /* 0x0000000108089824 */ /* 0x000fc400078e0a03 */
[----:B------:R-:W-:Y:S02]  /*3b30*/  IMAD.MOV R16, RZ, RZ, -R16 ;  /* 0x000000ffff107224 */ /* 0x000fe400078e0a10 */
[----:B------:R-:W-:Y:S01]  /*3b40*/  IMAD.HI.U32 R17, R4, R13, RZ ;  /* 0x0000000d04117227 */ /* 0x000fe200078e00ff */
[----:B------:R-:W-:-:S03]  /*3b50*/  ISETP.GT.U32.AND P1, PT, R3, R8, PT ;  /* 0x000000080300720c */ /* 0x000fc60003f24070 */
[--C-:B------:R-:W-:Y:S01]  /*3b60*/  @!P5 IMAD.IADD R2, R2, 0x1, -R3.reuse ;  /* 0x000000010202d824 */ /* 0x100fe200078e0a03 */
[----:B------:R-:W-:Y:S01]  /*3b70*/  ISETP.GE.AND P5, PT, R9, RZ, PT ;  /* 0x000000ff0900720c */ /* 0x000fe20003fa6270 */
[----:B------:R-:W-:Y:S02]  /*3b80*/  IMAD R12, R3, R16, R12 ;  /* 0x00000010030c7224 */ /* 0x000fe400078e020c */
[----:B------:R-:W-:Y:S02]  /*3b90*/  @!P0 IMAD.IADD R5, R5, 0x1, -R3 ;  /* 0x0000000105058824 */ /* 0x000fe400078e0a03 */
[----:B------:R-:W-:Y:S01]  /*3ba0*/  IMAD.MOV.U32 R20, RZ, RZ, R2 ;  /* 0x000000ffff147224 */ /* 0x000fe200078e0002 */
[----:B------:R-:W-:Y:S01]  /*3bb0*/  ISETP.GT.U32.AND P0, PT, R3, R12, PT ;  /* 0x0000000c0300720c */ /* 0x000fe20003f04070 */
[----:B------:R-:W-:Y:S02]  /*3bc0*/  IMAD.MOV.U32 R19, RZ, RZ, R5 ;  /* 0x000000ffff137224 */ /* 0x000fe400078e0005 */
[----:B------:R-:W-:-:S04]  /*3bd0*/  IMAD.HI.U32 R9, R4, R15, RZ ;  /* 0x0000000f04097227 */ /* 0x000fc800078e00ff */
[----:B------:R-:W-:Y:S02]  /*3be0*/  VIADD R10, R0, 0x1c7 ;  /* 0x000001c7000a7836 */ /* 0x000fe40000000000 */
[----:B------:R-:W-:Y:S02]  /*3bf0*/  @!P2 IMAD.MOV R20, RZ, RZ, -R20 ;  /* 0x000000ffff14a224 */ /* 0x000fe400078e0a14 */
[----:B------:R-:W-:Y:S01]  /*3c00*/  IMAD.MOV R17, RZ, RZ, -R17 ;  /* 0x000000ffff117224 */ /* 0x000fe200078e0a11 */
[----:B0-----:R-:W-:Y:S01]  /*3c10*/  IABS R14, R10 ;  /* 0x0000000a000e7213 */ /* 0x001fe20000000000 */
[----:B------:R-:W-:Y:S01]  /*3c20*/  @!P4 IMAD.MOV R19, RZ, RZ, -R19 ;  /* 0x000000ffff13c224 */ /* 0x000fe200078e0a13 */
[----:B------:R-:W-:Y:S01]  /*3c30*/  STL [R1+0x2f8], R20 ;  /* 0x0002f81401007387 */ /* 0x000fe20000100800 */
[----:B------:R-:W-:Y:S01]  /*3c40*/  IMAD.MOV R9, RZ, RZ, -R9 ;  /* 0x000000ffff097224 */ /* 0x000fe200078e0a09 */
[----:B------:R-:W-:Y:S01]  /*3c50*/  ISETP.GE.AND P4, PT, R10, RZ, PT ;  /* 0x000000ff0a00720c */ /* 0x000fe20003f86270 */
[----:B------:R-:W-:Y:S01]  /*3c60*/  @!P1 IMAD.IADD R8, R8, 0x1, -R3 ;  /* 0x0000000108089824 */ /* 0x000fe200078e0a03 */
[----:B------:R0:W-:Y:S01]  /*3c70*/  STL [R1+0x30c], R19 ;  /* 0x00030c1301007387 */ /* 0x0001e20000100800 */
[----:B------:R-:W-:-:S02]  /*3c80*/  IMAD R13, R3, R17, R13 ;  /* 0x00000011030d7224 */ /* 0x000fc400078e020d */
[C---:B------:R-:W-:Y:S02]  /*3c90*/  IMAD R15, R3.reuse, R9, R15 ;  /* 0x00000009030f7224 */ /* 0x040fe400078e020f */
[----:B-1----:R-:W-:Y:S01]  /*3ca0*/  IMAD.HI.U32 R18, R4, R14, RZ ;  /* 0x0000000e04127227 */ /* 0x002fe200078e00ff */
[----:B------:R-:W-:-:S03]  /*3cb0*/  ISETP.GT.U32.AND P2, PT, R3, R13, PT ;  /* 0x0000000d0300720c */ /* 0x000fc60003f44070 */
[----:B------:R-:W-:Y:S02]  /*3cc0*/  @!P0 IMAD.IADD R12, R12, 0x1, -R3 ;  /* 0x000000010c0c8824 */ /* 0x000fe400078e0a03 */
[----:B0-----:R-:W-:Y:S02]  /*3cd0*/  IMAD.MOV.U32 R19, RZ, RZ, R8 ;  /* 0x000000ffff137224 */ /* 0x001fe400078e0008 */
[----:B------:R-:W-:Y:S01]  /*3ce0*/  IMAD.MOV R18, RZ, RZ, -R18 ;  /* 0x000000ffff127224 */ /* 0x000fe200078e0a12 */
[C---:B------:R-:W-:Y:S01]  /*3cf0*/  ISETP.GT.U32.AND P0, PT, R3.reuse, R12, PT ;  /* 0x0000000c0300720c */ /* 0x040fe20003f04070 */
[----:B------:R-:W-:Y:S01]  /*3d00*/  @!P3 IMAD.MOV R19, RZ, RZ, -R19 ;  /* 0x000000ffff13b224 */ /* 0x000fe200078e0a13 */
[C---:B------:R-:W-:Y:S01]  /*3d10*/  ISETP.GT.U32.AND P3, PT, R3.reuse, R15, PT ;  /* 0x0000000f0300720c */ /* 0x040fe20003f64070 */
[C---:B------:R-:W-:Y:S02]  /*3d20*/  IMAD R14, R3.reuse, R18, R14 ;  /* 0x00000012030e7224 */ /* 0x040fe400078e020e */
[C---:B------:R-:W-:Y:S01]  /*3d30*/  VIADD R2, R0.reuse, 0x1c5 ;  /* 0x000001c500027836 */ /* 0x040fe20000000000 */
[----:B------:R0:W-:Y:S01]  /*3d40*/  STL [R1+0x310], R19 ;  /* 0x0003101301007387 */ /* 0x0001e20000100800 */
[C---:B------:R-:W-:Y:S01]  /*3d50*/  VIADD R9, R0.reuse, 0x1c4 ;  /* 0x000001c400097836 */ /* 0x040fe20000000000 */
[----:B------:R-:W-:Y:S01]  /*3d60*/  ISETP.GT.U32.AND P1, PT, R3, R14, PT ;  /* 0x0000000e0300720c */ /* 0x000fe20003f24070 */
[--C-:B------:R-:W-:Y:S01]  /*3d70*/  @!P2 IMAD.IADD R13, R13, 0x1, -R3.reuse ;  /* 0x000000010d0da824 */ /* 0x100fe200078e0a03 */
[----:B------:R-:W-:Y:S01]  /*3d80*/  IABS R5, R2 ;  /* 0x0000000200057213 */ /* 0x000fe20000000000 */
[----:B------:R-:W-:Y:S01]  /*3d90*/  VIADD R10, R0, 0x1c3 ;  /* 0x000001c3000a7836 */ /* 0x000fe20000000000 */
[----:B------:R-:W-:Y:S01]  /*3da0*/  IABS R16, R9 ;  /* 0x0000000900107213 */ /* 0x000fe20000000000 */
[--C-:B------:R-:W-:Y:S01]  /*3db0*/  @!P0 IMAD.IADD R12, R12, 0x1, -R3.reuse ;  /* 0x000000010c0c8824 */ /* 0x100fe200078e0a03 */
[----:B------:R-:W-:Y:S01]  /*3dc0*/  ISETP.GT.U32.AND P2, PT, R3, R13, PT ;  /* 0x0000000d0300720c */ /* 0x000fe20003f44070 */
[----:B------:R-:W-:Y:S01]  /*3dd0*/  @!P3 IMAD.IADD R15, R15, 0x1, -R3 ;  /* 0x000000010f0fb824 */ /* 0x000fe200078e0a03 */
[----:B------:R-:W-:Y:S01]  /*3de0*/  ISETP.GE.AND P0, PT, R11, RZ, PT ;  /* 0x000000ff0b00720c */ /* 0x000fe20003f06270 */
[----:B------:R-:W-:Y:S01]  /*3df0*/  IMAD.HI.U32 R17, R4, R5, RZ ;  /* 0x0000000504117227 */ /* 0x000fe200078e00ff */
[----:B------:R-:W-:-:S02]  /*3e00*/  IABS R8, R10 ;  /* 0x0000000a00087213 */ /* 0x000fc40000000000 */
[----:B------:R-:W-:Y:S01]  /*3e10*/  ISETP.GT.U32.AND P3, PT, R3, R15, PT ;  /* 0x0000000f0300720c */ /* 0x000fe20003f64070 */
[----:B------:R-:W-:-:S04]  /*3e20*/  IMAD.HI.U32 R11, R4, R16, RZ ;  /* 0x00000010040b7227 */ /* 0x000fc800078e00ff */
[----:B------:R-:W-:Y:S02]  /*3e30*/  IMAD.MOV R17, RZ, RZ, -R17 ;  /* 0x000000ffff117224 */ /* 0x000fe400078e0a11 */
[----:B------:R-:W-:Y:S02]  /*3e40*/  IMAD.MOV R11, RZ, RZ, -R11 ;  /* 0x000000ffff0b7224 */ /* 0x000fe400078e0a0b */
[----:B------:R-:W-:Y:S02]  /*3e50*/  @!P1 IMAD.IADD R14, R14, 0x1, -R3 ;  /* 0x000000010e0e9824 */ /* 0x000fe400078e0a03 */
[C---:B------:R-:W-:Y:S02]  /*3e60*/  IMAD R5, R3.reuse, R17, R5 ;  /* 0x0000001103057224 */ /* 0x040fe400078e0205 */
[C---:B------:R-:W-:Y:S01]  /*3e70*/  IMAD R16, R3.reuse, R11, R16 ;  /* 0x0000000b03107224 */ /* 0x040fe200078e0210 */
[----:B------:R-:W-:Y:S01]  /*3e80*/  ISETP.GT.U32.AND P1, PT, R3, R14, PT ;  /* 0x0000000e0300720c */ /* 0x000fe20003f24070 */
[--C-:B------:R-:W-:Y:S01]  /*3e90*/  @!P2 IMAD.IADD R13, R13, 0x1, -R3.reuse ;  /* 0x000000010d0da824 */ /* 0x100fe200078e0a03 */
[----:B------:R-:W-:Y:S01]  /*3ea0*/  ISETP.GT.U32.AND P2, PT, R3, R5, PT ;  /* 0x000000050300720c */ /* 0x000fe20003f44070 */
[----:B------:R-:W-:Y:S01]  /*3eb0*/  @!P3 IMAD.IADD R15, R15, 0x1, -R3 ;  /* 0x000000010f0fb824 */ /* 0x000fe200078e0a03 */
[----:B------:R-:W-:Y:S01]  /*3ec0*/  ISETP.GT.U32.AND P3, PT, R3, R16, PT ;  /* 0x000000100300720c */ /* 0x000fe20003f64070 */
[----:B0-----:R-:W-:-:S02]  /*3ed0*/  IMAD.MOV.U32 R19, RZ, RZ, R12 ;  /* 0x000000ffff137224 */ /* 0x001fc400078e000c */
[----:B------:R-:W-:Y:S02]  /*3ee0*/  IMAD.MOV.U32 R18, RZ, RZ, R13 ;  /* 0x000000ffff127224 */ /* 0x000fe400078e000d */
[----:B------:R-:W-:Y:S01]  /*3ef0*/  @!P6 IMAD.MOV R19, RZ, RZ, -R19 ;  /* 0x000000ffff13e224 */ /* 0x000fe200078e0a13 */
[----:B------:R-:W-:Y:S01]  /*3f00*/  ISETP.GE.AND P6, PT, R2, RZ, PT ;  /* 0x000000ff0200720c */ /* 0x000fe20003fc6270 */
[----:B------:R-:W-:Y:S02]  /*3f10*/  VIADD R2, R0, 0x1c2 ;  /* 0x000001c200027836 */ /* 0x000fe40000000000 */
[--C-:B------:R-:W-:Y:S01]  /*3f20*/  @!P1 IMAD.IADD R14, R14, 0x1, -R3.reuse ;  /* 0x000000010e0e9824 */ /* 0x100fe200078e0a03 */
[----:B------:R-:W-:Y:S01]  /*3f30*/  STL [R1+0x314], R19 ;  /* 0x0003141301007387 */ /* 0x000fe20000100800 */
[--C-:B------:R-:W-:Y:S01]  /*3f40*/  @!P2 IMAD.IADD R5, R5, 0x1, -R3.reuse ;  /* 0x000000010505a824 */ /* 0x100fe200078e0a03 */
[----:B------:R-:W-:Y:S01]  /*3f50*/  IABS R11, R2 ;  /* 0x00000002000b7213 */ /* 0x000fe20000000000 */
[----:B------:R-:W-:Y:S01]  /*3f60*/  @!P5 IMAD.MOV R18, RZ, RZ, -R18 ;  /* 0x000000ffff12d224 */ /* 0x000fe200078e0a12 */
[----:B------:R-:W-:Y:S01]  /*3f70*/  ISETP.GE.AND P5, PT, R9, RZ, PT ;  /* 0x000000ff0900720c */ /* 0x000fe20003fa6270 */
[----:B------:R-:W-:Y:S01]  /*3f80*/  @!P3 IMAD.IADD R16, R16, 0x1, -R3 ;  /* 0x000000011010b824 */ /* 0x000fe200078e0a03 */
[C---:B------:R-:W-:Y:S01]  /*3f90*/  ISETP.GT.U32.AND P2, PT, R3.reuse, R5, PT ;  /* 0x000000050300720c */ /* 0x040fe20003f44070 */
[----:B------:R-:W-:Y:S01]  /*3fa0*/  IMAD.MOV.U32 R17, RZ, RZ, R14 ;  /* 0x000000ffff117224 */ /* 0x000fe200078e000e */
[----:B------:R0:W-:Y:S01]  /*3fb0*/  STL [R1+0x318], R18 ;  /* 0x0003181201007387 */ /* 0x0001e20000100800 */
[----:B------:R-:W-:Y:S01]  /*3fc0*/  VIADD R9, R0, 0x1c1 ;  /* 0x000001c100097836 */ /* 0x000fe20000000000 */
[----:B------:R-:W-:Y:S01]  /*3fd0*/  ISETP.GT.U32.AND P3, PT, R3, R16, PT ;  /* 0x000000100300720c */ /* 0x000fe20003f64070 */
[----:B------:R-:W-:Y:S01]  /*3fe0*/  IMAD.MOV.U32 R13, RZ, RZ, R15 ;  /* 0x000000ffff0d7224 */ /* 0x000fe200078e000f */
[----:B------:R-:W-:Y:S01]  /*3ff0*/  ISETP.GE.AND P1, PT, R10, RZ, PT ;  /* 0x000000ff0a00720c */ /* 0x000fe20003f26270 */
[----:B------:R-:W-:Y:S01]  /*4000*/  @!P4 IMAD.MOV R17, RZ, RZ, -R17 ;  /* 0x000000ffff11c224 */ /* 0x000fe200078e0a11 */
[----:B------:R-:W-:Y:S01]  /*4010*/  IABS R15, R9 ;  /* 0x00000009000f7213 */ /* 0x000fe20000000000 */
[----:B------:R-:W-:Y:S01]  /*4020*/  @!P0 IMAD.MOV R13, RZ, RZ, -R13 ;  /* 0x000000ffff0d8224 */ /* 0x000fe200078e0a0d */
[----:B------:R-:W-:Y:S01]  /*4030*/  ISETP.GE.AND P4, PT, R2, RZ, PT ;  /* 0x000000ff0200720c */ /* 0x000fe20003f86270 */
[----:B------:R-:W-:Y:S01]  /*4040*/  IMAD.HI.U32 R14, R4, R11, RZ ;  /* 0x0000000b040e7227 */ /* 0x000fe200078e00ff */
[----:B------:R-:W-:Y:S01]  /*4050*/  STL [R1+0x31c], R17 ;  /* 0x00031c1101007387 */ /* 0x000fe20000100800 */
[----:B------:R-:W-:-:S02]  /*4060*/  ISETP.GE.AND P0, PT, R9, RZ, PT ;  /* 0x000000ff0900720c */ /* 0x000fc40003f06270 */
[----:B------:R-:W-:Y:S01]  /*4070*/  IMAD.MOV R14, RZ, RZ, -R14 ;  /* 0x000000ffff0e7224 */ /* 0x000fe200078e0a0e */
[----:B------:R1:W-:Y:S01]  /*4080*/  STL [R1+0x320], R13 ;  /* 0x0003200d01007387 */ /* 0x0003e20000100800 */
[----:B------:R-:W-:Y:S02]  /*4090*/  @!P2 IMAD.IADD R5, R5, 0x1, -R3 ;  /* 0x000000010505a824 */ /* 0x000fe400078e0a03 */
[C---:B------:R-:W-:Y:S02]  /*40a0*/  IMAD R11, R3.reuse, R14, R11 ;  /* 0x0000000e030b7224 */ /* 0x040fe400078e020b */
[----:B------:R-:W-:Y:S02]  /*40b0*/  @!P3 IMAD.IADD R16, R16, 0x1, -R3 ;  /* 0x000000011010b824 */ /* 0x000fe400078e0a03 */
[----:B0-----:R-:W-:Y:S01]  /*40c0*/  IMAD.MOV.U32 R18, RZ, RZ, R5 ;  /* 0x000000ffff127224 */ /* 0x001fe200078e0005 */
[----:B------:R-:W-:Y:S01]  /*40d0*/  ISETP.GT.U32.AND P3, PT, R3, R11, PT ;  /* 0x0000000b0300720c */ /* 0x000fe20003f64070 */
[----:B------:R-:W-:-:S04]  /*40e0*/  IMAD.HI.U32 R12, R4, R8, RZ ;  /* 0x00000008040c7227 */ /* 0x000fc800078e00ff */
[----:B-1----:R-:W-:-:S04]  /*40f0*/  IMAD.HI.U32 R13, R4, R15, RZ ;  /* 0x0000000f040d7227 */ /* 0x002fc800078e00ff */
[----:B------:R-:W-:Y:S02]  /*4100*/  IMAD.MOV R13, RZ, RZ, -R13 ;  /* 0x000000ffff0d7224 */ /* 0x000fe400078e0a0d */
[----:B------:R-:W-:Y:S02]  /*4110*/  @!P6 IMAD.MOV R18, RZ, RZ, -R18 ;  /* 0x000000ffff12e224 */ /* 0x000fe400078e0a12 */
[C---:B------:R-:W-:Y:S02]  /*4120*/  IMAD R15, R3.reuse, R13, R15 ;  /* 0x0000000d030f7224 */ /* 0x040fe400078e020f */
[C---:B------:R-:W-:Y:S01]  /*4130*/  VIADD R2, R0.reuse, 0x1c0 ;  /* 0x000001c000027836 */ /* 0x040fe20000000000 */
[----:B------:R0:W-:Y:S01]  /*4140*/  STL [R1+0x328], R18 ;  /* 0x0003281201007387 */ /* 0x0001e20000100800 */
[----:B------:R-:W-:Y:S01]  /*4150*/  IMAD.MOV R12, RZ, RZ, -R12 ;  /* 0x000000ffff0c7224 */ /* 0x000fe200078e0a0c */
[----:B------:R-:W-:Y:S01]  /*4160*/  ISETP.GT.U32.AND P6, PT, R3, R15, PT ;  /* 0x0000000f0300720c */ /* 0x000fe20003fc4070 */
[----:B------:R-:W-:Y:S01]  /*4170*/  VIADD R9, R0, 0x1bf ;  /* 0x000001bf00097836 */ /* 0x000fe20000000000 */
[----:B------:R-:W-:Y:S01]  /*4180*/  IABS R10, R2 ;  /* 0x00000002000a7213 */ /* 0x000fe20000000000 */
[----:B------:R-:W-:-:S02]  /*4190*/  @!P3 IMAD.IADD R11, R11, 0x1, -R3 ;  /* 0x000000010b0bb824 */ /* 0x000fc400078e0a03 */
[C---:B------:R-:W-:Y:S01]  /*41a0*/  IMAD R8, R3.reuse, R12, R8 ;  /* 0x0000000c03087224 */ /* 0x040fe200078e0208 */
[----:B------:R-:W-:Y:S01]  /*41b0*/  IABS R12, R9 ;  /* 0x00000009000c7213 */ /* 0x000fe20000000000 */
[C---:B------:R-:W-:Y:S01]  /*41c0*/  IMAD.HI.U32 R13, R4.reuse, R10, RZ ;  /* 0x0000000a040d7227 */ /* 0x040fe200078e00ff */
[C---:B------:R-:W-:Y:S02]  /*41d0*/  ISETP.GT.U32.AND P3, PT, R3.reuse, R11, PT ;  /* 0x0000000b0300720c */ /* 0x040fe40003f64070 */
[----:B------:R-:W-:Y:S01]  /*41e0*/  ISETP.GT.U32.AND P2, PT, R3, R8, PT ;  /* 0x000000080300720c */ /* 0x000fe20003f44070 */
[----:B------:R-:W-:-:S04]  /*41f0*/  IMAD.HI.U32 R14, R4, R12, RZ ;  /* 0x0000000c040e7227 */ /* 0x000fc800078e00ff */
[----:B------:R-:W-:Y:S02]  /*4200*/  @!P6 IMAD.IADD R15, R15, 0x1, -R3 ;  /* 0x000000010f0fe824 */ /* 0x000fe400078e0a03 */
[----:B------:R-:W-:Y:S02]  /*4210*/  IMAD.MOV.U32 R17, RZ, RZ, R16 ;  /* 0x000000ffff117224 */ /* 0x000fe400078e0010 */
[----:B------:R-:W-:Y:S01]  /*4220*/  IMAD.MOV R13, RZ, RZ, -R13 ;  /* 0x000000ffff0d7224 */ /* 0x000fe200078e0a0d */
[C---:B------:R-:W-:Y:S01]  /*4230*/  ISETP.GT.U32.AND P6, PT, R3.reuse, R15, PT ;  /* 0x0000000f0300720c */ /* 0x040fe20003fc4070 */
[----:B0-----:R-:W-:Y:S02]  /*4240*/  VIADD R18, R0, 0x1be ;  /* 0x000001be00127836 */ /* 0x001fe40000000000 */
[----:B------:R-:W-:Y:S02]  /*4250*/  IMAD.MOV R14, RZ, RZ, -R14 ;  /* 0x000000ffff0e7224 */ /* 0x000fe400078e0a0e */
[----:B------:R-:W-:Y:S01]  /*4260*/  @!P5 IMAD.MOV R17, RZ, RZ, -R17 ;  /* 0x000000ffff11d224 */ /* 0x000fe200078e0a11 */
[----:B------:R-:W-:Y:S01]  /*4270*/  ISETP.GE.AND P5, PT, R2, RZ, PT ;  /* 0x000000ff0200720c */ /* 0x000fe20003fa6270 */
[C---:B------:R-:W-:Y:S01]  /*4280*/  IMAD R2, R3.reuse, R13, R10 ;  /* 0x0000000d03027224 */ /* 0x040fe200078e020a */
[----:B------:R-:W-:Y:S01]  /*4290*/  IABS R10, R18 ;  /* 0x00000012000a7213 */ /* 0x000fe20000000000 */
[----:B------:R-:W-:Y:S01]  /*42a0*/  IMAD R12, R3, R14, R12 ;  /* 0x0000000e030c7224 */ /* 0x000fe200078e020c */
[----:B------:R0:W-:Y:S01]  /*42b0*/  STL [R1+0x32c], R17 ;  /* 0x00032c1101007387 */ /* 0x0001e20000100800 */
[----:B------:R-:W-:-:S02]  /*42c0*/  VIADD R14, R0, 0x1bd ;  /* 0x000001bd000e7836 */ /* 0x000fc40000000000 */
[--C-:B------:R-:W-:Y:S01]  /*42d0*/  @!P3 IMAD.IADD R11, R11, 0x1, -R3.reuse ;  /* 0x000000010b0bb824 */ /* 0x100fe200078e0a03 */
[----:B------:R-:W-:Y:S01]  /*42e0*/  ISETP.GT.U32.AND P3, PT, R3, R2, PT ;  /* 0x000000020300720c */ /* 0x000fe20003f64070 */
[--C-:B------:R-:W-:Y:S01]  /*42f0*/  @!P2 IMAD.IADD R8, R8, 0x1, -R3.reuse ;  /* 0x000000010808a824 */ /* 0x100fe200078e0a03 */
[----:B------:R-:W-:Y:S01]  /*4300*/  IABS R23, R14 ;  /* 0x0000000e00177213 */ /* 0x000fe20000000000 */
[----:B------:R-:W-:Y:S01]  /*4310*/  @!P6 IMAD.IADD R15, R15, 0x1, -R3 ;  /* 0x000000010f0fe824 */ /* 0x000fe200078e0a03 */
[C---:B------:R-:W-:Y:S01]  /*4320*/  ISETP.GT.U32.AND P6, PT, R3.reuse, R12, PT ;  /* 0x0000000c0300720c */ /* 0x040fe20003fc4070 */
[----:B------:R-:W-:Y:S01]  /*4330*/  VIADD R20, R0, 0x1bc ;  /* 0x000001bc00147836 */ /* 0x000fe20000000000 */
[----:B------:R-:W-:Y:S01]  /*4340*/  ISETP.GT.U32.AND P2, PT, R3, R8, PT ;  /* 0x000000080300720c */ /* 0x000fe20003f44070 */
[----:B0-----:R-:W-:-:S03]  /*4350*/  IMAD.HI.U32 R17, R4, R10, RZ ;  /* 0x0000000a04117227 */ /* 0x001fc600078e00ff */
[----:B------:R-:W-:Y:S01]  /*4360*/  IABS R21, R20 ;  /* 0x0000001400157213 */ /* 0x000fe20000000000 */
[----:B------:R-:W-:Y:S02]  /*4370*/  IMAD.MOV R17, RZ, RZ, -R17 ;  /* 0x000000ffff117224 */ /* 0x000fe400078e0a11 */
[----:B------:R-:W-:-:S04]  /*4380*/  IMAD.HI.U32 R22, R4, R23, RZ ;  /* 0x0000001704167227 */ /* 0x000fc800078e00ff */
[C---:B------:R-:W-:Y:S02]  /*4390*/  IMAD R10, R3.reuse, R17, R10 ;  /* 0x00000011030a7224 */ /* 0x040fe400078e020a */
[----:B------:R-:W-:Y:S02]  /*43a0*/  IMAD.MOV R22, RZ, RZ, -R22 ;  /* 0x000000ffff167224 */ /* 0x000fe400078e0a16 */
[----:B------:R-:W-:Y:S01]  /*43b0*/  @!P3 IMAD.IADD R2, R2, 0x1, -R3 ;  /* 0x000000010202b824 */ /* 0x000fe200078e0a03 */
[C---:B------:R-:W-:Y:S01]  /*43c0*/  ISETP.GT.U32.AND P3, PT, R3.reuse, R10, PT ;  /* 0x0000000a0300720c */ /* 0x040fe20003f64070 */
[----:B------:R-:W-:Y:S02]  /*43d0*/  IMAD R22, R3, R22, R23 ;  /* 0x0000001603167224 */ /* 0x000fe400078e0217 */
[----:B------:R-:W-:-:S04]  /*43e0*/  IMAD.HI.U32 R24, R4, R21, RZ ;  /* 0x0000001504187227 */ /* 0x000fc800078e00ff */
[--C-:B------:R-:W-:Y:S01]  /*43f0*/  @!P6 IMAD.IADD R12, R12, 0x1, -R3.reuse ;  /* 0x000000010c0ce824 */ /* 0x100fe200078e0a03 */
[----:B------:R-:W-:Y:S01]  /*4400*/  ISETP.GT.U32.AND P6, PT, R3, R22, PT ;  /* 0x000000160300720c */ /* 0x000fe20003fc4070 */
[C---:B------:R-:W-:Y:S02]  /*4410*/  VIADD R16, R0.reuse, 0x1bb ;  /* 0x000001bb00107836 */ /* 0x040fe40000000000 */
[----:B------:R-:W-:Y:S02]  /*4420*/  VIADD R5, R0, 0x1ba ;  /* 0x000001ba00057836 */ /* 0x000fe40000000000 */
[--C-:B------:R-:W-:Y:S01]  /*4430*/  @!P2 IMAD.IADD R8, R8, 0x1, -R3.reuse ;  /* 0x000000010808a824 */ /* 0x100fe200078e0a03 */
[----:B------:R-:W-:Y:S01]  /*4440*/  ISETP.GE.AND P2, PT, R9, RZ, PT ;  /* 0x000000ff0900720c */ /* 0x000fe20003f46270 */
[----:B------:R-:W-:Y:S01]  /*4450*/  IMAD.MOV R24, RZ, RZ, -R24 ;  /* 0x000000ffff187224 */ /* 0x000fe200078e0a18 */
[----:B------:R-:W-:Y:S01]  /*4460*/  IABS R9, R16 ;  /* 0x0000001000097213 */ /* 0x000fe20000000000 */
[----:B------:R-:W-:Y:S01]  /*4470*/  @!P3 IMAD.IADD R10, R10, 0x1, -R3 ;  /* 0x000000010a0ab824 */ /* 0x000fe200078e0a03 */
[----:B------:R-:W-:Y:S01]  /*4480*/  IABS R13, R5 ;  /* 0x00000005000d7213 */ /* 0x000fe20000000000 */
[C---:B------:R-:W-:Y:S01]  /*4490*/  IMAD R21, R3.reuse, R24, R21 ;  /* 0x0000001803157224 */ /* 0x040fe200078e0215 */
[----:B------:R-:W-:Y:S01]  /*44a0*/  ISETP.GT.U32.AND P3, PT, R3, R2, PT ;  /* 0x000000020300720c */ /* 0x000fe20003f64070 */
[----:B------:R-:W-:-:S02]  /*44b0*/  IMAD.MOV.U32 R25, RZ, RZ, R8 ;  /* 0x000000ffff197224 */ /* 0x000fc400078e0008 */
[----:B------:R-:W-:-:S04]  /*44c0*/  IMAD.HI.U32 R19, R4, R9, RZ ;  /* 0x0000000904137227 */ /* 0x000fc800078e00ff */
[----:B------:R-:W-:Y:S01]  /*44d0*/  @!P0 IMAD.MOV R15, RZ, RZ, -R15 ;  /* 0x000000ffff0f8224 */ /* 0x000fe200078e0a0f */
[----:B------:R-:W-:Y:S01]  /*44e0*/  ISETP.GT.U32.AND P0, PT, R3, R21, PT ;  /* 0x000000150300720c */ /* 0x000fe20003f04070 */
[----:B------:R-:W-:-:S04]  /*44f0*/  IMAD.HI.U32 R17, R4, R13, RZ ;  /* 0x0000000d04117227 */ /* 0x000fc800078e00ff */
[----:B------:R-:W-:Y:S01]  /*4500*/  @!P1 IMAD.MOV R25, RZ, RZ, -R25 ;  /* 0x000000ffff199224 */ /* 0x000fe200078e0a19 */
[C---:B------:R-:W-:Y:S01]  /*4510*/  ISETP.GT.U32.AND P1, PT, R3.reuse, R12, PT ;  /* 0x0000000c0300720c */ /* 0x040fe20003f24070 */
[----:B------:R-:W-:Y:S01]  /*4520*/  @!P6 IMAD.IADD R22, R22, 0x1, -R3 ;  /* 0x000000011616e824 */ /* 0x000fe200078e0a03 */
[C---:B------:R-:W-:Y:S01]  /*4530*/  ISETP.GT.U32.AND P6, PT, R3.reuse, R10, PT ;  /* 0x0000000a0300720c */ /* 0x040fe20003fc4070 */
[----:B------:R-:W-:Y:S01]  /*4540*/  IMAD.MOV R19, RZ, RZ, -R19 ;  /* 0x000000ffff137224 */ /* 0x000fe200078e0a13 */
[----:B------:R-:W-:Y:S01]  /*4550*/  STL [R1+0x330], R25 ;  /* 0x0003301901007387 */ /* 0x000fe20000100800 */
[----:B------:R-:W-:Y:S02]  /*4560*/  IMAD.MOV R17, RZ, RZ, -R17 ;  /* 0x000000ffff117224 */ /* 0x000fe400078e0a11 */
[----:B------:R-:W-:Y:S02]  /*4570*/  IMAD.MOV.U32 R23, RZ, RZ, R11 ;  /* 0x000000ffff177224 */ /* 0x000fe400078e000b */
[----:B------:R-:W-:-:S02]  /*4580*/  IMAD R9, R3, R19, R9 ;  /* 0x0000001303097224 */ /* 0x000fc400078e0209 */
[C---:B------:R-:W-:Y:S02]  /*4590*/  VIADD R19, R0.reuse, 0x1b9 ;  /* 0x000001b900137836 */ /* 0x040fe40000000000 */
[C---:B------:R-:W-:Y:S02]  /*45a0*/  IMAD R13, R3.reuse, R17, R13 ;  /* 0x00000011030d7224 */ /* 0x040fe400078e020d */
[----:B------:R-:W-:Y:S01]  /*45b0*/  VIADD R17, R0, 0x1b8 ;  /* 0x000001b800117836 */ /* 0x000fe20000000000 */
[----:B------:R-:W-:Y:S01]  /*45c0*/  IABS R8, R19 ;  /* 0x0000001300087213 */ /* 0x000fe20000000000 */
[----:B------:R-:W-:Y:S01]  /*45d0*/  @!P4 IMAD.MOV R23, RZ, RZ, -R23 ;  /* 0x000000ffff17c224 */ /* 0x000fe200078e0a17 */
[----:B------:R-:W-:Y:S01]  /*45e0*/  ISETP.GT.U32.AND P4, PT, R3, R22, PT ;  /* 0x000000160300720c */ /* 0x000fe20003f84070 */
[--C-:B------:R-:W-:Y:S01]  /*45f0*/  @!P3 IMAD.IADD R2, R2, 0x1, -R3.reuse ;  /* 0x000000010202b824 */ /* 0x100fe200078e0a03 */
[----:B------:R-:W-:Y:S01]  /*4600*/  IABS R11, R17 ;  /* 0x00000011000b7213 */ /* 0x000fe20000000000 */
[--C-:B------:R-:W-:Y:S01]  /*4610*/  @!P0 IMAD.IADD R21, R21, 0x1, -R3.reuse ;  /* 0x0000000115158824 */ /* 0x100fe200078e0a03 */
[----:B------:R-:W-:Y:S01]  /*4620*/  STL [R1+0x334], R23 ;  /* 0x0003341701007387 */ /* 0x000fe20000100800 */
[----:B------:R-:W-:Y:S01]  /*4630*/  IMAD.MOV.U32 R24, RZ, RZ, R2 ;  /* 0x000000ffff187224 */ /* 0x000fe200078e0002 */
[C---:B------:R-:W-:Y:S01]  /*4640*/  ISETP.GT.U32.AND P3, PT, R3.reuse, R9, PT ;  /* 0x000000090300720c */ /* 0x040fe20003f64070 */
[--C-:B------:R-:W-:Y:S01]  /*4650*/  @!P1 IMAD.IADD R12, R12, 0x1, -R3.reuse ;  /* 0x000000010c0c9824 */ /* 0x100fe200078e0a03 */
[----:B------:R0:W-:Y:S01]  /*4660*/  STL [R1+0x338], R15 ;  /* 0x0003380f01007387 */ /* 0x0001e20000100800 */
[----:B------:R-:W-:Y:S01]  /*4670*/  @!P6 IMAD.IADD R10, R10, 0x1, -R3 ;  /* 0x000000010a0ae824 */ /* 0x000fe200078e0a03 */
[----:B------:R-:W-:Y:S01]  /*4680*/  ISETP.GE.AND P1, PT, R18, RZ, PT ;  /* 0x000000ff1200720c */ /* 0x000fe20003f26270 */
[----:B------:R-:W-:Y:S01]  /*4690*/  @!P5 IMAD.MOV R24, RZ, RZ, -R24 ;  /* 0x000000ffff18d224 */ /* 0x000fe200078e0a18 */
[C---:B------:R-:W-:Y:S01]  /*46a0*/  ISETP.GT.U32.AND P6, PT, R3.reuse, R13, PT ;  /* 0x0000000d0300720c */ /* 0x040fe20003fc4070 */
[----:B------:R-:W-:Y:S01]  /*46b0*/  IMAD.HI.U32 R18, R4, R11, RZ ;  /* 0x0000000b04127227 */ /* 0x000fe200078e00ff */
[----:B------:R-:W-:-:S02]  /*46c0*/  ISETP.GT.U32.AND P5, PT, R3, R21, PT ;  /* 0x000000150300720c */ /* 0x000fc40003fa4070 */
[----:B------:R-:W-:Y:S01]  /*46d0*/  ISETP.GE.AND P0, PT, R20, RZ, PT ;  /* 0x000000ff1400720c */ /* 0x000fe20003f06270 */
[----:B------:R-:W-:Y:S01]  /*46e0*/  @!P4 IMAD.IADD R22, R22, 0x1, -R3 ;  /* 0x000000011616c824 */ /* 0x000fe200078e0a03 */
[----:B------:R-:W-:Y:S01]  /*46f0*/  ISETP.GE.AND P4, PT, R14, RZ, PT ;  /* 0x000000ff0e00720c */ /* 0x000fe20003f86270 */
[----:B0-----:R-:W-:Y:S01]  /*4700*/  IMAD.HI.U32 R15, R4, R8, RZ ;  /* 0x00000008040f7227 */ /* 0x001fe200078e00ff */
[----:B------:R-:W-:Y:S03]  /*4710*/  STL [R1+0x33c], R24 ;  /* 0x00033c1801007387 */ /* 0x000fe60000100800 */
[----:B------:R-:W-:Y:S02]  /*4720*/  IMAD.MOV R15, RZ, RZ, -R15 ;  /* 0x000000ffff0f7224 */ /* 0x000fe400078e0a0f */
[----:B------:R-:W-:Y:S02]  /*4730*/  IMAD.MOV R18, RZ, RZ, -R18 ;  /* 0x000000ffff127224 */ /* 0x000fe400078e0a12 */
[----:B------:R-:W-:-:S02]  /*4740*/  IMAD R8, R3, R15, R8 ;  /* 0x0000000f03087224 */ /* 0x000fc400078e0208 */
[----:B------:R-:W-:Y:S02]  /*4750*/  IMAD.MOV.U32 R14, RZ, RZ, R10 ;  /* 0x000000ffff0e7224 */ /* 0x000fe400078e000a */
[----:B------:R-:W-:Y:S02]  /*4760*/  IMAD R11, R3, R18, R11 ;  /* 0x00000012030b7224 */ /* 0x000fe400078e020b */
[--C-:B------:R-:W-:Y:S01]  /*4770*/  @!P3 IMAD.IADD R9, R9, 0x1, -R3.reuse ;  /* 0x000000010909b824 */ /* 0x100fe200078e0a03 */
[----:B------:R-:W-:Y:S01]  /*4780*/  ISETP.GE.AND P3, PT, R16, RZ, PT ;  /* 0x000000ff1000720c */ /* 0x000fe20003f66270 */
[----:B------:R-:W-:Y:S02]  /*4790*/  IMAD.MOV.U32 R23, RZ, RZ, R12 ;  /* 0x000000ffff177224 */ /* 0x000fe400078e000c */
[--C-:B------:R-:W-:Y:S02]  /*47a0*/  @!P6 IMAD.IADD R13, R13, 0x1, -R3.reuse ;  /* 0x000000010d0de824 */ /* 0x100fe400078e0a03 */
[----:B------:R-:W-:Y:S01]  /*47b0*/  @!P1 IMAD.MOV R14, RZ, RZ, -R14 ;  /* 0x000000ffff0e9224 */ /* 0x000fe200078e0a0e */
[----:B------:R-:W-:Y:S01]  /*47c0*/  ISETP.GT.U32.AND P1, PT, R3, R8, PT ;  /* 0x000000080300720c */ /* 0x000fe20003f24070 */
[----:B------:R-:W-:Y:S01]  /*47d0*/  @!P5 IMAD.IADD R21, R21, 0x1, -R3 ;  /* 0x000000011515d824 */ /* 0x000fe200078e0a03 */
[C---:B------:R-:W-:Y:S01]  /*47e0*/  ISETP.GT.U32.AND P5, PT, R3.reuse, R11, PT ;  /* 0x0000000b0300720c */ /* 0x040fe20003fa4070 */
[----:B------:R-:W-:Y:S01]  /*47f0*/  @!P2 IMAD.MOV R23, RZ, RZ, -R23 ;  /* 0x000000ffff17a224 */ /* 0x000fe200078e0a17 */
[C---:B------:R-:W-:Y:S01]  /*4800*/  ISETP.GT.U32.AND P2, PT, R3.reuse, R9, PT ;  /* 0x000000090300720c */ /* 0x040fe20003f44070 */
[C---:B------:R-:W-:Y:S01]  /*4810*/  VIADD R2, R0.reuse, 0x1b7 ;  /* 0x000001b700027836 */ /* 0x040fe20000000000 */
[----:B------:R-:W-:Y:S01]  /*4820*/  ISETP.GT.U32.AND P6, PT, R3, R13, PT ;  /* 0x0000000d0300720c */ /* 0x000fe20003fc4070 */
[----:B------:R-:W-:Y:S01]  /*4830*/  IMAD.MOV.U32 R12, RZ, RZ, R22 ;  /* 0x000000ffff0c7224 */ /* 0x000fe200078e0016 */
[----:B------:R-:W-:Y:S01]  /*4840*/  STL [R1+0x340], R23 ;  /* 0x0003401701007387 */ /* 0x000fe20000100800 */
[----:B------:R-:W-:Y:S01]  /*4850*/  VIADD R10, R0, 0x1b6 ;  /* 0x000001b6000a7836 */ /* 0x000fe20000000000 */
[----:B------:R-:W-:Y:S01]  /*4860*/  IABS R15, R2 ;  /* 0x00000002000f7213 */ /* 0x000fe20000000000 */
[----:B------:R-:W-:Y:S01]  /*4870*/  @!P4 IMAD.MOV R12, RZ, RZ, -R12 ;  /* 0x000000ffff0cc224 */ /* 0x000fe200078e0a0c */
[----:B------:R-:W-:Y:S01]  /*4880*/  STL [R1+0x344], R14 ;  /* 0x0003440e01007387 */ /* 0x000fe20000100800 */
[----:B------:R-:W-:Y:S01]  /*4890*/  ISETP.GE.AND P4, PT, R5, RZ, PT ;  /* 0x000000ff0500720c */ /* 0x000fe20003f86270 */
[----:B------:R-:W-:Y:S01]  /*48a0*/  @!P1 IMAD.IADD R8, R8, 0x1, -R3 ;  /* 0x0000000108089824 */ /* 0x000fe200078e0a03 */
[----:B------:R-:W-:Y:S01]  /*48b0*/  IABS R5, R10 ;  /* 0x0000000a00057213 */ /* 0x000fe20000000000 */
[----:B------:R0:W-:Y:S01]  /*48c0*/  STL [R1+0x348], R12 ;  /* 0x0003480c01007387 */ /* 0x0001e20000100800 */
[----:B------:R-:W-:Y:S01]  /*48d0*/  IMAD.MOV.U32 R16, RZ, RZ, R21 ;  /* 0x000000ffff107224 */ /* 0x000fe200078e0015 */
[----:B------:R-:W-:Y:S01]  /*48e0*/  ISETP.GE.AND P1, PT, R2, RZ, PT ;  /* 0x000000ff0200720c */ /* 0x000fe20003f26270 */
[----:B------:R-:W-:-:S02]  /*48f0*/  @!P5 IMAD.IADD R11, R11, 0x1, -R3 ;  /* 0x000000010b0bd824 */ /* 0x000fc400078e0a03 */
[--C-:B------:R-:W-:Y:S01]  /*4900*/  @!P2 IMAD.IADD R9, R9, 0x1, -R3.reuse ;  /* 0x000000010909a824 */ /* 0x100fe200078e0a03 */
[----:B------:R-:W-:Y:S01]  /*4910*/  ISETP.GE.AND P2, PT, R19, RZ, PT ;  /* 0x000000ff1300720c */ /* 0x000fe20003f46270 */
[----:B------:R-:W-:Y:S01]  /*4920*/  @!P6 IMAD.IADD R13, R13, 0x1, -R3 ;  /* 0x000000010d0de824 */ /* 0x000fe200078e0a03 */
[C---:B------:R-:W-:Y:S01]  /*4930*/  ISETP.GT.U32.AND P5, PT, R3.reuse, R11, PT ;  /* 0x0000000b0300720c */ /* 0x040fe20003fa4070 */
[----:B------:R-:W-:Y:S01]  /*4940*/  @!P0 IMAD.MOV R16, RZ, RZ, -R16 ;  /* 0x000000ffff108224 */ /* 0x000fe200078e0a10 */
[----:B------:R-:W-:Y:S01]  /*4950*/  ISETP.GT.U32.AND P0, PT, R3, R8, PT ;  /* 0x000000080300720c */ /* 0x000fe20003f04070 */
[----:B0-----:R-:W-:Y:S01]  /*4960*/  IMAD.HI.U32 R12, R4, R15, RZ ;  /* 0x0000000f040c7227 */ /* 0x001fe200078e00ff */
[----:B------:R-:W-:Y:S02]  /*4970*/  ISETP.GE.AND P6, PT, R17, RZ, PT ;  /* 0x000000ff1100720c */ /* 0x000fe40003fc6270 */
[----:B------:R-:W-:Y:S01]  /*4980*/  STL [R1+0x34c], R16 ;  /* 0x00034c1001007387 */ /* 0x000fe20000100800 */
[----:B------:R-:W-:-:S02]  /*4990*/  IMAD.MOV R12, RZ, RZ, -R12 ;  /* 0x000000ffff0c7224 */ /* 0x000fc400078e0a0c */
[----:B------:R-:W-:Y:S02]  /*49a0*/  IMAD.MOV.U32 R14, RZ, RZ, R9 ;  /* 0x000000ffff0e7224 */ /* 0x000fe400078e0009 */
[----:B------:R-:W-:-:S04]  /*49b0*/  IMAD.HI.U32 R2, R4, R5, RZ ;  /* 0x0000000504027227 */ /* 0x000fc800078e00ff */
[C---:B------:R-:W-:Y:S02]  /*49c0*/  IMAD R15, R3.reuse, R12, R15 ;  /* 0x0000000c030f7224 */ /* 0x040fe400078e020f */
[----:B------:R-:W-:Y:S02]  /*49d0*/  IMAD.MOV.U32 R9, RZ, RZ, R13 ;  /* 0x000000ffff097224 */ /* 0x000fe400078e000d */
[----:B------:R-:W-:Y:S02]  /*49e0*/  IMAD.MOV R2, RZ, RZ, -R2 ;  /* 0x000000ffff027224 */ /* 0x000fe400078e0a02 */
[----:B------:R-:W-:Y:S01]  /*49f0*/  @!P4 IMAD.MOV R9, RZ, RZ, -R9 ;  /* 0x000000ffff09c224 */ /* 0x000fe200078e0a09 */
[C---:B------:R-:W-:Y:S01]  /*4a00*/  ISETP.GT.U32.AND P4, PT, R3.reuse, R15, PT ;  /* 0x0000000f0300720c */ /* 0x040fe20003f84070 */
[----:B------:R-:W-:Y:S01]  /*4a10*/  @!P3 IMAD.MOV R14, RZ, RZ, -R14 ;  /* 0x000000ffff0eb224 */ /* 0x000fe200078e0a0e */
[----:B------:R-:W-:Y:S01]  /*4a20*/  ISETP.GE.AND P3, PT, R10, RZ, PT ;  /* 0x000000ff0a00720c */ /* 0x000fe20003f66270 */
[----:B------:R-:W-:-:S02]  /*4a30*/  IMAD R10, R3, R2, R5 ;  /* 0x00000002030a7224 */ /* 0x000fc400078e0205 */
[--C-:B------:R-:W-:Y:S01]  /*4a40*/  @!P0 IMAD.IADD R8, R8, 0x1, -R3.reuse ;  /* 0x0000000108088824 */ /* 0x100fe200078e0a03 */
[----:B------:R0:W-:Y:S01]  /*4a50*/  STL [R1+0x350], R14 ;  /* 0x0003500e01007387 */ /* 0x0001e20000100800 */
[--C-:B------:R-:W-:Y:S01]  /*4a60*/  @!P5 IMAD.IADD R11, R11, 0x1, -R3.reuse ;  /* 0x000000010b0bd824 */ /* 0x100fe200078e0a03 */
[----:B------:R-:W-:Y:S01]  /*4a70*/  ISETP.GT.U32.AND P5, PT, R3, R10, PT ;  /* 0x0000000a0300720c */ /* 0x000fe20003fa4070 */
[C---:B------:R-:W-:Y:S01]  /*4a80*/  VIADD R12, R0.reuse, 0x1b5 ;  /* 0x000001b5000c7836 */ /* 0x040fe20000000000 */
[----:B------:R1:W-:Y:S01]  /*4a90*/  STL [R1+0x354], R9 ;  /* 0x0003540901007387 */ /* 0x0003e20000100800 */
[----:B------:R-:W-:Y:S02]  /*4aa0*/  VIADD R13, R0, 0x1b4 ;  /* 0x000001b4000d7836 */ /* 0x000fe40000000000 */
[----:B------:R-:W-:Y:S01]  /*4ab0*/  @!P4 IMAD.IADD R15, R15, 0x1, -R3 ;  /* 0x000000010f0fc824 */ /* 0x000fe200078e0a03 */
[----:B------:R-:W-:Y:S01]  /*4ac0*/  ISETP.GE.AND P0, PT, R12, RZ, PT ;  /* 0x000000ff0c00720c */ /* 0x000fe20003f06270 */
[----:B------:R-:W-:Y:S01]  /*4ad0*/  @!P6 IMAD.MOV R11, RZ, RZ, -R11 ;  /* 0x000000ffff0be224 */ /* 0x000fe200078e0a0b */
[----:B------:R-:W-:Y:S01]  /*4ae0*/  IABS R12, R12 ;  /* 0x0000000c000c7213 */ /* 0x000fe20000000000 */
[----:B0-----:R-:W-:Y:S01]  /*4af0*/  IMAD.MOV.U32 R14, RZ, RZ, R8 ;  /* 0x000000ffff0e7224 */ /* 0x001fe200078e0008 */
[----:B------:R-:W-:Y:S01]  /*4b00*/  ISETP.GT.U32.AND P4, PT, R3, R15, PT ;  /* 0x0000000f0300720c */ /* 0x000fe20003f84070 */
[----:B-1----:R-:W-:Y:S01]  /*4b10*/  VIADD R9, R0, 0x1b3 ;  /* 0x000001b300097836 */ /* 0x002fe20000000000 */
[----:B------:R-:W-:Y:S01]  /*4b20*/  IABS R2, R13 ;  /* 0x0000000d00027213 */ /* 0x000fe20000000000 */
[----:B------:R-:W-:Y:S01]  /*4b30*/  @!P2 IMAD.MOV R14, RZ, RZ, -R14 ;  /* 0x000000ffff0ea224 */ /* 0x000fe200078e0a0e */
[----:B------:R-:W-:Y:S01]  /*4b40*/  ISETP.GE.AND P2, PT, R13, RZ, PT ;  /* 0x000000ff0d00720c */ /* 0x000fe20003f46270 */
[----:B------:R-:W-:Y:S01]  /*4b50*/  @!P5 IMAD.IADD R10, R10, 0x1, -R3 ;  /* 0x000000010a0ad824 */ /* 0x000fe200078e0a03 */
[----:B------:R-:W-:Y:S01]  /*4b60*/  IABS R5, R9 ;  /* 0x0000000900057213 */ /* 0x000fe20000000000 */
[----:B------:R-:W-:Y:S01]  /*4b70*/  IMAD.HI.U32 R13, R4, R2, RZ ;  /* 0x00000002040d7227 */ /* 0x000fe200078e00ff */
[----:B------:R0:W-:Y:S01]  /*4b80*/  STL [R1+0x35c], R14 ;  /* 0x00035c0e01007387 */ /* 0x0001e20000100800 */
[----:B------:R-:W-:-:S02]  /*4b90*/  ISETP.GE.AND P6, PT, R9, RZ, PT ;  /* 0x000000ff0900720c */ /* 0x000fc40003fc6270 */
[----:B------:R-:W-:Y:S01]  /*4ba0*/  ISETP.GT.U32.AND P5, PT, R3, R10, PT ;  /* 0x0000000a0300720c */ /* 0x000fe20003fa4070 */
[C---:B------:R-:W-:Y:S01]  /*4bb0*/  IMAD.HI.U32 R8, R4.reuse, R5, RZ ;  /* 0x0000000504087227 */ /* 0x040fe200078e00ff */
[----:B------:R1:W-:Y:S03]  /*4bc0*/  STL [R1+0x360], R11 ;  /* 0x0003600b01007387 */ /* 0x0003e60000100800 */
[----:B------:R-:W-:Y:S02]  /*4bd0*/  IMAD.MOV R13, RZ, RZ, -R13 ;  /* 0x000000ffff0d7224 */ /* 0x000fe400078e0a0d */
[----:B0-----:R-:W-:-:S04]  /*4be0*/  IMAD.HI.U32 R14, R4, R12, RZ ;  /* 0x0000000c040e7227 */ /* 0x001fc800078e00ff */
[----:B------:R-:W-:Y:S02]  /*4bf0*/  IMAD.MOV R14, RZ, RZ, -R14 ;  /* 0x000000ffff0e7224 */ /* 0x000fe400078e0a0e */
[----:B------:R-:W-:Y:S02]  /*4c00*/  @!P4 IMAD.IADD R15, R15, 0x1, -R3 ;  /* 0x000000010f0fc824 */ /* 0x000fe400078e0a03 */
[C---:B------:R-:W-:Y:S02]  /*4c10*/  IMAD R9, R3.reuse, R14, R12 ;  /* 0x0000000e03097224 */ /* 0x040fe400078e020c */
[----:B-1----:R-:W-:Y:S02]  /*4c20*/  IMAD.MOV R11, RZ, RZ, -R8 ;  /* 0x000000ffff0b7224 */ /* 0x002fe400078e0a08 */
[C---:B------:R-:W-:Y:S01]  /*4c30*/  IMAD R2, R3.reuse, R13, R2 ;  /* 0x0000000d03027224 */ /* 0x040fe200078e0202 */
[C---:B------:R-:W-:Y:S01]  /*4c40*/  ISETP.GT.U32.AND P4, PT, R3.reuse, R9, PT ;  /* 0x000000090300720c */ /* 0x040fe20003f84070 */
[----:B------:R-:W-:-:S02]  /*4c50*/  IMAD R5, R3, R11, R5 ;  /* 0x0000000b03057224 */ /* 0x000fc400078e0205 */
[----:B------:R-:W-:Y:S02]  /*4c60*/  IMAD.MOV.U32 R19, RZ, RZ, R15 ;  /* 0x000000ffff137224 */ /* 0x000fe400078e000f */
[----:B------:R-:W-:Y:S01]  /*4c70*/  @!P5 IMAD.IADD R10, R10, 0x1, -R3 ;  /* 0x000000010a0ad824 */ /* 0x000fe200078e0a03 */
[C---:B------:R-:W-:Y:S01]  /*4c80*/  ISETP.GT.U32.AND P5, PT, R3.reuse, R2, PT ;  /* 0x000000020300720c */ /* 0x040fe20003fa4070 */
[C---:B------:R-:W-:Y:S02]  /*4c90*/  VIADD R8, R0.reuse, 0x1b2 ;  /* 0x000001b200087836 */ /* 0x040fe40000000000 */
[----:B------:R-:W-:Y:S01]  /*4ca0*/  @!P1 IMAD.MOV R19, RZ, RZ, -R19 ;  /* 0x000000ffff139224 */ /* 0x000fe200078e0a13 */
[----:B------:R-:W-:Y:S01]  /*4cb0*/  ISETP.GT.U32.AND P1, PT, R3, R5, PT ;  /* 0x000000050300720c */ /* 0x000fe20003f24070 */
[C---:B------:R-:W-:Y:S01]  /*4cc0*/  VIADD R11, R0.reuse, 0x1b0 ;  /* 0x000001b0000b7836 */ /* 0x040fe20000000000 */
[----:B------:R-:W-:Y:S01]  /*4cd0*/  IABS R16, R8 ;  /* 0x0000000800107213 */ /* 0x000fe20000000000 */
[----:B------:R-:W-:Y:S01]  /*4ce0*/  @!P4 IMAD.IADD R9, R9, 0x1, -R3 ;  /* 0x000000010909c824 */ /* 0x000fe200078e0a03 */
[----:B------:R0:W-:Y:S01]  /*4cf0*/  STL [R1+0x364], R19 ;  /* 0x0003641301007387 */ /* 0x0001e20000100800 */
[----:B------:R-:W-:Y:S01]  /*4d00*/  VIADD R14, R0, 0x1b1 ;  /* 0x000001b1000e7836 */ /* 0x000fe20000000000 */
[----:B------:R-:W-:Y:S01]  /*4d10*/  IABS R18, R11 ;  /* 0x0000000b00127213 */ /* 0x000fe20000000000 */
[----:B------:R-:W-:Y:S01]  /*4d20*/  IMAD.HI.U32 R15, R4, R16, RZ ;  /* 0x00000010040f7227 */ /* 0x000fe200078e00ff */
[----:B------:R-:W-:-:S02]  /*4d30*/  ISETP.GT.U32.AND P4, PT, R3, R9, PT ;  /* 0x000000090300720c */ /* 0x000fc40003f84070 */
[----:B------:R-:W-:Y:S01]  /*4d40*/  IABS R17, R14 ;  /* 0x0000000e00117213 */ /* 0x000fe20000000000 */
[----:B------:R-:W-:Y:S02]  /*4d50*/  @!P5 IMAD.IADD R2, R2, 0x1, -R3 ;  /* 0x000000010202d824 */ /* 0x000fe400078e0a03 */
[----:B------:R-:W-:Y:S02]  /*4d60*/  IMAD.MOV R15, RZ, RZ, -R15 ;  /* 0x000000ffff0f7224 */ /* 0x000fe400078e0a0f */
[----:B0-----:R-:W-:Y:S01]  /*4d70*/  IMAD.MOV.U32 R19, RZ, RZ, R10 ;  /* 0x000000ffff137224 */ /* 0x001fe200078e000a */
[----:B------:R-:W-:Y:S01]  /*4d80*/  ISETP.GT.U32.AND P5, PT, R3, R2, PT ;  /* 0x000000020300720c */ /* 0x000fe20003fa4070 */
[----:B------:R-:W-:Y:S02]  /*4d90*/  @!P1 IMAD.IADD R5, R5, 0x1, -R3 ;  /* 0x0000000105059824 */ /* 0x000fe400078e0a03 */
[----:B------:R-:W-:Y:S01]  /*4da0*/  @!P3 IMAD.MOV R19, RZ, RZ, -R19 ;  /* 0x000000ffff13b224 */ /* 0x000fe200078e0a13 */
[----:B------:R-:W-:Y:S01]  /*4db0*/  ISETP.GE.AND P3, PT, R8, RZ, PT ;  /* 0x000000ff0800720c */ /* 0x000fe20003f66270 */
[----:B------:R-:W-:Y:S01]  /*4dc0*/  VIADD R12, R0, 0x1af ;  /* 0x000001af000c7836 */ /* 0x000fe20000000000 */
[C---:B------:R-:W-:Y:S01]  /*4dd0*/  ISETP.GT.U32.AND P1, PT, R3.reuse, R5, PT ;  /* 0x000000050300720c */ /* 0x040fe20003f24070 */
[----:B------:R-:W-:Y:S01]  /*4de0*/  IMAD R8, R3, R15, R16 ;  /* 0x0000000f03087224 */ /* 0x000fe200078e0210 */
[----:B------:R0:W-:Y:S01]  /*4df0*/  STL [R1+0x368], R19 ;  /* 0x0003681301007387 */ /* 0x0001e20000100800 */
[----:B------:R-:W-:Y:S01]  /*4e00*/  IMAD.MOV.U32 R10, RZ, RZ, R18 ;  /* 0x000000ffff0a7224 */ /* 0x000fe200078e0012 */
[----:B------:R-:W-:Y:S01]  /*4e10*/  IABS R13, R12 ;  /* 0x0000000c000d7213 */ /* 0x000fe20000000000 */
[----:B------:R-:W-:Y:S01]  /*4e20*/  @!P4 IMAD.IADD R9, R9, 0x1, -R3 ;  /* 0x000000010909c824 */ /* 0x000fe200078e0a03 */
[----:B------:R-:W-:Y:S01]  /*4e30*/  ISETP.GT.U32.AND P4, PT, R3, R8, PT ;  /* 0x000000080300720c */ /* 0x000fe20003f84070 */
[----:B------:R-:W-:-:S04]  /*4e40*/  IMAD.HI.U32 R18, R4, R17, RZ ;  /* 0x0000001104127227 */ /* 0x000fc800078e00ff */
[----:B------:R-:W-:-:S04]  /*4e50*/  IMAD.HI.U32 R16, R4, R10, RZ ;  /* 0x0000000a04107227 */ /* 0x000fc800078e00ff */
[----:B------:R-:W-:-:S04]  /*4e60*/  IMAD.HI.U32 R15, R4, R13, RZ ;  /* 0x0000000d040f7227 */ /* 0x000fc800078e00ff */
[----:B------:R-:W-:Y:S02]  /*4e70*/  IMAD.MOV R18, RZ, RZ, -R18 ;  /* 0x000000ffff127224 */ /* 0x000fe400078e0a12 */
[----:B------:R-:W-:Y:S02]  /*4e80*/  IMAD.MOV R16, RZ, RZ, -R16 ;  /* 0x000000ffff107224 */ /* 0x000fe400078e0a10 */
[----:B------:R-:W-:Y:S01]  /*4e90*/  @!P5 IMAD.IADD R2, R2, 0x1, -R3 ;  /* 0x000000010202d824 */ /* 0x000fe200078e0a03 */
[----:B------:R-:W-:Y:S01]  /*4ea0*/  ISETP.GE.AND P5, PT, R14, RZ, PT ;  /* 0x000000ff0e00720c */ /* 0x000fe20003fa6270 */
[----:B------:R-:W-:Y:S02]  /*4eb0*/  IMAD.MOV R15, RZ, RZ, -R15 ;  /* 0x000000ffff0f7224 */ /* 0x000fe400078e0a0f */
[C---:B------:R-:W-:Y:S02]  /*4ec0*/  IMAD R14, R3.reuse, R18, R17 ;  /* 0x00000012030e7224 */ /* 0x040fe400078e0211 */
[----:B------:R-:W-:-:S02]  /*4ed0*/  IMAD R10, R3, R16, R10 ;  /* 0x00000010030a7224 */ /* 0x000fc400078e020a */
[----:B0-----:R-:W-:Y:S02]  /*4ee0*/  IMAD.MOV.U32 R19, RZ, RZ, R9 ;  /* 0x000000ffff137224 */ /* 0x001fe400078e0009 */
[----:B------:R-:W-:Y:S01]  /*4ef0*/  @!P1 IMAD.IADD R5, R5, 0x1, -R3 ;  /* 0x0000000105059824 */ /* 0x000fe200078e0a03 */
[C---:B------:R-:W-:Y:S01]  /*4f00*/  ISETP.GT.U32.AND P1, PT, R3.reuse, R10, PT ;  /* 0x0000000a0300720c */ /* 0x040fe20003f24070 */
[----:B------:R-:W-:Y:S02]  /*4f10*/  VIADD R16, R0, 0x1ae ;  /* 0x000001ae00107836 */ /* 0x000fe40000000000 */
[C---:B------:R-:W-:Y:S02]  /*4f20*/  IMAD R9, R3.reuse, R15, R13 ;  /* 0x0000000f03097224 */ /* 0x040fe400078e020d */
[----:B------:R-:W-:Y:S01]  /*4f30*/  @!P4 IMAD.IADD R8, R8, 0x1, -R3 ;  /* 0x000000010808c824 */ /* 0x000fe200078e0a03 */
[----:B------:R-:W-:Y:S01]  /*4f40*/  IABS R13, R16 ;  /* 0x00000010000d7213 */ /* 0x000fe20000000000 */
[----:B------:R-:W-:Y:S01]  /*4f50*/  @!P0 IMAD.MOV R19, RZ, RZ, -R19 ;  /* 0x000000ffff138224 */ /* 0x000fe200078e0a13 */
[C---:B------:R-:W-:Y:S01]  /*4f60*/  ISETP.GT.U32.AND P0, PT, R3.reuse, R14, PT ;  /* 0x0000000e0300720c */ /* 0x040fe20003f04070 */
[----:B------:R-:W-:Y:S01]  /*4f70*/  IMAD.MOV.U32 R15, RZ, RZ, R5 ;  /* 0x000000ffff0f7224 */ /* 0x000fe200078e0005 */
[C---:B------:R-:W-:Y:S01]  /*4f80*/  ISETP.GT.U32.AND P4, PT, R3.reuse, R8, PT ;  /* 0x000000080300720c */ /* 0x040fe20003f84070 */
[----:B------:R-:W-:Y:S01]  /*4f90*/  IMAD.MOV.U32 R17, RZ, RZ, R2 ;  /* 0x000000ffff117224 */ /* 0x000fe200078e0002 */
[----:B------:R-:W-:Y:S01]  /*4fa0*/  STL [R1+0x36c], R19 ;  /* 0x00036c1301007387 */ /* 0x000fe20000100800 */
[----:B------:R-:W-:Y:S01]  /*4fb0*/  @!P6 IMAD.MOV R15, RZ, RZ, -R15 ;  /* 0x000000ffff0fe224 */ /* 0x000fe200078e0a0f */
[----:B------:R-:W-:Y:S01]  /*4fc0*/  ISETP.GT.U32.AND P6, PT, R3, R9, PT ;  /* 0x000000090300720c */ /* 0x000fe20003fc4070 */
[----:B------:R-:W-:Y:S01]  /*4fd0*/  @!P2 IMAD.MOV R17, RZ, RZ, -R17 ;  /* 0x000000ffff11a224 */ /* 0x000fe200078e0a11 */
[----:B------:R-:W-:Y:S01]  /*4fe0*/  ISETP.GE.AND P2, PT, R11, RZ, PT ;  /* 0x000000ff0b00720c */ /* 0x000fe20003f46270 */
[----:B------:R-:W-:-:S02]  /*4ff0*/  IMAD.MOV.U32 R2, RZ, RZ, R13 ;  /* 0x000000ffff027224 */ /* 0x000fc400078e000d */
[----:B------:R-:W-:Y:S01]  /*5000*/  VIADD R13, R0, 0x1ad ;  /* 0x000001ad000d7836 */ /* 0x000fe20000000000 */
[----:B------:R-:W-:Y:S01]  /*5010*/  STL [R1+0x370], R17 ;  /* 0x0003701101007387 */ /* 0x000fe20000100800 */
[--C-:B------:R-:W-:Y:S01]  /*5020*/  @!P0 IMAD.IADD R14, R14, 0x1, -R3.reuse ;  /* 0x000000010e0e8824 */ /* 0x100fe200078e0a03 */
[----:B------:R-:W-:Y:S01]  /*5030*/  ISETP.GE.AND P0, PT, R16, RZ, PT ;  /* 0x000000ff1000720c */ /* 0x000fe20003f06270 */
[--C-:B------:R-:W-:Y:S01]  /*5040*/  @!P1 IMAD.IADD R10, R10, 0x1, -R3.reuse ;  /* 0x000000010a0a9824 */ /* 0x100fe200078e0a03 */
[----:B------:R0:W-:Y:S01]  /*5050*/  STL [R1+0x374], R15 ;  /* 0x0003740f01007387 */ /* 0x0001e20000100800 */
[--C-:B------:R-:W-:Y:S01]  /*5060*/  @!P4 IMAD.IADD R8, R8, 0x1, -R3.reuse ;  /* 0x000000010808c824 */ /* 0x100fe200078e0a03 */
[----:B------:R-:W-:Y:S01]  /*5070*/  ISETP.GE.AND P4, PT, R12, RZ, PT ;  /* 0x000000ff0c00720c */ /* 0x000fe20003f86270 */
[----:B------:R-:W-:Y:S01]  /*5080*/  @!P6 IMAD.IADD R9, R9, 0x1, -R3 ;  /* 0x000000010909e824 */ /* 0x000fe200078e0a03 */
[C---:B------:R-:W-:Y:S01]  /*5090*/  ISETP.GT.U32.AND P1, PT, R3.reuse, R14, PT ;  /* 0x0000000e0300720c */ /* 0x040fe20003f24070 */
[----:B------:R-:W-:Y:S01]  /*50a0*/  IMAD.HI.U32 R5, R4, R2, RZ ;  /* 0x0000000204057227 */ /* 0x000fe200078e00ff */
[----:B------:R-:W-:-:S03]  /*50b0*/  ISETP.GT.U32.AND P6, PT, R3, R10, PT ;  /* 0x0000000a0300720c */ /* 0x000fc60003fc4070 */
[----:B------:R-:W-:Y:S01]  /*50c0*/  IMAD.MOV.U32 R11, RZ, RZ, R8 ;  /* 0x000000ffff0b7224 */ /* 0x000fe200078e0008 */
[----:B0-----:R-:W-:Y:S01]  /*50d0*/  IABS R15, R13 ;  /* 0x0000000d000f7213 */ /* 0x001fe20000000000 */
[----:B------:R-:W-:Y:S02]  /*50e0*/  IMAD.MOV R5, RZ, RZ, -R5 ;  /* 0x000000ffff057224 */ /* 0x000fe400078e0a05 */
[----:B------:R-:W-:Y:S01]  /*50f0*/  @!P3 IMAD.MOV R11, RZ, RZ, -R11 ;  /* 0x000000ffff0bb224 */ /* 0x000fe200078e0a0b */
[----:B------:R-:W-:Y:S01]  /*5100*/  ISETP.GT.U32.AND P3, PT, R3, R9, PT ;  /* 0x000000090300720c */ /* 0x000fe20003f64070 */
[----:B------:R-:W-:-:S03]  /*5110*/  IMAD.HI.U32 R12, R4, R15, RZ ;  /* 0x0000000f040c7227 */ /* 0x000fc600078e00ff */
[----:B------:R0:W-:Y:S01]  /*5120*/  STL [R1+0x378], R11 ;  /* 0x0003780b01007387 */ /* 0x0001e20000100800 */
[----:B------:R-:W-:Y:S02]  /*5130*/  IMAD.MOV R12, RZ, RZ, -R12 ;  /* 0x000000ffff0c7224 */ /* 0x000fe400078e0a0c */
[C---:B------:R-:W-:Y:S02]  /*5140*/  IMAD R2, R3.reuse, R5, R2 ;  /* 0x0000000503027224 */ /* 0x040fe400078e0202 */
[C---:B------:R-:W-:Y:S02]  /*5150*/  IMAD R15, R3.reuse, R12, R15 ;  /* 0x0000000c030f7224 */ /* 0x040fe400078e020f */
[--C-:B------:R-:W-:Y:S01]  /*5160*/  @!P1 IMAD.IADD R14, R14, 0x1, -R3.reuse ;  /* 0x000000010e0e9824 */ /* 0x100fe200078e0a03 */
[C---:B------:R-:W-:Y:S01]  /*5170*/  ISETP.GT.U32.AND P1, PT, R3.reuse, R2, PT ;  /* 0x000000020300720c */ /* 0x040fe20003f24070 */
[----:B------:R-:W-:Y:S01]  /*5180*/  @!P6 IMAD.IADD R10, R10, 0x1, -R3 ;  /* 0x000000010a0ae824 */ /* 0x000fe200078e0a03 */
[----:B------:R-:W-:Y:S01]  /*5190*/  ISETP.GT.U32.AND P6, PT, R3, R15, PT ;  /* 0x0000000f0300720c */ /* 0x000fe20003fc4070 */
[----:B------:R-:W-:-:S02]  /*51a0*/  VIADD R5, R0, 0x1aa ;  /* 0x000001aa00057836 */ /* 0x000fc40000000000 */
[C---:B0-----:R-:W-:Y:S02]  /*51b0*/  VIADD R11, R0.reuse, 0x1ac ;  /* 0x000001ac000b7836 */ /* 0x041fe40000000000 */
[----:B------:R-:W-:Y:S01]  /*51c0*/  VIADD R8, R0, 0x1ab ;  /* 0x000001ab00087836 */ /* 0x000fe20000000000 */
[----:B------:R-:W-:Y:S01]  /*51d0*/  IABS R17, R5 ;  /* 0x0000000500117213 */ /* 0x000fe20000000000 */
[----:B------:R-:W-:Y:S01]  /*51e0*/  @!P3 IMAD.IADD R9, R9, 0x1, -R3 ;  /* 0x000000010909b824 */ /* 0x000fe200078e0a03 */
[----:B------:R-:W-:Y:S01]  /*51f0*/  IABS R16, R11 ;  /* 0x0000000b00107213 */ /* 0x000fe20000000000 */
[----:B------:R-:W-:Y:S01]  /*5200*/  IMAD.MOV.U32 R19, RZ, RZ, R14 ;  /* 0x000000ffff137224 */ /* 0x000fe200078e000e */
[----:B------:R-:W-:Y:S01]  /*5210*/  ISETP.GE.AND P3, PT, R13, RZ, PT ;  /* 0x000000ff0d00720c */ /* 0x000fe20003f66270 */
[----:B------:R-:W-:Y:S01]  /*5220*/  IMAD.MOV.U32 R13, RZ, RZ, R17 ;  /* 0x000000ffff0d7224 */ /* 0x000fe200078e0011 */
[----:B------:R-:W-:Y:S01]  /*5230*/  IABS R12, R8 ;  /* 0x00000008000c7213 */ /* 0x000fe20000000000 */
[----:B------:R-:W-:-:S04]  /*5240*/  IMAD.HI.U32 R17, R4, R16, RZ ;  /* 0x0000001004117227 */ /* 0x000fc800078e00ff */
[--C-:B------:R-:W-:Y:S01]  /*5250*/  @!P1 IMAD.IADD R2, R2, 0x1, -R3.reuse ;  /* 0x0000000102029824 */ /* 0x100fe200078e0a03 */
[----:B------:R-:W-:Y:S01]  /*5260*/  ISETP.GE.AND P1, PT, R11, RZ, PT ;  /* 0x000000ff0b00720c */ /* 0x000fe20003f26270 */
[----:B------:R-:W-:Y:S02]  /*5270*/  @!P6 IMAD.IADD R15, R15, 0x1, -R3 ;  /* 0x000000010f0fe824 */ /* 0x000fe400078e0a03 */
[----:B------:R-:W-:-:S03]  /*5280*/  IMAD.HI.U32 R18, R4, R12, RZ ;  /* 0x0000000c04127227 */ /* 0x000fc600078e00ff */
[C---:B------:R-:W-:Y:S01]  /*5290*/  ISETP.GT.U32.AND P6, PT, R3.reuse, R15, PT ;  /* 0x0000000f0300720c */ /* 0x040fe20003fc4070 */
[----:B------:R-:W-:Y:S02]  /*52a0*/  IMAD.MOV R17, RZ, RZ, -R17 ;  /* 0x000000ffff117224 */ /* 0x000fe400078e0a11 */
[----:B------:R-:W-:Y:S01]  /*52b0*/  @!P5 IMAD.MOV R19, RZ, RZ, -R19 ;  /* 0x000000ffff13d224 */ /* 0x000fe200078e0a13 */
[----:B------:R-:W-:Y:S01]  /*52c0*/  ISETP.GT.U32.AND P5, PT, R3, R2, PT ;  /* 0x000000020300720c */ /* 0x000fe20003fa4070 */
[----:B------:R-:W-:-:S03]  /*52d0*/  IMAD.HI.U32 R11, R4, R13, RZ ;  /* 0x0000000d040b7227 */ /* 0x000fc600078e00ff */
[----:B------:R-:W-:Y:S01]  /*52e0*/  STL [R1+0x37c], R19 ;  /* 0x00037c1301007387 */ /* 0x000fe20000100800 */
[----:B------:R-:W-:Y:S02]  /*52f0*/  IMAD.MOV R18, RZ, RZ, -R18 ;  /* 0x000000ffff127224 */ /* 0x000fe400078e0a12 */
[C---:B------:R-:W-:Y:S02]  /*5300*/  IMAD R16, R3.reuse, R17, R16 ;  /* 0x0000001103107224 */ /* 0x040fe400078e0210 */
[----:B------:R-:W-:Y:S02]  /*5310*/  IMAD.MOV R11, RZ, RZ, -R11 ;  /* 0x000000ffff0b7224 */ /* 0x000fe400078e0a0b */
[C---:B------:R-:W-:Y:S02]  /*5320*/  IMAD R12, R3.reuse, R18, R12 ;  /* 0x00000012030c7224 */ /* 0x040fe400078e020c */
[----:B------:R-:W-:Y:S01]  /*5330*/  @!P2 IMAD.MOV R10, RZ, RZ, -R10 ;  /* 0x000000ffff0aa224 */ /* 0x000fe200078e0a0a */
[C---:B------:R-:W-:Y:S01]  /*5340*/  ISETP.GT.U32.AND P2, PT, R3.reuse, R16, PT ;  /* 0x000000100300720c */ /* 0x040fe20003f44070 */
[----:B------:R-:W-:-:S02]  /*5350*/  IMAD R13, R3, R11, R13 ;  /* 0x0000000b030d7224 */ /* 0x000fc400078e020d */
[----:B------:R-:W-:Y:S01]  /*5360*/  @!P4 IMAD.MOV R9, RZ, RZ, -R9 ;  /* 0x000000ffff09c224 */ /* 0x000fe200078e0a09 */
[----:B------:R-:W-:Y:S01]  /*5370*/  ISETP.GT.U32.AND P4, PT, R3, R12, PT ;  /* 0x0000000c0300720c */ /* 0x000fe20003f84070 */
[--C-:B------:R-:W-:Y:S01]  /*5380*/  @!P5 IMAD.IADD R2, R2, 0x1, -R3.reuse ;  /* 0x000000010202d824 */ /* 0x100fe200078e0a03 */
[----:B------:R-:W-:Y:S01]  /*5390*/  ISETP.GE.AND P5, PT, R8, RZ, PT ;  /* 0x000000ff0800720c */ /* 0x000fe20003fa6270 */
[--C-:B------:R-:W-:Y:S01]  /*53a0*/  @!P6 IMAD.IADD R15, R15, 0x1, -R3.reuse ;  /* 0x000000010f0fe824 */ /* 0x100fe200078e0a03 */
[----:B------:R-:W-:Y:S01]  /*53b0*/  ISETP.GT.U32.AND P6, PT, R3, R13, PT ;  /* 0x0000000d0300720c */ /* 0x000fe20003fc4070 */
[C---:B------:R-:W-:Y:S01]  /*53c0*/  VIADD R17, R0.reuse, 0x1a9 ;  /* 0x000001a900117836 */ /* 0x040fe20000000000 */
[----:B------:R0:W-:Y:S01]  /*53d0*/  STL [R1+0x380], R10 ;  /* 0x0003800a01007387 */ /* 0x0001e20000100800 */
[----:B------:R-:W-:Y:S02]  /*53e0*/  VIADD R8, R0, 0x1a8 ;  /* 0x000001a800087836 */ /* 0x000fe40000000000 */
[----:B------:R-:W-:Y:S01]  /*53f0*/  @!P2 IMAD.IADD R16, R16, 0x1, -R3 ;  /* 0x000000011010a824 */ /* 0x000fe200078e0a03 */
[----:B------:R1:W-:Y:S01]  /*5400*/  STL [R1+0x384], R9 ;  /* 0x0003840901007387 */ /* 0x0003e20000100800 */
[----:B------:R-:W-:Y:S01]  /*5410*/  ISETP.GE.AND P2, PT, R5, RZ, PT ;  /* 0x000000ff0500720c */ /* 0x000fe20003f46270 */
[----:B------:R-:W-:-:S02]  /*5420*/  IMAD.MOV.U32 R18, RZ, RZ, R2 ;  /* 0x000000ffff127224 */ /* 0x000fc400078e0002 */
[--C-:B------:R-:W-:Y:S01]  /*5430*/  @!P4 IMAD.IADD R12, R12, 0x1, -R3.reuse ;  /* 0x000000010c0cc824 */ /* 0x100fe200078e0a03 */
[----:B------:R-:W-:Y:S01]  /*5440*/  ISETP.GT.U32.AND P4, PT, R3, R16, PT ;  /* 0x000000100300720c */ /* 0x000fe20003f84070 */
[----:B------:R-:W-:Y:S01]  /*5450*/  VIADD R11, R0, 0x1a7 ;  /* 0x000001a7000b7836 */ /* 0x000fe20000000000 */
[----:B0-----:R-:W-:Y:S01]  /*5460*/  IABS R10, R8 ;  /* 0x00000008000a7213 */ /* 0x001fe20000000000 */
[----:B------:R-:W-:Y:S01]  /*5470*/  @!P6 IMAD.IADD R13, R13, 0x1, -R3 ;  /* 0x000000010d0de824 */ /* 0x000fe200078e0a03 */
[C---:B------:R-:W-:Y:S01]  /*5480*/  ISETP.GT.U32.AND P6, PT, R3.reuse, R12, PT ;  /* 0x0000000c0300720c */ /* 0x040fe20003fc4070 */
[----:B------:R-:W-:Y:S01]  /*5490*/  @!P0 IMAD.MOV R18, RZ, RZ, -R18 ;  /* 0x000000ffff128224 */ /* 0x000fe200078e0a12 */
[----:B-1----:R-:W-:Y:S01]  /*54a0*/  IABS R9, R17 ;  /* 0x0000001100097213 */ /* 0x002fe20000000000 */
[----:B------:R-:W-:Y:S01]  /*54b0*/  IMAD.MOV.U32 R5, RZ, RZ, R10 ;  /* 0x000000ffff057224 */ /* 0x000fe200078e000a */
[----:B------:R-:W-:Y:S01]  /*54c0*/  IABS R19, R11 ;  /* 0x0000000b00137213 */ /* 0x000fe20000000000 */
[----:B------:R-:W-:Y:S01]  /*54d0*/  @!P3 IMAD.MOV R15, RZ, RZ, -R15 ;  /* 0x000000ffff0fb224 */ /* 0x000fe200078e0a0f */
[----:B------:R-:W-:Y:S01]  /*54e0*/  ISETP.GT.U32.AND P0, PT, R3, R13, PT ;  /* 0x0000000d0300720c */ /* 0x000fe20003f04070 */
[C---:B------:R-:W-:Y:S01]  /*54f0*/  IMAD.HI.U32 R14, R4.reuse, R9, RZ ;  /* 0x00000009040e7227 */ /* 0x040fe200078e00ff */
[----:B------:R0:W-:Y:S03]  /*5500*/  STL [R1+0x390], R18 ;  /* 0x0003901201007387 */ /* 0x0001e60000100800 */
[----:B------:R-:W-:Y:S01]  /*5510*/  IMAD.MOV R14, RZ, RZ, -R14 ;  /* 0x000000ffff0e7224 */ /* 0x000fe200078e0a0e */
[----:B------:R1:W-:Y:S01]  /*5520*/  STL [R1+0x394], R15 ;  /* 0x0003940f01007387 */ /* 0x0003e20000100800 */
[----:B------:R-:W-:-:S04]  /*5530*/  IMAD.HI.U32 R10, R4, R5, RZ ;  /* 0x00000005040a7227 */ /* 0x000fc800078e00ff */
[C---:B------:R-:W-:Y:S02]  /*5540*/  IMAD R2, R3.reuse, R14, R9 ;  /* 0x0000000e03027224 */ /* 0x040fe400078e0209 */
[----:B------:R-:W-:Y:S02]  /*5550*/  IMAD.MOV R10, RZ, RZ, -R10 ;  /* 0x000000ffff0a7224 */ /* 0x000fe400078e0a0a */
[----:B------:R-:W-:Y:S01]  /*5560*/  @!P4 IMAD.IADD R16, R16, 0x1, -R3 ;  /* 0x000000011010c824 */ /* 0x000fe200078e0a03 */
[C---:B------:R-:W-:Y:S01]  /*5570*/  ISETP.GT.U32.AND P4, PT, R3.reuse, R2, PT ;  /* 0x000000020300720c */ /* 0x040fe20003f84070 */
[C---:B------:R-:W-:Y:S02]  /*5580*/  IMAD R5, R3.reuse, R10, R5 ;  /* 0x0000000a03057224 */ /* 0x040fe400078e0205 */
[----:B------:R-:W-:Y:S02]  /*5590*/  @!P6 IMAD.IADD R12, R12, 0x1, -R3 ;  /* 0x000000010c0ce824 */ /* 0x000fe400078e0a03 */
[----:B------:R-:W-:Y:S01]  /*55a0*/  VIADD R9, R0, 0x1a6 ;  /* 0x000001a600097836 */ /* 0x000fe20000000000 */
[----:B------:R-:W-:Y:S01]  /*55b0*/  ISETP.GT.U32.AND P6, PT, R3, R5, PT ;  /* 0x000000050300720c */ /* 0x000fe20003fc4070 */
[----:B------:R-:W-:-:S03]  /*55c0*/  IMAD.HI.U32 R20, R4, R19, RZ ;  /* 0x0000001304147227 */ /* 0x000fc600078e00ff */
[----:B------:R-:W-:Y:S01]  /*55d0*/  IABS R10, R9 ;  /* 0x00000009000a7213 */ /* 0x000fe20000000000 */
[----:B------:R-:W-:Y:S02]  /*55e0*/  IMAD.MOV R20, RZ, RZ, -R20 ;  /* 0x000000ffff147224 */ /* 0x000fe400078e0a14 */
[----:B------:R-:W-:Y:S01]  /*55f0*/  @!P4 IMAD.IADD R2, R2, 0x1, -R3 ;  /* 0x000000010202c824 */ /* 0x000fe200078e0a03 */
[----:B------:R-:W-:Y:S01]  /*5600*/  ISETP.GE.AND P4, PT, R8, RZ, PT ;  /* 0x000000ff0800720c */ /* 0x000fe20003f86270 */
[----:B0-----:R-:W-:-:S04]  /*5610*/  IMAD.HI.U32 R18, R4, R10, RZ ;  /* 0x0000000a04127227 */ /* 0x001fc800078e00ff */
[----:B------:R-:W-:Y:S01]  /*5620*/  @!P6 IMAD.IADD R5, R5, 0x1, -R3 ;  /* 0x000000010505e824 */ /* 0x000fe200078e0a03 */
[C---:B------:R-:W-:Y:S01]  /*5630*/  ISETP.GT.U32.AND P6, PT, R3.reuse, R2, PT ;  /* 0x000000020300720c */ /* 0x040fe20003fc4070 */
[C---:B------:R-:W-:Y:S02]  /*5640*/  IMAD R8, R3.reuse, R20, R19 ;  /* 0x0000001403087224 */ /* 0x040fe400078e0213 */
[----:B------:R-:W-:Y:S02]  /*5650*/  IMAD.MOV R18, RZ, RZ, -R18 ;  /* 0x000000ffff127224 */ /* 0x000fe400078e0a12 */
[----:B------:R-:W-:Y:S01]  /*5660*/  IMAD.MOV.U32 R21, RZ, RZ, R16 ;  /* 0x000000ffff157224 */ /* 0x000fe200078e0010 */
[C---:B------:R-:W-:Y:S01]  /*5670*/  ISETP.GT.U32.AND P3, PT, R3.reuse, R8, PT ;  /* 0x000000080300720c */ /* 0x040fe20003f64070 */
[----:B------:R-:W-:Y:S02]  /*5680*/  VIADD R14, R0, 0x1a5 ;  /* 0x000001a5000e7836 */ /* 0x000fe40000000000 */
[----:B------:R-:W-:Y:S01]  /*5690*/  @!P1 IMAD.MOV R21, RZ, RZ, -R21 ;  /* 0x000000ffff159224 */ /* 0x000fe200078e0a15 */
[C---:B------:R-:W-:Y:S01]  /*56a0*/  ISETP.GT.U32.AND P1, PT, R3.reuse, R5, PT ;  /* 0x000000050300720c */ /* 0x040fe20003f24070 */
[----:B------:R-:W-:-:S02]  /*56b0*/  IMAD R10, R3, R18, R10 ;  /* 0x00000012030a7224 */ /* 0x000fc400078e020a */
[--C-:B------:R-:W-:Y:S01]  /*56c0*/  @!P0 IMAD.IADD R13, R13, 0x1, -R3.reuse ;  /* 0x000000010d0d8824 */ /* 0x100fe200078e0a03 */
[----:B------:R-:W-:Y:S01]  /*56d0*/  ISETP.GE.AND P0, PT, R17, RZ, PT ;  /* 0x000000ff1100720c */ /* 0x000fe20003f06270 */
[----:B-1----:R-:W-:Y:S01]  /*56e0*/  IMAD.MOV.U32 R15, RZ, RZ, R12 ;  /* 0x000000ffff0f7224 */ /* 0x002fe200078e000c */
[----:B------:R-:W-:Y:S01]  /*56f0*/  IABS R17, R14 ;  /* 0x0000000e00117213 */ /* 0x000fe20000000000 */
[----:B------:R-:W-:Y:S01]  /*5700*/  @!P6 IMAD.IADD R2, R2, 0x1, -R3 ;  /* 0x000000010202e824 */ /* 0x000fe200078e0a03 */
[----:B------:R-:W-:Y:S01]  /*5710*/  ISETP.GT.U32.AND P6, PT, R3, R10, PT ;  /* 0x0000000a0300720c */ /* 0x000fe20003fc4070 */
[----:B------:R-:W-:Y:S01]  /*5720*/  IMAD.MOV.U32 R12, RZ, RZ, R13 ;  /* 0x000000ffff0c7224 */ /* 0x000fe200078e000d */
[----:B------:R-:W-:Y:S01]  /*5730*/  STL [R1+0x398], R21 ;  /* 0x0003981501007387 */ /* 0x000fe20000100800 */
[----:B------:R-:W-:Y:S01]  /*5740*/  @!P5 IMAD.MOV R15, RZ, RZ, -R15 ;  /* 0x000000ffff0fd224 */ /* 0x000fe200078e0a0f */
[----:B------:R-:W-:Y:S01]  /*5750*/  ISETP.GE.AND P5, PT, R11, RZ, PT ;  /* 0x000000ff0b00720c */ /* 0x000fe20003fa6270 */
[----:B------:R-:W-:-:S03]  /*5760*/  IMAD.HI.U32 R11, R4, R17, RZ ;  /* 0x00000011040b7227 */ /* 0x000fc600078e00ff */
[----:B------:R0:W-:Y:S01]  /*5770*/  STL [R1+0x3b8], R15 ;  /* 0x0003b80f01007387 */ /* 0x0001e20000100800 */
[----:B------:R-:W-:Y:S01]  /*5780*/  @!P2 IMAD.MOV R12, RZ, RZ, -R12 ;  /* 0x000000ffff0ca224 */ /* 0x000fe200078e0a0c */
[----:B------:R-:W-:Y:S01]  /*5790*/  ISETP.GE.AND P2, PT, R9, RZ, PT ;  /* 0x000000ff0900720c */ /* 0x000fe20003f46270 */
[----:B------:R-:W-:Y:S02]  /*57a0*/  VIADD R9, R0, 0x1a4 ;  /* 0x000001a400097836 */ /* 0x000fe40000000000 */
[----:B------:R-:W-:Y:S01]  /*57b0*/  IMAD.MOV R11, RZ, RZ, -R11 ;  /* 0x000000ffff0b7224 */ /* 0x000fe200078e0a0b */
[----:B------:R1:W-:Y:S01]  /*57c0*/  STL [R1+0x3c0], R12 ;  /* 0x0003c00c01007387 */ /* 0x0003e20000100800 */
[--C-:B------:R-:W-:Y:S01]  /*57d0*/  @!P1 IMAD.IADD R5, R5, 0x1, -R3.reuse ;  /* 0x0000000105059824 */ /* 0x100fe200078e0a03 */
[----:B------:R-:W-:Y:S01]  /*57e0*/  ISETP.GE.AND P1, PT, R14, RZ, PT ;  /* 0x000000ff0e00720c */ /* 0x000fe20003f26270 */
[----:B------:R-:W-:Y:S01]  /*57f0*/  @!P3 IMAD.IADD R8, R8, 0x1, -R3 ;  /* 0x000000010808b824 */ /* 0x000fe200078e0a03 */
[----:B------:R-:W-:Y:S01]  /*5800*/  ISETP.GE.AND P3, PT, R9, RZ, PT ;  /* 0x000000ff0900720c */ /* 0x000fe20003f66270 */
[----:B0-----:R-:W-:-:S02]  /*5810*/  IMAD R15, R3, R11, R17 ;  /* 0x0000000b030f7224 */ /* 0x001fc400078e0211 */
[----:B------:R-:W-:Y:S01]  /*5820*/  @!P6 IMAD.IADD R10, R10, 0x1, -R3 ;  /* 0x000000010a0ae824 */ /* 0x000fe200078e0a03 */
[C---:B------:R-:W-:Y:S01]  /*5830*/  ISETP.GT.U32.AND P6, PT, R3.reuse, R8, PT ;  /* 0x000000080300720c */ /* 0x040fe20003fc4070 */
[----:B------:R-:W-:Y:S01]  /*5840*/  IMAD.MOV.U32 R16, RZ, RZ, R5 ;  /* 0x000000ffff107224 */ /* 0x000fe200078e0005 */
[----:B-1----:R-:W-:Y:S01]  /*5850*/  IABS R12, R9 ;  /* 0x00000009000c7213 */ /* 0x002fe20000000000 */
[----:B------:R-:W-:Y:S02]  /*5860*/  IMAD.MOV.U32 R13, RZ, RZ, R2 ;  /* 0x000000ffff0d7224 */ /* 0x000fe400078e0002 */
[----:B------:R-:W-:Y:S01]  /*5870*/  @!P4 IMAD.MOV R16, RZ, RZ, -R16 ;  /* 0x000000ffff10c224 */ /* 0x000fe200078e0a10 */
[----:B------:R-:W-:Y:S01]  /*5880*/  ISETP.GT.U32.AND P4, PT, R3, R15, PT ;  /* 0x0000000f0300720c */ /* 0x000fe20003f84070 */
[----:B------:R-:W-:-:S04]  /*5890*/  IMAD.HI.U32 R14, R4, R12, RZ ;  /* 0x0000000c040e7227 */ /* 0x000fc800078e00ff */
[----:B------:R-:W-:Y:S01]  /*58a0*/  @!P0 IMAD.MOV R13, RZ, RZ, -R13 ;  /* 0x000000ffff0d8224 */ /* 0x000fe200078e0a0d */
[C---:B------:R-:W-:Y:S01]  /*58b0*/  ISETP.GT.U32.AND P0, PT, R3.reuse, R10, PT ;  /* 0x0000000a0300720c */ /* 0x040fe20003f04070 */
[C---:B------:R-:W-:Y:S02]  /*58c0*/  VIADD R11, R0.reuse, 0x1a3 ;  /* 0x000001a3000b7836 */ /* 0x040fe40000000000 */
[C---:B------:R-:W-:Y:S01]  /*58d0*/  VIADD R9, R0.reuse, 0x1a2 ;  /* 0x000001a200097836 */ /* 0x040fe20000000000 */
[----:B------:R0:W-:Y:S01]  /*58e0*/  STL [R1+0x3d4], R13 ;  /* 0x0003d40d01007387 */ /* 0x0001e20000100800 */
[----:B------:R-:W-:Y:S01]  /*58f0*/  IMAD.MOV R5, RZ, RZ, -R14 ;  /* 0x000000ffff057224 */ /* 0x000fe200078e0a0e */
[----:B------:R-:W-:Y:S01]  /*5900*/  IABS R2, R11 ;  /* 0x0000000b00027213 */ /* 0x000fe20000000000 */
[----:B------:R-:W-:Y:S01]  /*5910*/  VIADD R18, R0, 0x1a1 ;  /* 0x000001a100127836 */ /* 0x000fe20000000000 */
[----:B------:R1:W-:Y:S01]  /*5920*/  STL [R1+0x3dc], R16 ;  /* 0x0003dc1001007387 */ /* 0x0003e20000100800 */
[----:B------:R-:W-:-:S02]  /*5930*/  IMAD R5, R3, R5, R12 ;  /* 0x0000000503057224 */ /* 0x000fc400078e020c */
[--C-:B------:R-:W-:Y:S01]  /*5940*/  @!P6 IMAD.IADD R8, R8, 0x1, -R3.reuse ;  /* 0x000000010808e824 */ /* 0x100fe200078e0a03 */
[----:B------:R-:W-:Y:S01]  /*5950*/  IABS R14, R18 ;  /* 0x00000012000e7213 */ /* 0x000fe20000000000 */
[--C-:B------:R-:W-:Y:S01]  /*5960*/  @!P4 IMAD.IADD R15, R15, 0x1, -R3.reuse ;  /* 0x000000010f0fc824 */ /* 0x100fe200078e0a03 */
[----:B0-----:R-:W-:Y:S01]  /*5970*/  IABS R13, R9 ;  /* 0x00000009000d7213 */ /* 0x001fe20000000000 */
[----:B------:R-:W-:Y:S01]  /*5980*/  IMAD.MOV.U32 R17, RZ, RZ, R8 ;  /* 0x000000ffff117224 */ /* 0x000fe200078e0008 */
[----:B------:R-:W-:Y:S01]  /*5990*/  ISETP.GT.U32.AND P6, PT, R3, R5, PT ;  /* 0x000000050300720c */ /* 0x000fe20003fc4070 */
[----:B------:R-:W-:Y:S01]  /*59a0*/  @!P0 IMAD.IADD R10, R10, 0x1, -R3 ;  /* 0x000000010a0a8824 */ /* 0x000fe200078e0a03 */
[----:B------:R-:W-:Y:S01]  /*59b0*/  ISETP.GE.AND P4, PT, R9, RZ, PT ;  /* 0x000000ff0900720c */ /* 0x000fe20003f86270 */
[----:B------:R-:W-:Y:S01]  /*59c0*/  IMAD.MOV.U32 R12, RZ, RZ, R13 ;  /* 0x000000ffff0c7224 */ /* 0x000fe200078e000d */
[----:B------:R-:W-:Y:S01]  /*59d0*/  ISETP.GE.AND P0, PT, R11, RZ, PT ;  /* 0x000000ff0b00720c */ /* 0x000fe20003f06270 */
[----:B-1----:R-:W-:-:S04]  /*59e0*/  IMAD.HI.U32 R16, R4, R2, RZ ;  /* 0x0000000204107227 */ /* 0x002fc800078e00ff */
[----:B------:R-:W-:Y:S01]  /*59f0*/  @!P5 IMAD.MOV R17, RZ, RZ, -R17 ;  /* 0x000000ffff11d224 */ /* 0x000fe200078e0a11 */
[----:B------:R-:W-:Y:S01]  /*5a00*/  ISETP.GT.U32.AND P5, PT, R3, R15, PT ;  /* 0x0000000f0300720c */ /* 0x000fe20003fa4070 */
[----:B------:R-:W-:Y:S02]  /*5a10*/  IMAD.MOV.U32 R13, RZ, RZ, R14 ;  /* 0x000000ffff0d7224 */ /* 0x000fe400078e000e */
[----:B------:R-:W-:Y:S01]  /*5a20*/  IMAD.HI.U32 R14, R4, R12, RZ ;  /* 0x0000000c040e7227 */ /* 0x000fe200078e00ff */
[----:B------:R-:W-:Y:S03]  /*5a30*/  STL [R1+0x3e4], R17 ;  /* 0x0003e41101007387 */ /* 0x000fe60000100800 */
[----:B------:R-:W-:Y:S02]  /*5a40*/  IMAD.MOV R16, RZ, RZ, -R16 ;  /* 0x000000ffff107224 */ /* 0x000fe400078e0a10 */
[----:B------:R-:W-:-:S02]  /*5a50*/  IMAD.MOV R14, RZ, RZ, -R14 ;  /* 0x000000ffff0e7224 */ /* 0x000fc400078e0a0e */
[C---:B------:R-:W-:Y:S02]  /*5a60*/  IMAD R2, R3.reuse, R16, R2 ;  /* 0x0000001003027224 */ /* 0x040fe400078e0202 */
[----:B------:R-:W-:Y:S02]  /*5a70*/  IMAD R9, R3, R14, R12 ;  /* 0x0000000e03097224 */ /* 0x000fe400078e020c */
[--C-:B------:R-:W-:Y:S02]  /*5a80*/  @!P6 IMAD.IADD R5, R5, 0x1, -R3.reuse ;  /* 0x000000010505e824 */ /* 0x100fe400078e0a03 */
[----:B------:R-:W-:Y:S01]  /*5a90*/  @!P2 IMAD.MOV R10, RZ, RZ, -R10 ;  /* 0x000000ffff0aa224 */ /* 0x000fe200078e0a0a */
[----:B------:R-:W-:Y:S01]  /*5aa0*/  ISETP.GT.U32.AND P2, PT, R3, R2, PT ;  /* 0x000000020300720c */ /* 0x000fe20003f44070 */
[----:B------:R-:W-:Y:S01]  /*5ab0*/  @!P5 IMAD.IADD R15, R15, 0x1, -R3 ;  /* 0x000000010f0fd824 */ /* 0x000fe200078e0a03 */
[C---:B------:R-:W-:Y:S01]  /*5ac0*/  ISETP.GT.U32.AND P6, PT, R3.reuse, R5, PT ;  /* 0x000000050300720c */ /* 0x040fe20003fc4070 */
[----:B------:R-:W-:Y:S01]  /*5ad0*/  IMAD.HI.U32 R11, R4, R13, RZ ;  /* 0x0000000d040b7227 */ /* 0x000fe200078e00ff */
[----:B------:R-:W-:Y:S01]  /*5ae0*/  ISETP.GT.U32.AND P5, PT, R3, R9, PT ;  /* 0x000000090300720c */ /* 0x000fe20003fa4070 */
[----:B------:R0:W-:Y:S02]  /*5af0*/  STL [R1+0x3e8], R10 ;  /* 0x0003e80a01007387 */ /* 0x0001e40000100800 */
[----:B------:R-:W-:-:S02]  /*5b00*/  IMAD.MOV R11, RZ, RZ, -R11 ;  /* 0x000000ffff0b7224 */ /* 0x000fc400078e0a0b */
[----:B------:R-:W-:Y:S02]  /*5b10*/  VIADD R8, R0, 0x1a0 ;  /* 0x000001a000087836 */ /* 0x000fe40000000000 */
[----:B------:R-:W-:Y:S02]  /*5b20*/  IMAD R13, R3, R11, R13 ;  /* 0x0000000b030d7224 */ /* 0x000fe400078e020d */
[--C-:B------:R-:W-:Y:S01]  /*5b30*/  @!P2 IMAD.IADD R2, R2, 0x1, -R3.reuse ;  /* 0x000000010202a824 */ /* 0x100fe200078e0a03 */
[----:B------:R-:W-:Y:S01]  /*5b40*/  ISETP.GE.AND P2, PT, R18, RZ, PT ;  /* 0x000000ff1200720c */ /* 0x000fe20003f46270 */
[--C-:B------:R-:W-:Y:S01]  /*5b50*/  @!P6 IMAD.IADD R5, R5, 0x1, -R3.reuse ;  /* 0x000000010505e824 */ /* 0x100fe200078e0a03 */
[----:B0-----:R-:W-:Y:S01]  /*5b60*/  IABS R10, R8 ;  /* 0x00000008000a7213 */ /* 0x001fe20000000000 */
[----:B------:R-:W-:Y:S01]  /*5b70*/  @!P5 IMAD.IADD R9, R9, 0x1, -R3 ;  /* 0x000000010909d824 */ /* 0x000fe200078e0a03 */
[C---:B------:R-:W-:Y:S01]  /*5b80*/  ISETP.GT.U32.AND P6, PT, R3.reuse, R13, PT ;  /* 0x0000000d0300720c */ /* 0x040fe20003fc4070 */
[----:B------:R-:W-:Y:S01]  /*5b90*/  VIADD R12, R0, 0x19e ;  /* 0x0000019e000c7836 */ /* 0x000fe20000000000 */
[----:B------:R-:W-:Y:S01]  /*5ba0*/  ISETP.GT.U32.AND P5, PT, R3, R2, PT ;  /* 0x000000020300720c */ /* 0x000fe20003fa4070 */
[----:B------:R-:W-:-:S03]  /*5bb0*/  IMAD.HI.U32 R17, R4, R10, RZ ;  /* 0x0000000a04117227 */ /* 0x000fc600078e00ff */
[----:B------:R-:W-:Y:S01]  /*5bc0*/  IABS R20, R12 ;  /* 0x0000000c00147213 */ /* 0x000fe20000000000 */
[C---:B------:R-:W-:Y:S02]  /*5bd0*/  VIADD R14, R0.reuse, 0x19f ;  /* 0x0000019f000e7836 */ /* 0x040fe40000000000 */
[----:B------:R-:W-:Y:S02]  /*5be0*/  IMAD.MOV R17, RZ, RZ, -R17 ;  /* 0x000000ffff117224 */ /* 0x000fe400078e0a11 */
[----:B------:R-:W-:Y:S01]  /*5bf0*/  VIADD R11, R0, 0x19d ;  /* 0x0000019d000b7836 */ /* 0x000fe20000000000 */
[----:B------:R-:W-:Y:S01]  /*5c00*/  IABS R16, R14 ;  /* 0x0000000e00107213 */ /* 0x000fe20000000000 */
[----:B------:R-:W-:Y:S02]  /*5c10*/  IMAD R10, R3, R17, R10 ;  /* 0x00000011030a7224 */ /* 0x000fe400078e020a */
[--C-:B------:R-:W-:Y:S01]  /*5c20*/  @!P6 IMAD.IADD R13, R13, 0x1, -R3.reuse ;  /* 0x000000010d0de824 */ /* 0x100fe200078e0a03 */
[C---:B------:R-:W-:Y:S01]  /*5c30*/  ISETP.GT.U32.AND P6, PT, R3.reuse, R9, PT ;  /* 0x000000090300720c */ /* 0x040fe20003fc4070 */
[----:B------:R-:W-:Y:S01]  /*5c40*/  @!P5 IMAD.IADD R2, R2, 0x1, -R3 ;  /* 0x000000010202d824 */ /* 0x000fe200078e0a03 */
[----:B------:R-:W-:Y:S01]  /*5c50*/  ISETP.GT.U32.AND P5, PT, R3, R10, PT ;  /* 0x0000000a0300720c */ /* 0x000fe20003fa4070 */
[----:B------:R-:W-:Y:S01]  /*5c60*/  IMAD.MOV.U32 R18, RZ, RZ, R20 ;  /* 0x000000ffff127224 */ /* 0x000fe200078e0014 */
[----:B------:R-:W-:Y:S01]  /*5c70*/  IABS R19, R11 ;  /* 0x0000000b00137213 */ /* 0x000fe20000000000 */
[----:B------:R-:W-:-:S04]  /*5c80*/  IMAD.HI.U32 R20, R4, R16, RZ ;  /* 0x0000001004147227 */ /* 0x000fc800078e00ff */
[----:B------:R-:W-:Y:S02]  /*5c90*/  IMAD.MOV.U32 R22, RZ, RZ, R15 ;  /* 0x000000ffff167224 */ /* 0x000fe400078e000f */
[----:B------:R-:W-:Y:S02]  /*5ca0*/  IMAD.MOV.U32 R21, RZ, RZ, R5 ;  /* 0x000000ffff157224 */ /* 0x000fe400078e0005 */
[----:B------:R-:W-:Y:S02]  /*5cb0*/  IMAD.MOV R20, RZ, RZ, -R20 ;  /* 0x000000ffff147224 */ /* 0x000fe400078e0a14 */
[----:B------:R-:W-:Y:S01]  /*5cc0*/  @!P1 IMAD.MOV R22, RZ, RZ, -R22 ;  /* 0x000000ffff169224 */ /* 0x000fe200078e0a16 */
[C---:B------:R-:W-:Y:S01]  /*5cd0*/  ISETP.GT.U32.AND P1, PT, R3.reuse, R13, PT ;  /* 0x0000000d0300720c */ /* 0x040fe20003f24070 */
[----:B------:R-:W-:Y:S01]  /*5ce0*/  @!P3 IMAD.MOV R21, RZ, RZ, -R21 ;  /* 0x000000ffff15b224 */ /* 0x000fe200078e0a15 */
[----:B------:R-:W-:Y:S01]  /*5cf0*/  ISETP.GE.AND P3, PT, R8, RZ, PT ;  /* 0x000000ff0800720c */ /* 0x000fe20003f66270 */
[----:B------:R-:W-:Y:S01]  /*5d00*/  IMAD R16, R3, R20, R16 ;  /* 0x0000001403107224 */ /* 0x000fe200078e0210 */
[----:B------:R-:W-:Y:S01]  /*5d10*/  STL [R1+0x3ec], R22 ;  /* 0x0003ec1601007387 */ /* 0x000fe20000100800 */
[----:B------:R-:W-:-:S03]  /*5d20*/  IMAD.HI.U32 R15, R4, R19, RZ ;  /* 0x00000013040f7227 */ /* 0x000fc600078e00ff */
[----:B------:R0:W-:Y:S01]  /*5d30*/  STL [R1+0x3f0], R21 ;  /* 0x0003f01501007387 */ /* 0x0001e20000100800 */
[----:B------:R-:W-:Y:S02]  /*5d40*/  IMAD.MOV R15, RZ, RZ, -R15 ;  /* 0x000000ffff0f7224 */ /* 0x000fe400078e0a0f */
[--C-:B------:R-:W-:Y:S01]  /*5d50*/  @!P6 IMAD.IADD R9, R9, 0x1, -R3.reuse ;  /* 0x000000010909e824 */ /* 0x100fe200078e0a03 */
[C---:B------:R-:W-:Y:S01]  /*5d60*/  ISETP.GT.U32.AND P6, PT, R3.reuse, R16, PT ;  /* 0x000000100300720c */ /* 0x040fe20003fc4070 */
[----:B------:R-:W-:Y:S02]  /*5d70*/  @!P5 IMAD.IADD R10, R10, 0x1, -R3 ;  /* 0x000000010a0ad824 */ /* 0x000fe400078e0a03 */
[----:B------:R-:W-:Y:S02]  /*5d80*/  IMAD R15, R3, R15, R19 ;  /* 0x0000000f030f7224 */ /* 0x000fe400078e0213 */
[----:B------:R-:W-:-:S04]  /*5d90*/  IMAD.HI.U32 R8, R4, R18, RZ ;  /* 0x0000001204087227 */ /* 0x000fc800078e00ff */
[----:B0-----:R-:W-:Y:S02]  /*5da0*/  IMAD.MOV.U32 R21, RZ, RZ, R2 ;  /* 0x000000ffff157224 */ /* 0x001fe400078e0002 */
[----:B------:R-:W-:Y:S01]  /*5db0*/  @!P4 IMAD.MOV R9, RZ, RZ, -R9 ;  /* 0x000000ffff09c224 */ /* 0x000fe200078e0a09 */
[C---:B------:R-:W-:Y:S01]  /*5dc0*/  ISETP.GT.U32.AND P4, PT, R3.reuse, R15, PT ;  /* 0x0000000f0300720c */ /* 0x040fe20003f84070 */
[----:B------:R-:W-:Y:S01]  /*5dd0*/  @!P0 IMAD.MOV R21, RZ, RZ, -R21 ;  /* 0x000000ffff158224 */ /* 0x000fe200078e0a15 */
[----:B------:R-:W-:Y:S01]  /*5de0*/  ISETP.GT.U32.AND P0, PT, R3, R10, PT ;  /* 0x0000000a0300720c */ /* 0x000fe20003f04070 */
[----:B------:R-:W-:Y:S02]  /*5df0*/  IMAD.MOV R8, RZ, RZ, -R8 ;  /* 0x000000ffff087224 */ /* 0x000fe400078e0a08 */
[----:B------:R-:W-:Y:S01]  /*5e00*/  VIADD R5, R0, 0x19c ;  /* 0x0000019c00057836 */ /* 0x000fe20000000000 */
[----:B------:R-:W-:Y:S01]  /*5e10*/  STL [R1+0x3f4], R21 ;  /* 0x0003f41501007387 */ /* 0x000fe20000100800 */
[--C-:B------:R-:W-:Y:S01]  /*5e20*/  @!P1 IMAD.IADD R13, R13, 0x1, -R3.reuse ;  /* 0x000000010d0d9824 */ /* 0x100fe200078e0a03 */
[----:B------:R-:W-:Y:S01]  /*5e30*/  ISETP.GE.AND P1, PT, R14, RZ, PT ;  /* 0x000000ff0e00720c */ /* 0x000fe20003f26270 */
[C---:B------:R-:W-:Y:S01]  /*5e40*/  IMAD R8, R3.reuse, R8, R18 ;  /* 0x0000000803087224 */ /* 0x040fe200078e0212 */
[----:B------:R-:W-:Y:S01]  /*5e50*/  IABS R14, R5 ;  /* 0x00000005000e7213 */ /* 0x000fe20000000000 */
[----:B------:R-:W-:Y:S01]  /*5e60*/  @!P6 IMAD.IADD R16, R16, 0x1, -R3 ;  /* 0x000000011010e824 */ /* 0x000fe200078e0a03 */
[----:B------:R0:W-:Y:S01]  /*5e70*/  STL [R1+0x3f8], R9 ;  /* 0x0003f80901007387 */ /* 0x0001e20000100800 */
[----:B------:R-:W-:Y:S01]  /*5e80*/  @!P2 IMAD.MOV R13, RZ, RZ, -R13 ;  /* 0x000000ffff0da224 */ /* 0x000fe200078e0a0d */
[C---:B------:R-:W-:Y:S01]  /*5e90*/  ISETP.GT.U32.AND P5, PT, R3.reuse, R8, PT ;  /* 0x000000080300720c */ /* 0x040fe20003fa4070 */
[----:B------:R-:W-:Y:S01]  /*5ea0*/  VIADD R17, R0, 0x19b ;  /* 0x0000019b00117836 */ /* 0x000fe20000000000 */
[----:B------:R-:W-:Y:S01]  /*5eb0*/  ISETP.GT.U32.AND P6, PT, R3, R16, PT ;  /* 0x000000100300720c */ /* 0x000fe20003fc4070 */
[----:B------:R-:W-:Y:S01]  /*5ec0*/  @!P0 IMAD.IADD R10, R10, 0x1, -R3 ;  /* 0x000000010a0a8824 */ /* 0x000fe200078e0a03 */
[----:B------:R1:W-:Y:S01]  /*5ed0*/  STL [R1+0x410], R13 ;  /* 0x0004100d01007387 */ /* 0x0003e20000100800 */
[----:B------:R-:W-:Y:S01]  /*5ee0*/  IMAD.HI.U32 R18, R4, R14, RZ ;  /* 0x0000000e04127227 */ /* 0x000fe200078e00ff */
[----:B------:R-:W-:-:S02]  /*5ef0*/  IABS R2, R17 ;  /* 0x0000001100027213 */ /* 0x000fc40000000000 */
[----:B------:R-:W-:Y:S01]  /*5f00*/  ISETP.GE.AND P2, PT, R12, RZ, PT ;  /* 0x000000ff0c00720c */ /* 0x000fe20003f46270 */
[----:B------:R-:W-:Y:S01]  /*5f10*/  @!P4 IMAD.IADD R15, R15, 0x1, -R3 ;  /* 0x000000010f0fc824 */ /* 0x000fe200078e0a03 */
[----:B------:R-:W-:Y:S01]  /*5f20*/  ISETP.GE.AND P0, PT, R11, RZ, PT ;  /* 0x000000ff0b00720c */ /* 0x000fe20003f06270 */
[----:B------:R-:W-:Y:S01]  /*5f30*/  IMAD.MOV R18, RZ, RZ, -R18 ;  /* 0x000000ffff127224 */ /* 0x000fe200078e0a12 */
[----:B------:R-:W-:Y:S01]  /*5f40*/  ISETP.GE.AND P4, PT, R5, RZ, PT ;  /* 0x000000ff0500720c */ /* 0x000fe20003f86270 */
[----:B0-----:R-:W-:-:S04]  /*5f50*/  IMAD.HI.U32 R9, R4, R2, RZ ;  /* 0x0000000204097227 */ /* 0x001fc800078e00ff */
[----:B-1----:R-:W-:Y:S02]  /*5f60*/  IMAD.MOV.U32 R13, RZ, RZ, R10 ;  /* 0x000000ffff0d7224 */ /* 0x002fe400078e000a */
[C---:B------:R-:W-:Y:S02]  /*5f70*/  IMAD R14, R3.reuse, R18, R14 ;  /* 0x00000012030e7224 */ /* 0x040fe400078e020e */
[----:B------:R-:W-:Y:S01]  /*5f80*/  @!P3 IMAD.MOV R13, RZ, RZ, -R13 ;  /* 0x000000ffff0db224 */ /* 0x000fe200078e0a0d */
[C---:B------:R-:W-:Y:S01]  /*5f90*/  ISETP.GT.U32.AND P3, PT, R3.reuse, R15, PT ;  /* 0x0000000f0300720c */ /* 0x040fe20003f64070 */
[--C-:B------:R-:W-:Y:S02]  /*5fa0*/  @!P5 IMAD.IADD R8, R8, 0x1, -R3.reuse ;  /* 0x000000010808d824 */ /* 0x100fe400078e0a03 */
[----:B------:R-:W-:Y:S01]  /*5fb0*/  @!P6 IMAD.IADD R16, R16, 0x1, -R3 ;  /* 0x000000011010e824 */ /* 0x000fe200078e0a03 */
[C---:B------:R-:W-:Y:S01]  /*5fc0*/  ISETP.GT.U32.AND P6, PT, R3.reuse, R14, PT ;  /* 0x0000000e0300720c */ /* 0x040fe20003fc4070 */
[----:B------:R-:W-:Y:S01]  /*5fd0*/  IMAD.MOV R9, RZ, RZ, -R9 ;  /* 0x000000ffff097224 */ /* 0x000fe200078e0a09 */
[C---:B------:R-:W-:Y:S01]  /*5fe0*/  ISETP.GT.U32.AND P5, PT, R3.reuse, R8, PT ;  /* 0x000000080300720c */ /* 0x040fe20003fa4070 */
[----:B------:R-:W-:Y:S01]  /*5ff0*/  IMAD.MOV.U32 R12, RZ, RZ, R16 ;  /* 0x000000ffff0c7224 */ /* 0x000fe200078e0010 */
[----:B------:R0:W-:Y:S01]  /*6000*/  STL [R1+0x414], R13 ;  /* 0x0004140d01007387 */ /* 0x0001e20000100800 */
[----:B------:R-:W-:-:S02]  /*6010*/  IMAD R2, R3, R9, R2 ;  /* 0x0000000903027224 */ /* 0x000fc400078e0202 */
[----:B------:R-:W-:Y:S02]  /*6020*/  VIADD R9, R0, 0x19a ;  /* 0x0000019a00097836 */ /* 0x000fe40000000000 */
[--C-:B------:R-:W-:Y:S01]  /*6030*/  @!P3 IMAD.IADD R15, R15, 0x1, -R3.reuse ;  /* 0x000000010f0fb824 */ /* 0x100fe200078e0a03 */
[----:B------:R-:W-:Y:S01]  /*6040*/  ISETP.GT.U32.AND P3, PT, R3, R2, PT ;  /* 0x000000020300720c */ /* 0x000fe20003f64070 */
[----:B------:R-:W-:Y:S01]  /*6050*/  @!P1 IMAD.MOV R12, RZ, RZ, -R12 ;  /* 0x000000ffff0c9224 */ /* 0x000fe200078e0a0c */
[----:B------:R-:W-:Y:S01]  /*6060*/  IABS R19, R9 ;  /* 0x0000000900137213 */ /* 0x000fe20000000000 */
[--C-:B------:R-:W-:Y:S01]  /*6070*/  @!P6 IMAD.IADD R14, R14, 0x1, -R3.reuse ;  /* 0x000000010e0ee824 */ /* 0x100fe200078e0a03 */
[----:B------:R-:W-:Y:S01]  /*6080*/  ISETP.GE.AND P1, PT, R9, RZ, PT ;  /* 0x000000ff0900720c */ /* 0x000fe20003f26270 */
[--C-:B------:R-:W-:Y:S01]  /*6090*/  @!P5 IMAD.IADD R8, R8, 0x1, -R3.reuse ;  /* 0x000000010808d824 */ /* 0x100fe200078e0a03 */
[----:B------:R1:W-:Y:S01]  /*60a0*/  STL [R1+0x418], R12 ;  /* 0x0004180c01007387 */ /* 0x0003e20000100800 */
[C---:B------:R-:W-:Y:S01]  /*60b0*/  VIADD R10, R0.reuse, 0x199 ;  /* 0x00000199000a7836 */ /* 0x040fe20000000000 */
[----:B------:R-:W-:Y:S01]  /*60c0*/  ISETP.GT.U32.AND P6, PT, R3, R14, PT ;  /* 0x0000000e0300720c */ /* 0x000fe20003fc4070 */
[----:B------:R-:W-:Y:S01]  /*60d0*/  @!P2 IMAD.MOV R8, RZ, RZ, -R8 ;  /* 0x000000ffff08a224 */ /* 0x000fe200078e0a08 */
[----:B------:R-:W-:Y:S01]  /*60e0*/  ISETP.GE.AND P5, PT, R17, RZ, PT ;  /* 0x000000ff1100720c */ /* 0x000fe20003fa6270 */
[----:B------:R-:W-:Y:S01]  /*60f0*/  VIADD R11, R0, 0x198 ;  /* 0x00000198000b7836 */ /* 0x000fe20000000000 */
[----:B------:R-:W-:Y:S01]  /*6100*/  ISETP.GE.AND P2, PT, R10, RZ, PT ;  /* 0x000000ff0a00720c */ /* 0x000fe20003f46270 */
[----:B------:R-:W-:Y:S01]  /*6110*/  @!P3 IMAD.IADD R2, R2, 0x1, -R3 ;  /* 0x000000010202b824 */ /* 0x000fe200078e0a03 */
[----:B------:R2:W-:Y:S01]  /*6120*/  STL [R1+0x41c], R8 ;  /* 0x00041c0801007387 */ /* 0x0005e20000100800 */
[C---:B------:R-:W-:Y:S01]  /*6130*/  VIADD R5, R0.reuse, 0x197 ;  /* 0x0000019700057836 */ /* 0x040fe20000000000 */
[----:B0-----:R-:W-:Y:S01]  /*6140*/  IABS R13, R11 ;  /* 0x0000000b000d7213 */ /* 0x001fe20000000000 */
[----:B-1----:R-:W-:Y:S01]  /*6150*/  IMAD.MOV.U32 R12, RZ, RZ, R15 ;  /* 0x000000ffff0c7224 */ /* 0x002fe200078e000f */
[----:B------:R-:W-:Y:S01]  /*6160*/  ISETP.GT.U32.AND P3, PT, R3, R2, PT ;  /* 0x000000020300720c */ /* 0x000fe20003f64070 */
[----:B------:R-:W-:Y:S01]  /*6170*/  VIADD R16, R0, 0x195 ;  /* 0x0000019500107836 */ /* 0x000fe20000000000 */
[----:B------:R-:W-:Y:S01]  /*6180*/  IABS R15, R5 ;  /* 0x00000005000f7213 */ /* 0x000fe20000000000 */
[----:B------:R-:W-:Y:S01]  /*6190*/  @!P0 IMAD.MOV R12, RZ, RZ, -R12 ;  /* 0x000000ffff0c8224 */ /* 0x000fe200078e0a0c */
[----:B------:R-:W-:Y:S01]  /*61a0*/  ISETP.GE.AND P0, PT, R11, RZ, PT ;  /* 0x000000ff0b00720c */ /* 0x000fe20003f06270 */
[----:B------:R-:W-:Y:S01]  /*61b0*/  @!P6 IMAD.IADD R14, R14, 0x1, -R3 ;  /* 0x000000010e0ee824 */ /* 0x000fe200078e0a03 */
[----:B--2---:R-:W-:Y:S01]  /*61c0*/  IABS R8, R10 ;  /* 0x0000000a00087213 */ /* 0x004fe20000000000 */
[----:B------:R-:W-:Y:S01]  /*61d0*/  IMAD.HI.U32 R10, R4, R19, RZ ;  /* 0x00000013040a7227 */ /* 0x000fe200078e00ff */
[----:B------:R0:W-:Y:S01]  /*61e0*/  STL [R1+0x420], R12 ;  /* 0x0004200c01007387 */ /* 0x0001e20000100800 */
[----:B------:R-:W-:-:S02]  /*61f0*/  ISETP.GE.AND P6, PT, R5, RZ, PT ;  /* 0x000000ff0500720c */ /* 0x000fc40003fc6270 */
[----:B------:R-:W-:Y:S02]  /*6200*/  IMAD.MOV R10, RZ, RZ, -R10 ;  /* 0x000000ffff0a7224 */ /* 0x000fe400078e0a0a */
[----:B------:R-:W-:-:S04]  /*6210*/  IMAD.HI.U32 R9, R4, R13, RZ ;  /* 0x0000000d04097227 */ /* 0x000fc800078e00ff */
[C---:B------:R-:W-:Y:S02]  /*6220*/  IMAD R19, R3.reuse, R10, R19 ;  /* 0x0000000a03137224 */ /* 0x040fe400078e0213 */
[----:B0-----:R-:W-:Y:S02]  /*6230*/  IMAD.MOV.U32 R12, RZ, RZ, R14 ;  /* 0x000000ffff0c7224 */ /* 0x001fe400078e000e */
[----:B------:R-:W-:Y:S02]  /*6240*/  IMAD.MOV R9, RZ, RZ, -R9 ;  /* 0x000000ffff097224 */ /* 0x000fe400078e0a09 */
[----:B------:R-:W-:Y:S01]  /*6250*/  @!P4 IMAD.MOV R12, RZ, RZ, -R12 ;  /* 0x000000ffff0cc224 */ /* 0x000fe200078e0a0c */
[C---:B------:R-:W-:Y:S01]  /*6260*/  ISETP.GT.U32.AND P4, PT, R3.reuse, R19, PT ;  /* 0x000000130300720c */ /* 0x040fe20003f84070 */
[----:B------:R-:W-:Y:S02]  /*6270*/  @!P3 IMAD.IADD R2, R2, 0x1, -R3 ;  /* 0x000000010202b824 */ /* 0x000fe400078e0a03 */
[----:B------:R-:W-:Y:S01]  /*6280*/  IMAD.HI.U32 R5, R4, R8, RZ ;  /* 0x0000000804057227 */ /* 0x000fe200078e00ff */
[----:B------:R-:W-:Y:S03]  /*6290*/  STL [R1+0x424], R12 ;  /* 0x0004240c01007387 */ /* 0x000fe60000100800 */
[----:B------:R-:W-:-:S02]  /*62a0*/  IMAD R13, R3, R9, R13 ;  /* 0x00000009030d7224 */ /* 0x000fc400078e020d */
[----:B------:R-:W-:Y:S01]  /*62b0*/  IMAD.MOV.U32 R11, RZ, RZ, R2 ;  /* 0x000000ffff0b7224 */ /* 0x000fe200078e0002 */
[----:B------:R-:W-:Y:S01]  /*62c0*/  IABS R2, R16 ;  /* 0x0000001000027213 */ /* 0x000fe20000000000 */
[----:B------:R-:W-:Y:S02]  /*62d0*/  IMAD.MOV R10, RZ, RZ, -R5 ;  /* 0x000000ffff0a7224 */ /* 0x000fe400078e0a05 */
[----:B------:R-:W-:Y:S01]  /*62e0*/  @!P5 IMAD.MOV R11, RZ, RZ, -R11 ;  /* 0x000000ffff0bd224 */ /* 0x000fe200078e0a0b */
[C---:B------:R-:W-:Y:S01]  /*62f0*/  ISETP.GT.U32.AND P5, PT, R3.reuse, R13, PT ;  /* 0x0000000d0300720c */ /* 0x040fe20003fa4070 */
[----:B------:R-:W-:Y:S02]  /*6300*/  IMAD R8, R3, R10, R8 ;  /* 0x0000000a03087224 */ /* 0x000fe400078e0208 */
[----:B------:R-:W-:Y:S01]  /*6310*/  @!P4 IMAD.IADD R19, R19, 0x1, -R3 ;  /* 0x000000011313c824 */ /* 0x000fe200078e0a03 */
[----:B------:R0:W-:Y:S01]  /*6320*/  STL [R1+0x428], R11 ;  /* 0x0004280b01007387 */ /* 0x0001e20000100800 */
[----:B------:R-:W-:Y:S01]  /*6330*/  IMAD.HI.U32 R5, R4, R15, RZ ;  /* 0x0000000f04057227 */ /* 0x000fe200078e00ff */
[----:B------:R-:W-:-:S02]  /*6340*/  ISETP.GT.U32.AND P3, PT, R3, R8, PT ;  /* 0x000000080300720c */ /* 0x000fc40003f64070 */
[----:B------:R-:W-:Y:S01]  /*6350*/  ISETP.GT.U32.AND P4, PT, R3, R19, PT ;  /* 0x000000130300720c */ /* 0x000fe20003f84070 */
[----:B------:R-:W-:Y:S02]  /*6360*/  IMAD.MOV R5, RZ, RZ, -R5 ;  /* 0x000000ffff057224 */ /* 0x000fe400078e0a05 */
[----:B------:R-:W-:Y:S02]  /*6370*/  VIADD R20, R0, 0x196 ;  /* 0x0000019600147836 */ /* 0x000fe40000000000 */
[----:B------:R-:W-:Y:S02]  /*6380*/  @!P5 IMAD.IADD R13, R13, 0x1, -R3 ;  /* 0x000000010d0dd824 */ /* 0x000fe400078e0a03 */
[C---:B------:R-:W-:Y:S01]  /*6390*/  IMAD R15, R3.reuse, R5, R15 ;  /* 0x00000005030f7224 */ /* 0x040fe200078e020f */
[----:B------:R-:W-:Y:S01]  /*63a0*/  IABS R5, R20 ;  /* 0x0000001400057213 */ /* 0x000fe20000000000 */
[----:B0-----:R-:W-:Y:S01]  /*63b0*/  IMAD.HI.U32 R11, R4, R2, RZ ;  /* 0x00000002040b7227 */ /* 0x001fe200078e00ff */
[----:B------:R-:W-:-:S03]  /*63c0*/  ISETP.GT.U32.AND P5, PT, R3, R13, PT ;  /* 0x0000000d0300720c */ /* 0x000fc60003fa4070 */
[----:B------:R-:W-:Y:S02]  /*63d0*/  @!P3 IMAD.IADD R8, R8, 0x1, -R3 ;  /* 0x000000010808b824 */ /* 0x000fe400078e0a03 */
[----:B------:R-:W-:Y:S02]  /*63e0*/  IMAD.MOV R11, RZ, RZ, -R11 ;  /* 0x000000ffff0b7224 */ /* 0x000fe400078e0a0b */
[----:B------:R-:W-:Y:S01]  /*63f0*/  @!P4 IMAD.IADD R19, R19, 0x1, -R3 ;  /* 0x000000011313c824 */ /* 0x000fe200078e0a03 */
[C---:B------:R-:W-:Y:S01]  /*6400*/  ISETP.GT.U32.AND P3, PT, R3.reuse, R8, PT ;  /* 0x000000080300720c */ /* 0x040fe20003f64070 */
[----:B------:R-:W-:Y:S01]  /*6410*/  IMAD.HI.U32 R17, R4, R5, RZ ;  /* 0x0000000504117227 */ /* 0x000fe200078e00ff */
[----:B------:R-:W-:-:S03]  /*6420*/  ISETP.GT.U32.AND P4, PT, R3, R15, PT ;  /* 0x0000000f0300720c */ /* 0x000fc60003f84070 */
[----:B------:R-:W-:Y:S02]  /*6430*/  IMAD R2, R3, R11, R2 ;  /* 0x0000000b03027224 */ /* 0x000fe400078e0202 */
[----:B------:R-:W-:Y:S02]  /*6440*/  IMAD.MOV R17, RZ, RZ, -R17 ;  /* 0x000000ffff117224 */ /* 0x000fe400078e0a11 */
[----:B------:R-:W-:Y:S01]  /*6450*/  @!P5 IMAD.IADD R13, R13, 0x1, -R3 ;  /* 0x000000010d0dd824 */ /* 0x000fe200078e0a03 */
[C---:B------:R-:W-:Y:S01]  /*6460*/  ISETP.GT.U32.AND P5, PT, R3.reuse, R2, PT ;  /* 0x000000020300720c */ /* 0x040fe20003fa4070 */
[C---:B------:R-:W-:Y:S02]  /*6470*/  IMAD R5, R3.reuse, R17, R5 ;  /* 0x0000001103057224 */ /* 0x040fe400078e0205 */
[----:B------:R-:W-:Y:S02]  /*6480*/  VIADD R9, R0, 0x194 ;  /* 0x0000019400097836 */ /* 0x000fe40000000000 */
[----:B------:R-:W-:Y:S01]  /*6490*/  @!P3 IMAD.IADD R8, R8, 0x1, -R3 ;  /* 0x000000010808b824 */ /* 0x000fe200078e0a03 */
[----:B------:R-:W-:Y:S01]  /*64a0*/  ISETP.GT.U32.AND P3, PT, R3, R5, PT ;  /* 0x000000050300720c */ /* 0x000fe20003f64070 */
[----:B------:R-:W-:Y:S01]  /*64b0*/  IMAD.MOV.U32 R21, RZ, RZ, R19 ;  /* 0x000000ffff157224 */ /* 0x000fe200078e0013 */
[----:B------:R-:W-:Y:S01]  /*64c0*/  IABS R14, R9 ;  /* 0x00000009000e7213 */ /* 0x000fe20000000000 */
[----:B------:R-:W-:Y:S01]  /*64d0*/  @!P4 IMAD.IADD R15, R15, 0x1, -R3 ;  /* 0x000000010f0fc824 */ /* 0x000fe200078e0a03 */
[----:B------:R-:W-:Y:S01]  /*64e0*/  ISETP.GE.AND P4, PT, R20, RZ, PT ;  /* 0x000000ff1400720c */ /* 0x000fe20003f86270 */
[----:B------:R-:W-:-:S02]  /*64f0*/  VIADD R12, R0, 0x193 ;  /* 0x00000193000c7836 */ /* 0x000fc40000000000 */
[----:B------:R-:W-:Y:S02]  /*6500*/  VIADD R11, R0, 0x192 ;  /* 0x00000192000b7836 */ /* 0x000fe40000000000 */
[----:B------:R-:W-:Y:S01]  /*6510*/  @!P1 IMAD.MOV R21, RZ, RZ, -R21 ;  /* 0x000000ffff159224 */ /* 0x000fe200078e0a15 */
[C---:B------:R-:W-:Y:S01]  /*6520*/  ISETP.GT.U32.AND P1, PT, R3.reuse, R15, PT ;  /* 0x0000000f0300720c */ /* 0x040fe20003f24070 */
[----:B------:R-:W-:Y:S01]  /*6530*/  @!P5 IMAD.IADD R2, R2, 0x1, -R3 ;  /* 0x000000010202d824 */ /* 0x000fe200078e0a03 */
[----:B------:R-:W-:Y:S01]  /*6540*/  IABS R10, R12 ;  /* 0x0000000c000a7213 */ /* 0x000fe20000000000 */
[C---:B------:R-:W-:Y:S01]  /*6550*/  IMAD.HI.U32 R18, R4.reuse, R14, RZ ;  /* 0x0000000e04127227 */ /* 0x040fe200078e00ff */
[----:B------:R-:W-:Y:S01]  /*6560*/  IABS R19, R11 ;  /* 0x0000000b00137213 */ /* 0x000fe20000000000 */
[----:B------:R0:W-:Y:S01]  /*6570*/  STL [R1+0x42c], R21 ;  /* 0x00042c1501007387 */ /* 0x0001e20000100800 */
[----:B------:R-:W-:Y:S01]  /*6580*/  ISETP.GT.U32.AND P5, PT, R3, R2, PT ;  /* 0x000000020300720c */ /* 0x000fe20003fa4070 */
[----:B------:R-:W-:-:S04]  /*6590*/  IMAD.HI.U32 R17, R4, R10, RZ ;  /* 0x0000000a04117227 */ /* 0x000fc800078e00ff */
[----:B------:R-:W-:Y:S02]  /*65a0*/  IMAD.MOV R18, RZ, RZ, -R18 ;  /* 0x000000ffff127224 */ /* 0x000fe400078e0a12 */
[----:B------:R-:W-:Y:S01]  /*65b0*/  @!P3 IMAD.IADD R5, R5, 0x1, -R3 ;  /* 0x000000010505b824 */ /* 0x000fe200078e0a03 */
[----:B------:R-:W-:Y:S01]  /*65c0*/  ISETP.GE.AND P3, PT, R16, RZ, PT ;  /* 0x000000ff1000720c */ /* 0x000fe20003f66270 */
[----:B0-----:R-:W-:Y:S02]  /*65d0*/  IMAD.MOV.U32 R21, RZ, RZ, R8 ;  /* 0x000000ffff157224 */ /* 0x001fe400078e0008 */
[----:B------:R-:W-:-:S04]  /*65e0*/  IMAD.HI.U32 R8, R4, R19, RZ ;  /* 0x0000001304087227 */ /* 0x000fc800078e00ff */
[----:B------:R-:W-:Y:S02]  /*65f0*/  IMAD.MOV R17, RZ, RZ, -R17 ;  /* 0x000000ffff117224 */ /* 0x000fe400078e0a11 */
[C---:B------:R-:W-:Y:S02]  /*6600*/  IMAD R14, R3.reuse, R18, R14 ;  /* 0x00000012030e7224 */ /* 0x040fe400078e020e */
[----:B------:R-:W-:Y:S01]  /*6610*/  @!P2 IMAD.MOV R21, RZ, RZ, -R21 ;  /* 0x000000ffff15a224 */ /* 0x000fe200078e0a15 */
[----:B------:R-:W-:Y:S01]  /*6620*/  ISETP.GT.U32.AND P2, PT, R3, R5, PT ;  /* 0x000000050300720c */ /* 0x000fe20003f44070 */
[----:B------:R-:W-:Y:S01]  /*6630*/  @!P1 IMAD.IADD R15, R15, 0x1, -R3 ;  /* 0x000000010f0f9824 */ /* 0x000fe200078e0a03 */
[C---:B------:R-:W-:Y:S01]  /*6640*/  ISETP.GT.U32.AND P1, PT, R3.reuse, R14, PT ;  /* 0x0000000e0300720c */ /* 0x040fe20003f24070 */
[----:B------:R-:W-:Y:S01]  /*6650*/  IMAD.MOV R8, RZ, RZ, -R8 ;  /* 0x000000ffff087224 */ /* 0x000fe200078e0a08 */
[----:B------:R-:W-:Y:S01]  /*6660*/  STL [R1+0x434], R21 ;  /* 0x0004341501007387 */ /* 0x000fe20000100800 */
[----:B------:R-:W-:-:S02]  /*6670*/  IMAD R10, R3, R17, R10 ;  /* 0x00000011030a7224 */ /* 0x000fc400078e020a */
[----:B------:R-:W-:Y:S02]  /*6680*/  IMAD.MOV.U32 R16, RZ, RZ, R15 ;  /* 0x000000ffff107224 */ /* 0x000fe400078e000f */
[C---:B------:R-:W-:Y:S02]  /*6690*/  IMAD R19, R3.reuse, R8, R19 ;  /* 0x0000000803137224 */ /* 0x040fe400078e0213 */
[----:B------:R-:W-:Y:S01]  /*66a0*/  @!P6 IMAD.MOV R16, RZ, RZ, -R16 ;  /* 0x000000ffff10e224 */ /* 0x000fe200078e0a10 */
[C---:B------:R-:W-:Y:S01]  /*66b0*/  ISETP.GT.U32.AND P6, PT, R3.reuse, R10, PT ;  /* 0x0000000a0300720c */ /* 0x040fe20003fc4070 */
[----:B------:R-:W-:Y:S01]  /*66c0*/  @!P5 IMAD.IADD R2, R2, 0x1, -R3 ;  /* 0x000000010202d824 */ /* 0x000fe200078e0a03 */
[----:B------:R-:W-:Y:S01]  /*66d0*/  ISETP.GT.U32.AND P5, PT, R3, R19, PT ;  /* 0x000000130300720c */ /* 0x000fe20003fa4070 */
[----:B------:R-:W-:Y:S01]  /*66e0*/  @!P0 IMAD.MOV R13, RZ, RZ, -R13 ;  /* 0x000000ffff0d8224 */ /* 0x000fe200078e0a0d */
[----:B------:R-:W-:Y:S01]  /*66f0*/  ISETP.GE.AND P0, PT, R9, RZ, PT ;  /* 0x000000ff0900720c */ /* 0x000fe20003f06270 */
[----:B------:R-:W-:-:S02]  /*6700*/  VIADD R15, R0, 0x191 ;  /* 0x00000191000f7836 */ /* 0x000fc40000000000 */
[--C-:B------:R-:W-:Y:S01]  /*6710*/  @!P2 IMAD.IADD R5, R5, 0x1, -R3.reuse ;  /* 0x000000010505a824 */ /* 0x100fe200078e0a03 */
[----:B------:R0:W-:Y:S01]  /*6720*/  STL [R1+0x438], R13 ;  /* 0x0004380d01007387 */ /* 0x0001e20000100800 */
[--C-:B------:R-:W-:Y:S01]  /*6730*/  @!P1 IMAD.IADD R14, R14, 0x1, -R3.reuse ;  /* 0x000000010e0e9824 */ /* 0x100fe200078e0a03 */
[----:B------:R-:W-:Y:S01]  /*6740*/  IABS R9, R15 ;  /* 0x0000000f00097213 */ /* 0x000fe20000000000 */
[----:B------:R-:W-:Y:S01]  /*6750*/  VIADD R8, R0, 0x18f ;  /* 0x0000018f00087836 */ /* 0x000fe20000000000 */
[----:B------:R1:W-:Y:S01]  /*6760*/  STL [R1+0x43c], R16 ;  /* 0x00043c1001007387 */ /* 0x0003e20000100800 */
[----:B------:R-:W-:Y:S01]  /*6770*/  ISETP.GE.AND P2, PT, R12, RZ, PT ;  /* 0x000000ff0c00720c */ /* 0x000fe20003f46270 */
[--C-:B------:R-:W-:Y:S01]  /*6780*/  @!P6 IMAD.IADD R10, R10, 0x1, -R3.reuse ;  /* 0x000000010a0ae824 */ /* 0x100fe200078e0a03 */
[----:B------:R-:W-:Y:S01]  /*6790*/  ISETP.GE.AND P1, PT, R11, RZ, PT ;  /* 0x000000ff0b00720c */ /* 0x000fe20003f26270 */
[----:B------:R-:W-:Y:S01]  /*67a0*/  @!P5 IMAD.IADD R19, R19, 0x1, -R3 ;  /* 0x000000011313d824 */ /* 0x000fe200078e0a03 */
[C---:B------:R-:W-:Y:S01]  /*67b0*/  ISETP.GT.U32.AND P6, PT, R3.reuse, R14, PT ;  /* 0x0000000e0300720c */ /* 0x040fe20003fc4070 */
[----:B0-----:R-:W-:Y:S01]  /*67c0*/  VIADD R13, R0, 0x190 ;  /* 0x00000190000d7836 */ /* 0x001fe20000000000 */
[----:B------:R-:W-:Y:S01]  /*67d0*/  ISETP.GT.U32.AND P5, PT, R3, R10, PT ;  /* 0x0000000a0300720c */ /* 0x000fe20003fa4070 */
[----:B------:R-:W-:-:S03]  /*67e0*/  IMAD.HI.U32 R11, R4, R9, RZ ;  /* 0x00000009040b7227 */ /* 0x000fc600078e00ff */
[----:B------:R-:W-:Y:S01]  /*67f0*/  IABS R12, R13 ;  /* 0x0000000d000c7213 */ /* 0x000fe20000000000 */
[----:B-1----:R-:W-:Y:S02]  /*6800*/  IMAD.MOV.U32 R16, RZ, RZ, R5 ;  /* 0x000000ffff107224 */ /* 0x002fe400078e0005 */
[----:B------:R-:W-:Y:S02]  /*6810*/  IMAD.MOV R5, RZ, RZ, -R11 ;  /* 0x000000ffff057224 */ /* 0x000fe400078e0a0b */
[----:B------:R-:W-:Y:S01]  /*6820*/  @!P4 IMAD.MOV R16, RZ, RZ, -R16 ;  /* 0x000000ffff10c224 */ /* 0x000fe200078e0a10 */
[C---:B------:R-:W-:Y:S01]  /*6830*/  ISETP.GT.U32.AND P4, PT, R3.reuse, R19, PT ;  /* 0x000000130300720c */ /* 0x040fe20003f84070 */
[C---:B------:R-:W-:Y:S01]  /*6840*/  IMAD R9, R3.reuse, R5, R9 ;  /* 0x0000000503097224 */ /* 0x040fe200078e0209 */
[----:B------:R-:W-:Y:S01]  /*6850*/  IABS R5, R8 ;  /* 0x0000000800057213 */ /* 0x000fe20000000000 */
[----:B------:R-:W-:Y:S01]  /*6860*/  @!P6 IMAD.IADD R14, R14, 0x1, -R3 ;  /* 0x000000010e0ee824 */ /* 0x000fe200078e0a03 */
[----:B------:R0:W-:Y:S01]  /*6870*/  STL [R1+0x440], R16 ;  /* 0x0004401001007387 */ /* 0x0001e20000100800 */
[----:B------:R-:W-:Y:S01]  /*6880*/  VIADD R11, R0, 0x18e ;  /* 0x0000018e000b7836 */ /* 0x000fe20000000000 */
[----:B------:R-:W-:Y:S01]  /*6890*/  ISETP.GT.U32.AND P6, PT, R3, R9, PT ;  /* 0x000000090300720c */ /* 0x000fe20003fc4070 */
[----:B------:R-:W-:-:S03]  /*68a0*/  IMAD.HI.U32 R17, R4, R5, RZ ;  /* 0x0000000504117227 */ /* 0x000fc600078e00ff */
[----:B------:R-:W-:Y:S01]  /*68b0*/  IABS R20, R11 ;  /* 0x0000000b00147213 */ /* 0x000fe20000000000 */
[--C-:B------:R-:W-:Y:S01]  /*68c0*/  @!P5 IMAD.IADD R10, R10, 0x1, -R3.reuse ;  /* 0x000000010a0ad824 */ /* 0x100fe200078e0a03 */
[----:B------:R-:W-:Y:S01]  /*68d0*/  ISETP.GE.AND P5, PT, R15, RZ, PT ;  /* 0x000000ff0f00720c */ /* 0x000fe20003fa6270 */
[----:B------:R-:W-:Y:S02]  /*68e0*/  @!P4 IMAD.IADD R19, R19, 0x1, -R3 ;  /* 0x000000011313c824 */ /* 0x000fe400078e0a03 */
[----:B0-----:R-:W-:-:S04]  /*68f0*/  IMAD.HI.U32 R16, R4, R12, RZ ;  /* 0x0000000c04107227 */ /* 0x001fc800078e00ff */
[----:B------:R-:W-:Y:S02]  /*6900*/  IMAD.MOV R16, RZ, RZ, -R16 ;  /* 0x000000ffff107224 */ /* 0x000fe400078e0a10 */
[----:B------:R-:W-:Y:S01]  /*6910*/  @!P6 IMAD.IADD R9, R9, 0x1, -R3 ;  /* 0x000000010909e824 */ /* 0x000fe200078e0a03 */
[----:B------:R-:W-:Y:S01]  /*6920*/  ISETP.GE.AND P6, PT, R13, RZ, PT ;  /* 0x000000ff0d00720c */ /* 0x000fe20003fc6270 */
[----:B------:R-:W-:Y:S02]  /*6930*/  IMAD R12, R3, R16, R12 ;  /* 0x00000010030c7224 */ /* 0x000fe400078e020c */
[----:B------:R-:W-:-:S03]  /*6940*/  IMAD.HI.U32 R16, R4, R20, RZ ;  /* 0x0000001404107227 */ /* 0x000fc600078e00ff */
[C---:B------:R-:W-:Y:S01]  /*6950*/  ISETP.GT.U32.AND P4, PT, R3.reuse, R12, PT ;  /* 0x0000000c0300720c */ /* 0x040fe20003f84070 */
[C---:B------:R-:W-:Y:S02]  /*6960*/  VIADD R15, R0.reuse, 0x18d ;  /* 0x0000018d000f7836 */ /* 0x040fe40000000000 */
[----:B------:R-:W-:Y:S02]  /*6970*/  IMAD.MOV R17, RZ, RZ, -R17 ;  /* 0x000000ffff117224 */ /* 0x000fe400078e0a11 */
[----:B------:R-:W-:Y:S01]  /*6980*/  @!P3 IMAD.MOV R2, RZ, RZ, -R2 ;  /* 0x000000ffff02b224 */ /* 0x000fe200078e0a02 */
[----:B------:R-:W-:Y:S01]  /*6990*/  ISETP.GT.U32.AND P3, PT, R3, R9, PT ;  /* 0x000000090300720c */ /* 0x000fe20003f64070 */
[----:B------:R-:W-:Y:S02]  /*69a0*/  IMAD.MOV.U32 R18, RZ, RZ, R14 ;  /* 0x000000ffff127224 */ /* 0x000fe400078e000e */
[----:B------:R-:W-:Y:S01]  /*69b0*/  IMAD.MOV R16, RZ, RZ, -R16 ;  /* 0x000000ffff107224 */ /* 0x000fe200078e0a10 */
[----:B------:R0:W-:Y:S01]  /*69c0*/  STL [R1+0x444], R2 ;  /* 0x0004440201007387 */ /* 0x0001e20000100800 */
[----:B------:R-:W-:-:S02]  /*69d0*/  VIADD R13, R0, 0x18c ;  /* 0x0000018c000d7836 */ /* 0x000fc40000000000 */
[----:B------:R-:W-:Y:S02]  /*69e0*/  @!P4 IMAD.IADD R12, R12, 0x1, -R3 ;  /* 0x000000010c0cc824 */ /* 0x000fe400078e0a03 */
[C---:B------:R-:W-:Y:S01]  /*69f0*/  IMAD R5, R3.reuse, R17, R5 ;  /* 0x0000001103057224 */ /* 0x040fe200078e0205 */
[----:B------:R-:W-:Y:S01]  /*6a00*/  IABS R17, R15 ;  /* 0x0000000f00117213 */ /* 0x000fe20000000000 */
[----:B------:R-:W-:Y:S01]  /*6a10*/  @!P0 IMAD.MOV R18, RZ, RZ, -R18 ;  /* 0x000000ffff128224 */ /* 0x000fe200078e0a12 */
[C---:B------:R-:W-:Y:S01]  /*6a20*/  ISETP.GT.U32.AND P4, PT, R3.reuse, R12, PT ;  /* 0x0000000c0300720c */ /* 0x040fe20003f84070 */
[C---:B------:R-:W-:Y:S01]  /*6a30*/  IMAD R20, R3.reuse, R16, R20 ;  /* 0x0000001003147224 */ /* 0x040fe200078e0214 */
[----:B------:R-:W-:Y:S01]  /*6a40*/  IABS R16, R13 ;  /* 0x0000000d00107213 */ /* 0x000fe20000000000 */
[----:B0-----:R-:W-:Y:S01]  /*6a50*/  IMAD.HI.U32 R2, R4, R17, RZ ;  /* 0x0000001104027227 */ /* 0x001fe200078e00ff */
[----:B------:R-:W-:Y:S01]  /*6a60*/  ISETP.GT.U32.AND P0, PT, R3, R5, PT ;  /* 0x000000050300720c */ /* 0x000fe20003f04070 */
[----:B------:R0:W-:Y:S02]  /*6a70*/  STL [R1+0x448], R18 ;  /* 0x0004481201007387 */ /* 0x0001e40000100800 */
[----:B------:R-:W-:-:S02]  /*6a80*/  IMAD.MOV.U32 R14, RZ, RZ, R19 ;  /* 0x000000ffff0e7224 */ /* 0x000fc400078e0013 */
[----:B------:R-:W-:Y:S01]  /*6a90*/  @!P3 IMAD.IADD R9, R9, 0x1, -R3 ;  /* 0x000000010909b824 */ /* 0x000fe200078e0a03 */
[----:B------:R-:W-:Y:S01]  /*6aa0*/  ISETP.GE.AND P3, PT, R11, RZ, PT ;  /* 0x000000ff0b00720c */ /* 0x000fe20003f66270 */
[----:B------:R-:W-:Y:S02]  /*6ab0*/  IMAD.MOV R2, RZ, RZ, -R2 ;  /* 0x000000ffff027224 */ /* 0x000fe400078e0a02 */
[----:B------:R-:W-:Y:S01]  /*6ac0*/  @!P1 IMAD.MOV R14, RZ, RZ, -R14 ;  /* 0x000000ffff0e9224 */ /* 0x000fe200078e0a0e */
[----:B------:R-:W-:Y:S01]  /*6ad0*/  ISETP.GE.AND P1, PT, R8, RZ, PT ;  /* 0x000000ff0800720c */ /* 0x000fe20003f26270 */
[----:B0-----:R-:W-:Y:S02]  /*6ae0*/  IMAD.MOV.U32 R18, RZ, RZ, R10 ;  /* 0x000000ffff127224 */ /* 0x001fe400078e000a */
[----:B------:R-:W-:-:S04]  /*6af0*/  IMAD.HI.U32 R10, R4, R16, RZ ;  /* 0x00000010040a7227 */ /* 0x000fc800078e00ff */
[----:B------:R-:W-:Y:S01]  /*6b00*/  @!P2 IMAD.MOV R18, RZ, RZ, -R18 ;  /* 0x000000ffff12a224 */ /* 0x000fe200078e0a12 */
[C---:B------:R-:W-:Y:S01]  /*6b10*/  ISETP.GT.U32.AND P2, PT, R3.reuse, R20, PT ;  /* 0x000000140300720c */ /* 0x040fe20003f44070 */
[----:B------:R-:W-:Y:S02]  /*6b20*/  IMAD.MOV R10, RZ, RZ, -R10 ;  /* 0x000000ffff0a7224 */ /* 0x000fe400078e0a0a */
[----:B------:R-:W-:Y:S01]  /*6b30*/  @!P4 IMAD.IADD R12, R12, 0x1, -R3 ;  /* 0x000000010c0cc824 */ /* 0x000fe200078e0a03 */
[----:B------:R0:W-:Y:S01]  /*6b40*/  STL [R1+0x44c], R18 ;  /* 0x00044c1201007387 */ /* 0x0001e20000100800 */
[----:B------:R-:W-:Y:S01]  /*6b50*/  IMAD R8, R3, R2, R17 ;  /* 0x0000000203087224 */ /* 0x000fe200078e0211 */
[----:B------:R-:W-:Y:S01]  /*6b60*/  ISETP.GE.AND P4, PT, R15, RZ, PT ;  /* 0x000000ff0f00720c */ /* 0x000fe20003f86270 */
[----:B------:R-:W-:Y:S01]  /*6b70*/  IMAD.MOV.U32 R19, RZ, RZ, R9 ;  /* 0x000000ffff137224 */ /* 0x000fe200078e0009 */
[----:B------:R1:W-:Y:S01]  /*6b80*/  STL [R1+0x450], R14 ;  /* 0x0004500e01007387 */ /* 0x0003e20000100800 */
[----:B------:R-:W-:-:S02]  /*6b90*/  @!P0 IMAD.IADD R5, R5, 0x1, -R3 ;  /* 0x0000000105058824 */ /* 0x000fc400078e0a03 */
[C---:B------:R-:W-:Y:S02]  /*6ba0*/  IMAD R11, R3.reuse, R10, R16 ;  /* 0x0000000a030b7224 */ /* 0x040fe400078e0210 */
[----:B------:R-:W-:Y:S01]  /*6bb0*/  @!P5 IMAD.MOV R19, RZ, RZ, -R19 ;  /* 0x000000ffff13d224 */ /* 0x000fe200078e0a13 */
[C---:B------:R-:W-:Y:S01]  /*6bc0*/  ISETP.GT.U32.AND P5, PT, R3.reuse, R8, PT ;  /* 0x000000080300720c */ /* 0x040fe20003fa4070 */
[----:B0-----:R-:W-:Y:S01]  /*6bd0*/  IMAD.MOV.U32 R18, RZ, RZ, R12 ;  /* 0x000000ffff127224 */ /* 0x001fe200078e000c */
[C---:B------:R-:W-:Y:S01]  /*6be0*/  ISETP.GT.U32.AND P0, PT, R3.reuse, R5, PT ;  /* 0x000000050300720c */ /* 0x040fe20003f04070 */
[C---:B------:R-:W-:Y:S01]  /*6bf0*/  VIADD R10, R0.reuse, 0x18b ;  /* 0x0000018b000a7836 */ /* 0x040fe20000000000 */
[----:B------:R-:W-:Y:S01]  /*6c00*/  STL [R1+0x458], R19 ;  /* 0x0004581301007387 */ /* 0x000fe20000100800 */
[----:B------:R-:W-:Y:S01]  /*6c10*/  @!P6 IMAD.MOV R18, RZ, RZ, -R18 ;  /* 0x000000ffff12e224 */ /* 0x000fe200078e0a12 */
[C---:B------:R-:W-:Y:S01]  /*6c20*/  ISETP.GT.U32.AND P6, PT, R3.reuse, R11, PT ;  /* 0x0000000b0300720c */ /* 0x040fe20003fc4070 */
[----:B------:R-:W-:Y:S01]  /*6c30*/  VIADD R2, R0, 0x18a ;  /* 0x0000018a00027836 */ /* 0x000fe20000000000 */
[----:B-1----:R-:W-:Y:S01]  /*6c40*/  IABS R14, R10 ;  /* 0x0000000a000e7213 */ /* 0x002fe20000000000 */
[--C-:B------:R-:W-:Y:S01]  /*6c50*/  @!P2 IMAD.IADD R20, R20, 0x1, -R3.reuse ;  /* 0x000000011414a824 */ /* 0x100fe200078e0a03 */
[----:B------:R0:W-:Y:S01]  /*6c60*/  STL [R1+0x45c], R18 ;  /* 0x00045c1201007387 */ /* 0x0001e20000100800 */
[----:B------:R-:W-:Y:S01]  /*6c70*/  VIADD R17, R0, 0x189 ;  /* 0x0000018900117836 */ /* 0x000fe20000000000 */
[----:B------:R-:W-:Y:S01]  /*6c80*/  IABS R9, R2 ;  /* 0x0000000200097213 */ /* 0x000fe20000000000 */
[----:B------:R-:W-:Y:S01]  /*6c90*/  @!P5 IMAD.IADD R8, R8, 0x1, -R3 ;  /* 0x000000010808d824 */ /* 0x000fe200078e0a03 */
[----:B------:R-:W-:Y:S01]  /*6ca0*/  ISETP.GT.U32.AND P2, PT, R3, R20, PT ;  /* 0x000000140300720c */ /* 0x000fe20003f44070 */
[----:B------:R-:W-:-:S02]  /*6cb0*/  IMAD.MOV.U32 R12, RZ, RZ, R14 ;  /* 0x000000ffff0c7224 */ /* 0x000fc400078e000e */
[--C-:B------:R-:W-:Y:S01]  /*6cc0*/  @!P0 IMAD.IADD R5, R5, 0x1, -R3.reuse ;  /* 0x0000000105058824 */ /* 0x100fe200078e0a03 */
[----:B------:R-:W-:Y:S01]  /*6cd0*/  ISETP.GE.AND P0, PT, R13, RZ, PT ;  /* 0x000000ff0d00720c */ /* 0x000fe20003f06270 */
[----:B------:R-:W-:Y:S01]  /*6ce0*/  @!P6 IMAD.IADD R11, R11, 0x1, -R3 ;  /* 0x000000010b0be824 */ /* 0x000fe200078e0a03 */
[----:B------:R-:W-:Y:S01]  /*6cf0*/  ISETP.GT.U32.AND P5, PT, R3, R8, PT ;  /* 0x000000080300720c */ /* 0x000fe20003fa4070 */
[----:B------:R-:W-:-:S03]  /*6d00*/  IMAD.HI.U32 R13, R4, R12, RZ ;  /* 0x0000000c040d7227 */ /* 0x000fc600078e00ff */
[----:B------:R-:W-:Y:S01]  /*6d10*/  ISETP.GT.U32.AND P6, PT, R3, R11, PT ;  /* 0x0000000b0300720c */ /* 0x000fe20003fc4070 */
[----:B------:R-:W-:-:S04]  /*6d20*/  IMAD.HI.U32 R14, R4, R9, RZ ;  /* 0x00000009040e7227 */ /* 0x000fc800078e00ff */
[----:B------:R-:W-:Y:S02]  /*6d30*/  IMAD.MOV R13, RZ, RZ, -R13 ;  /* 0x000000ffff0d7224 */ /* 0x000fe400078e0a0d */
[----:B------:R-:W-:Y:S02]  /*6d40*/  IMAD.MOV R14, RZ, RZ, -R14 ;  /* 0x000000ffff0e7224 */ /* 0x000fe400078e0a0e */
[C---:B------:R-:W-:Y:S02]  /*6d50*/  IMAD R12, R3.reuse, R13, R12 ;  /* 0x0000000d030c7224 */ /* 0x040fe400078e020c */
[----:B------:R-:W-:Y:S02]  /*6d60*/  IMAD.MOV.U32 R15, RZ, RZ, R5 ;  /* 0x000000ffff0f7224 */ /* 0x000fe400078e0005 */
[C---:B------:R-:W-:Y:S02]  /*6d70*/  IMAD R5, R3.reuse, R14, R9 ;  /* 0x0000000e03057224 */ /* 0x040fe400078e0209 */
[--C-:B------:R-:W-:Y:S01]  /*6d80*/  @!P5 IMAD.IADD R8, R8, 0x1, -R3.reuse ;  /* 0x000000010808d824 */ /* 0x100fe200078e0a03 */
[----:B------:R-:W-:Y:S01]  /*6d90*/  ISETP.GT.U32.AND P5, PT, R3, R12, PT ;  /* 0x0000000c0300720c */ /* 0x000fe20003fa4070 */
[--C-:B------:R-:W-:Y:S01]  /*6da0*/  @!P6 IMAD.IADD R11, R11, 0x1, -R3.reuse ;  /* 0x000000010b0be824 */ /* 0x100fe200078e0a03 */
[----:B------:R-:W-:Y:S01]  /*6db0*/  ISETP.GT.U32.AND P6, PT, R3, R5, PT ;  /* 0x000000050300720c */ /* 0x000fe20003fc4070 */
[----:B------:R-:W-:Y:S01]  /*6dc0*/  @!P2 IMAD.IADD R20, R20, 0x1, -R3 ;  /* 0x000000011414a824 */ /* 0x000fe200078e0a03 */
[----:B------:R-:W-:Y:S01]  /*6dd0*/  ISETP.GE.AND P2, PT, R10, RZ, PT ;  /* 0x000000ff0a00720c */ /* 0x000fe20003f46270 */
[----:B------:R-:W-:Y:S01]  /*6de0*/  VIADD R14, R0, 0x188 ;  /* 0x00000188000e7836 */ /* 0x000fe20000000000 */
[----:B------:R-:W-:Y:S01]  /*6df0*/  IABS R10, R17 ;  /* 0x00000011000a7213 */ /* 0x000fe20000000000 */
[----:B------:R-:W-:Y:S01]  /*6e00*/  @!P1 IMAD.MOV R15, RZ, RZ, -R15 ;  /* 0x000000ffff0f9224 */ /* 0x000fe200078e0a0f */
[----:B------:R-:W-:Y:S01]  /*6e10*/  ISETP.GE.AND P1, PT, R2, RZ, PT ;  /* 0x000000ff0200720c */ /* 0x000fe20003f26270 */
[----:B------:R-:W-:Y:S01]  /*6e20*/  VIADD R2, R0, 0x186 ;  /* 0x0000018600027836 */ /* 0x000fe20000000000 */
[----:B0-----:R-:W-:Y:S01]  /*6e30*/  IABS R18, R14 ;  /* 0x0000000e00127213 */ /* 0x001fe20000000000 */
[----:B------:R-:W-:Y:S01]  /*6e40*/  IMAD.HI.U32 R9, R4, R10, RZ ;  /* 0x0000000a04097227 */ /* 0x000fe200078e00ff */
[----:B------:R0:W-:Y:S02]  /*6e50*/  STL [R1+0x460], R15 ;  /* 0x0004600f01007387 */ /* 0x0001e40000100800 */
[----:B------:R-:W-:Y:S01]  /*6e60*/  IABS R13, R2 ;  /* 0x00000002000d7213 */ /* 0x000fe20000000000 */
[----:B------:R-:W-:-:S02]  /*6e70*/  @!P5 IMAD.IADD R12, R12, 0x1, -R3 ;  /* 0x000000010c0cd824 */ /* 0x000fc400078e0a03 */
[----:B------:R-:W-:Y:S02]  /*6e80*/  IMAD.MOV R9, RZ, RZ, -R9 ;  /* 0x000000ffff097224 */ /* 0x000fe400078e0a09 */
[----:B------:R-:W-:Y:S01]  /*6e90*/  @!P6 IMAD.IADD R5, R5, 0x1, -R3 ;  /* 0x000000010505e824 */ /* 0x000fe200078e0a03 */
[----:B------:R-:W-:Y:S01]  /*6ea0*/  ISETP.GT.U32.AND P6, PT, R3, R12, PT ;  /* 0x0000000c0300720c */ /* 0x000fe20003fc4070 */
[----:B------:R-:W-:-:S04]  /*6eb0*/  IMAD.HI.U32 R21, R4, R18, RZ ;  /* 0x0000001204157227 */ /* 0x000fc800078e00ff */
[----:B0-----:R-:W-:Y:S02]  /*6ec0*/  VIADD R15, R0, 0x187 ;  /* 0x00000187000f7836 */ /* 0x001fe40000000000 */
[C---:B------:R-:W-:Y:S02]  /*6ed0*/  IMAD R10, R3.reuse, R9, R10 ;  /* 0x00000009030a7224 */ /* 0x040fe400078e020a */
[----:B------:R-:W-:Y:S01]  /*6ee0*/  IMAD.MOV R21, RZ, RZ, -R21 ;  /* 0x000000ffff157224 */ /* 0x000fe200078e0a15 */
[----:B------:R-:W-:Y:S01]  /*6ef0*/  IABS R16, R15 ;  /* 0x0000000f00107213 */ /* 0x000fe20000000000 */
[----:B------:R-:W-:Y:S01]  /*6f00*/  @!P3 IMAD.MOV R20, RZ, RZ, -R20 ;  /* 0x000000ffff14b224 */ /* 0x000fe200078e0a14 */
[----:B------:R-:W-:Y:S01]  /*6f10*/  ISETP.GT.U32.AND P5, PT, R3, R10, PT ;  /* 0x0000000a0300720c */ /* 0x000fe20003fa4070 */
[----:B------:R-:W-:Y:S01]  /*6f20*/  @!P6 IMAD.IADD R12, R12, 0x1, -R3 ;  /* 0x000000010c0ce824 */ /* 0x000fe200078e0a03 */
[----:B------:R-:W-:Y:S01]  /*6f30*/  ISETP.GE.AND P3, PT, R17, RZ, PT ;  /* 0x000000ff1100720c */ /* 0x000fe20003f66270 */
[----:B------:R-:W-:Y:S01]  /*6f40*/  IMAD.HI.U32 R19, R4, R16, RZ ;  /* 0x0000001004137227 */ /* 0x000fe200078e00ff */
[----:B------:R0:W-:Y:S03]  /*6f50*/  STL [R1+0x464], R20 ;  /* 0x0004641401007387 */ /* 0x0001e60000100800 */
[----:B------:R-:W-:-:S02]  /*6f60*/  IMAD R17, R3, R21, R18 ;  /* 0x0000001503117224 */ /* 0x000fc400078e0212 */
[----:B------:R-:W-:Y:S02]  /*6f70*/  IMAD.MOV R19, RZ, RZ, -R19 ;  /* 0x000000ffff137224 */ /* 0x000fe400078e0a13 */
[----:B------:R-:W-:Y:S01]  /*6f80*/  IMAD.MOV.U32 R22, RZ, RZ, R8 ;  /* 0x000000ffff167224 */ /* 0x000fe200078e0008 */
[C---:B------:R-:W-:Y:S01]  /*6f90*/  ISETP.GT.U32.AND P6, PT, R3.reuse, R17, PT ;  /* 0x000000110300720c */ /* 0x040fe20003fc4070 */
[----:B------:R-:W-:Y:S02]  /*6fa0*/  @!P5 IMAD.IADD R10, R10, 0x1, -R3 ;  /* 0x000000010a0ad824 */ /* 0x000fe400078e0a03 */
[----:B0-----:R-:W-:Y:S02]  /*6fb0*/  IMAD.MOV.U32 R20, RZ, RZ, R13 ;  /* 0x000000ffff147224 */ /* 0x001fe400078e000d */
[C---:B------:R-:W-:Y:S01]  /*6fc0*/  IMAD R13, R3.reuse, R19, R16 ;  /* 0x00000013030d7224 */ /* 0x040fe200078e0210 */
[----:B------:R-:W-:Y:S01]  /*6fd0*/  ISETP.GT.U32.AND P5, PT, R3, R10, PT ;  /* 0x0000000a0300720c */ /* 0x000fe20003fa4070 */
[----:B------:R-:W-:-:S04]  /*6fe0*/  IMAD.HI.U32 R8, R4, R20, RZ ;  /* 0x0000001404087227 */ /* 0x000fc800078e00ff */
[----:B------:R-:W-:Y:S02]  /*6ff0*/  IMAD.MOV.U32 R16, RZ, RZ, R12 ;  /* 0x000000ffff107224 */ /* 0x000fe400078e000c */
[----:B------:R-:W-:Y:S01]  /*7000*/  @!P4 IMAD.MOV R22, RZ, RZ, -R22 ;  /* 0x000000ffff16c224 */ /* 0x000fe200078e0a16 */
[C---:B------:R-:W-:Y:S01]  /*7010*/  ISETP.GT.U32.AND P4, PT, R3.reuse, R5, PT ;  /* 0x000000050300720c */ /* 0x040fe20003f84070 */
[----:B------:R-:W-:Y:S02]  /*7020*/  IMAD.MOV R8, RZ, RZ, -R8 ;  /* 0x000000ffff087224 */ /* 0x000fe400078e0a08 */
[----:B------:R-:W-:Y:S01]  /*7030*/  @!P2 IMAD.MOV R16, RZ, RZ, -R16 ;  /* 0x000000ffff10a224 */ /* 0x000fe200078e0a10 */
[C---:B------:R-:W-:Y:S01]  /*7040*/  ISETP.GT.U32.AND P2, PT, R3.reuse, R13, PT ;  /* 0x0000000d0300720c */ /* 0x040fe20003f44070 */
[----:B------:R-:W-:Y:S01]  /*7050*/  VIADD R9, R0, 0x185 ;  /* 0x0000018500097836 */ /* 0x000fe20000000000 */
[----:B------:R-:W-:Y:S01]  /*7060*/  STL [R1+0x468], R22 ;  /* 0x0004681601007387 */ /* 0x000fe20000100800 */
[----:B------:R-:W-:-:S02]  /*7070*/  IMAD R12, R3, R8, R20 ;  /* 0x00000008030c7224 */ /* 0x000fc400078e0214 */
[----:B------:R-:W-:Y:S01]  /*7080*/  IMAD.MOV.U32 R19, RZ, RZ, R11 ;  /* 0x000000ffff137224 */ /* 0x000fe200078e000b */
[----:B------:R-:W-:Y:S01]  /*7090*/  IABS R18, R9 ;  /* 0x0000000900127213 */ /* 0x000fe20000000000 */
[----:B------:R-:W-:Y:S01]  /*70a0*/  @!P6 IMAD.IADD R17, R17, 0x1, -R3 ;  /* 0x000000011111e824 */ /* 0x000fe200078e0a03 */
[----:B------:R-:W-:Y:S01]  /*70b0*/  ISETP.GT.U32.AND P6, PT, R3, R12, PT ;  /* 0x0000000c0300720c */ /* 0x000fe20003fc4070 */
[----:B------:R-:W-:Y:S01]  /*70c0*/  @!P0 IMAD.MOV R19, RZ, RZ, -R19 ;  /* 0x000000ffff138224 */ /* 0x000fe200078e0a13 */
[----:B------:R-:W-:Y:S01]  /*70d0*/  ISETP.GE.AND P0, PT, R14, RZ, PT ;  /* 0x000000ff0e00720c */ /* 0x000fe20003f06270 */
[----:B------:R-:W-:-:S03]  /*70e0*/  IMAD.HI.U32 R11, R4, R18, RZ ;  /* 0x00000012040b7227 */ /* 0x000fc600078e00ff */
[----:B------:R-:W-:Y:S01]  /*70f0*/  STL [R1+0x46c], R19 ;  /* 0x00046c1301007387 */ /* 0x000fe20000100800 */
[--C-:B------:R-:W-:Y:S01]  /*7100*/  @!P4 IMAD.IADD R5, R5, 0x1, -R3.reuse ;  /* 0x000000010505c824 */ /* 0x100fe200078e0a03 */
[----:B------:R-:W-:Y:S01]  /*7110*/  ISETP.GE.AND P4, PT, R15, RZ, PT ;  /* 0x000000ff0f00720c */ /* 0x000fe20003f86270 */
[----:B------:R-:W-:Y:S01]  /*7120*/  @!P2 IMAD.IADD R13, R13, 0x1, -R3 ;  /* 0x000000010d0da824 */ /* 0x000fe200078e0a03 */
[----:B------:R0:W-:Y:S01]  /*7130*/  STL [R1+0x470], R16 ;  /* 0x0004701001007387 */ /* 0x0001e20000100800 */
[----:B------:R-:W-:Y:S02]  /*7140*/  IMAD.MOV R11, RZ, RZ, -R11 ;  /* 0x000000ffff0b7224 */ /* 0x000fe400078e0a0b */
[----:B------:R-:W-:Y:S01]  /*7150*/  VIADD R14, R0, 0x184 ;  /* 0x00000184000e7836 */ /* 0x000fe20000000000 */
[C---:B------:R-:W-:Y:S01]  /*7160*/  ISETP.GT.U32.AND P2, PT, R3.reuse, R13, PT ;  /* 0x0000000d0300720c */ /* 0x040fe20003f44070 */
[--C-:B------:R-:W-:Y:S01]  /*7170*/  @!P5 IMAD.IADD R10, R10, 0x1, -R3.reuse ;  /* 0x000000010a0ad824 */ /* 0x100fe200078e0a03 */
[----:B------:R-:W-:Y:S01]  /*7180*/  ISETP.GE.AND P5, PT, R2, RZ, PT ;  /* 0x000000ff0200720c */ /* 0x000fe20003fa6270 */
[----:B------:R-:W-:Y:S01]  /*7190*/  IMAD R2, R3, R11, R18 ;  /* 0x0000000b03027224 */ /* 0x000fe200078e0212 */
[----:B------:R-:W-:Y:S01]  /*71a0*/  IABS R18, R14 ;  /* 0x0000000e00127213 */ /* 0x000fe20000000000 */
[----:B------:R-:W-:-:S02]  /*71b0*/  @!P6 IMAD.IADD R12, R12, 0x1, -R3 ;  /* 0x000000010c0ce824 */ /* 0x000fc400078e0a03 */
[----:B0-----:R-:W-:Y:S02]  /*71c0*/  IMAD.MOV.U32 R16, RZ, RZ, R5 ;  /* 0x000000ffff107224 */ /* 0x001fe400078e0005 */
[----:B------:R-:W-:Y:S01]  /*71d0*/  IMAD.HI.U32 R20, R4, R18, RZ ;  /* 0x0000001204147227 */ /* 0x000fe200078e00ff */
[----:B------:R-:W-:-:S03]  /*71e0*/  ISETP.GT.U32.AND P6, PT, R3, R12, PT ;  /* 0x0000000c0300720c */ /* 0x000fc60003fc4070 */
[----:B------:R-:W-:Y:S01]  /*71f0*/  @!P1 IMAD.MOV R16, RZ, RZ, -R16 ;  /* 0x000000ffff109224 */ /* 0x000fe200078e0a10 */
[----:B------:R-:W-:Y:S01]  /*7200*/  ISETP.GT.U32.AND P1, PT, R3, R17, PT ;  /* 0x000000110300720c */ /* 0x000fe20003f24070 */
[----:B------:R-:W-:Y:S02]  /*7210*/  IMAD.MOV R20, RZ, RZ, -R20 ;  /* 0x000000ffff147224 */ /* 0x000fe400078e0a14 */
[--C-:B------:R-:W-:Y:S01]  /*7220*/  @!P2 IMAD.IADD R13, R13, 0x1, -R3.reuse ;  /* 0x000000010d0da824 */ /* 0x100fe200078e0a03 */
[----:B------:R-:W-:Y:S01]  /*7230*/  ISETP.GE.AND P2, PT, R9, RZ, PT ;  /* 0x000000ff0900720c */ /* 0x000fe20003f46270 */
[C---:B------:R-:W-:Y:S01]  /*7240*/  VIADD R11, R0.reuse, 0x183 ;  /* 0x00000183000b7836 */ /* 0x040fe20000000000 */
[----:B------:R0:W-:Y:S01]  /*7250*/  STL [R1+0x474], R16 ;  /* 0x0004741001007387 */ /* 0x0001e20000100800 */
[C---:B------:R-:W-:Y:S02]  /*7260*/  IMAD R9, R3.reuse, R20, R18 ;  /* 0x0000001403097224 */ /* 0x040fe400078e0212 */
[----:B------:R-:W-:Y:S01]  /*7270*/  VIADD R8, R0, 0x182 ;  /* 0x0000018200087836 */ /* 0x000fe20000000000 */
[----:B------:R-:W-:Y:S01]  /*7280*/  IABS R19, R11 ;  /* 0x0000000b00137213 */ /* 0x000fe20000000000 */
[--C-:B------:R-:W-:Y:S01]  /*7290*/  @!P6 IMAD.IADD R12, R12, 0x1, -R3.reuse ;  /* 0x000000010c0ce824 */ /* 0x100fe200078e0a03 */
[----:B------:R-:W-:Y:S01]  /*72a0*/  ISETP.GT.U32.AND P6, PT, R3, R9, PT ;  /* 0x000000090300720c */ /* 0x000fe20003fc4070 */
[----:B------:R-:W-:Y:S01]  /*72b0*/  @!P1 IMAD.IADD R17, R17, 0x1, -R3 ;  /* 0x0000000111119824 */ /* 0x000fe200078e0a03 */
[----:B------:R-:W-:Y:S01]  /*72c0*/  ISETP.GT.U32.AND P1, PT, R3, R2, PT ;  /* 0x000000020300720c */ /* 0x000fe20003f24070 */
[----:B------:R-:W-:Y:S01]  /*72d0*/  VIADD R15, R0, 0x181 ;  /* 0x00000181000f7836 */ /* 0x000fe20000000000 */
[----:B------:R-:W-:Y:S01]  /*72e0*/  IABS R5, R8 ;  /* 0x0000000800057213 */ /* 0x000fe20000000000 */
[----:B------:R-:W-:-:S03]  /*72f0*/  IMAD.HI.U32 R18, R4, R19, RZ ;  /* 0x0000001304127227 */ /* 0x000fc600078e00ff */
[----:B0-----:R-:W-:Y:S01]  /*7300*/  IABS R16, R15 ;  /* 0x0000000f00107213 */ /* 0x001fe20000000000 */
[----:B------:R-:W-:-:S04]  /*7310*/  IMAD.HI.U32 R21, R4, R5, RZ ;  /* 0x0000000504157227 */ /* 0x000fc800078e00ff */
[----:B------:R-:W-:Y:S02]  /*7320*/  IMAD.MOV R18, RZ, RZ, -R18 ;  /* 0x000000ffff127224 */ /* 0x000fe400078e0a12 */
[----:B------:R-:W-:Y:S01]  /*7330*/  @!P1 IMAD.IADD R2, R2, 0x1, -R3 ;  /* 0x0000000102029824 */ /* 0x000fe200078e0a03 */
[----:B------:R-:W-:Y:S01]  /*7340*/  ISETP.GE.AND P1, PT, R14, RZ, PT ;  /* 0x000000ff0e00720c */ /* 0x000fe20003f26270 */
[----:B------:R-:W-:Y:S02]  /*7350*/  IMAD.MOV R21, RZ, RZ, -R21 ;  /* 0x000000ffff157224 */ /* 0x000fe400078e0a15 */
[----:B------:R-:W-:Y:S02]  /*7360*/  IMAD R18, R3, R18, R19 ;  /* 0x0000001203127224 */ /* 0x000fe400078e0213 */
[----:B------:R-:W-:Y:S02]  /*7370*/  IMAD.MOV.U32 R23, RZ, RZ, R10 ;  /* 0x000000ffff177224 */ /* 0x000fe400078e000a */
[----:B------:R-:W-:Y:S01]  /*7380*/  @!P6 IMAD.IADD R9, R9, 0x1, -R3 ;  /* 0x000000010909e824 */ /* 0x000fe200078e0a03 */
[----:B------:R-:W-:Y:S01]  /*7390*/  ISETP.GT.U32.AND P6, PT, R3, R2, PT ;  /* 0x000000020300720c */ /* 0x000fe20003fc4070 */
[----:B------:R-:W-:-:S02]  /*73a0*/  IMAD.MOV.U32 R22, RZ, RZ, R17 ;  /* 0x000000ffff167224 */ /* 0x000fc400078e0011 */
[----:B------:R-:W-:-:S04]  /*73b0*/  IMAD.HI.U32 R20, R4, R16, RZ ;  /* 0x0000001004147227 */ /* 0x000fc800078e00ff */
[C---:B------:R-:W-:Y:S02]  /*73c0*/  IMAD R5, R3.reuse, R21, R5 ;  /* 0x0000001503057224 */ /* 0x040fe400078e0205 */
[----:B------:R-:W-:Y:S02]  /*73d0*/  VIADD R14, R0, 0x180 ;  /* 0x00000180000e7836 */ /* 0x000fe40000000000 */
[----:B------:R-:W-:Y:S01]  /*73e0*/  @!P3 IMAD.MOV R23, RZ, RZ, -R23 ;  /* 0x000000ffff17b224 */ /* 0x000fe200078e0a17 */
[C---:B------:R-:W-:Y:S01]  /*73f0*/  ISETP.GT.U32.AND P3, PT, R3.reuse, R18, PT ;  /* 0x000000120300720c */ /* 0x040fe20003f64070 */
[----:B------:R-:W-:Y:S01]  /*7400*/  @!P0 IMAD.MOV R22, RZ, RZ, -R22 ;  /* 0x000000ffff168224 */ /* 0x000fe200078e0a16 */
[C---:B------:R-:W-:Y:S01]  /*7410*/  ISETP.GT.U32.AND P0, PT, R3.reuse, R9, PT ;  /* 0x000000090300720c */ /* 0x040fe20003f04070 */
[----:B------:R-:W-:Y:S01]  /*7420*/  IMAD.MOV R20, RZ, RZ, -R20 ;  /* 0x000000ffff147224 */ /* 0x000fe200078e0a14 */
[----:B------:R-:W-:Y:S01]  /*7430*/  IABS R10, R14 ;  /* 0x0000000e000a7213 */ /* 0x000fe20000000000 */
[----:B------:R-:W-:Y:S01]  /*7440*/  @!P4 IMAD.MOV R13, RZ, RZ, -R13 ;  /* 0x000000ffff0dc224 */ /* 0x000fe200078e0a0d */
[C---:B------:R-:W-:Y:S01]  /*7450*/  ISETP.GT.U32.AND P4, PT, R3.reuse, R5, PT ;  /* 0x000000050300720c */ /* 0x040fe20003f84070 */
[----:B------:R-:W-:Y:S01]  /*7460*/  IMAD R20, R3, R20, R16 ;  /* 0x0000001403147224 */ /* 0x000fe200078e0210 */
[----:B------:R-:W-:Y:S01]  /*7470*/  STL [R1+0x47c], R23 ;  /* 0x00047c1701007387 */ /* 0x000fe20000100800 */
[----:B------:R-:W-:-:S02]  /*7480*/  IMAD.MOV.U32 R19, RZ, RZ, R12 ;  /* 0x000000ffff137224 */ /* 0x000fc400078e000c */
[----:B------:R-:W-:Y:S01]  /*7490*/  IMAD.HI.U32 R12, R4, R10, RZ ;  /* 0x0000000a040c7227 */ /* 0x000fe200078e00ff */
[----:B------:R-:W-:Y:S03]  /*74a0*/  STL [R1+0x484], R22 ;  /* 0x0004841601007387 */ /* 0x000fe60000100800 */
[--C-:B------:R-:W-:Y:S01]  /*74b0*/  @!P6 IMAD.IADD R2, R2, 0x1, -R3.reuse ;  /* 0x000000010202e824 */ /* 0x100fe200078e0a03 */
[----:B------:R-:W-:Y:S01]  /*74c0*/  ISETP.GT.U32.AND P6, PT, R3, R20, PT ;  /* 0x000000140300720c */ /* 0x000fe20003fc4070 */
[----:B------:R-:W-:Y:S01]  /*74d0*/  IMAD.MOV R12, RZ, RZ, -R12 ;  /* 0x000000ffff0c7224 */ /* 0x000fe200078e0a0c */
[----:B------:R0:W-:Y:S01]  /*74e0*/  STL [R1+0x488], R13 ;  /* 0x0004880d01007387 */ /* 0x0001e20000100800 */
[--C-:B------:R-:W-:Y:S01]  /*74f0*/  @!P0 IMAD.IADD R9, R9, 0x1, -R3.reuse ;  /* 0x0000000109098824 */ /* 0x100fe200078e0a03 */
[----:B------:R-:W-:Y:S01]  /*7500*/  ISETP.GE.AND P0, PT, R8, RZ, PT ;  /* 0x000000ff0800720c */ /* 0x000fe20003f06270 */
[----:B------:R-:W-:Y:S01]  /*7510*/  @!P3 IMAD.IADD R18, R18, 0x1, -R3 ;  /* 0x000000011212b824 */ /* 0x000fe200078e0a03 */
[----:B------:R-:W-:Y:S01]  /*7520*/  ISETP.GE.AND P3, PT, R15, RZ, PT ;  /* 0x000000ff0f00720c */ /* 0x000fe20003f66270 */
[----:B------:R-:W-:-:S02]  /*7530*/  VIADD R16, R0, 0x17f ;  /* 0x0000017f00107836 */ /* 0x000fc40000000000 */
[----:B------:R-:W-:Y:S01]  /*7540*/  @!P5 IMAD.MOV R19, RZ, RZ, -R19 ;  /* 0x000000ffff13d224 */ /* 0x000fe200078e0a13 */
[----:B------:R-:W-:Y:S01]  /*7550*/  ISETP.GE.AND P5, PT, R11, RZ, PT ;  /* 0x000000ff0b00720c */ /* 0x000fe20003fa6270 */
[----:B------:R-:W-:Y:S01]  /*7560*/  IMAD R10, R3, R12, R10 ;  /* 0x0000000c030a7224 */ /* 0x000fe200078e020a */
[----:B------:R-:W-:Y:S01]  /*7570*/  IABS R17, R16 ;  /* 0x0000001000117213 */ /* 0x000fe20000000000 */
[----:B------:R-:W-:Y:S01]  /*7580*/  @!P4 IMAD.IADD R5, R5, 0x1, -R3 ;  /* 0x000000010505c824 */ /* 0x000fe200078e0a03 */
[C---:B------:R-:W-:Y:S01]  /*7590*/  ISETP.GT.U32.AND P4, PT, R3.reuse, R18, PT ;  /* 0x000000120300720c */ /* 0x040fe20003f84070 */
[----:B------:R-:W-:Y:S01]  /*75a0*/  IMAD.MOV.U32 R11, RZ, RZ, R9 ;  /* 0x000000ffff0b7224 */ /* 0x000fe200078e0009 */
[----:B------:R-:W-:Y:S01]  /*75b0*/  STL [R1+0x48c], R19 ;  /* 0x00048c1301007387 */ /* 0x000fe20000100800 */
[----:B------:R-:W-:Y:S01]  /*75c0*/  @!P6 IMAD.IADD R20, R20, 0x1, -R3 ;  /* 0x000000011414e824 */ /* 0x000fe200078e0a03 */
[C---:B------:R-:W-:Y:S01]  /*75d0*/  ISETP.GT.U32.AND P6, PT, R3.reuse, R5, PT ;  /* 0x000000050300720c */ /* 0x040fe20003fc4070 */
[----:B------:R-:W-:Y:S01]  /*75e0*/  @!P1 IMAD.MOV R11, RZ, RZ, -R11 ;  /* 0x000000ffff0b9224 */ /* 0x000fe200078e0a0b */
[----:B------:R-:W-:Y:S01]  /*75f0*/  ISETP.GT.U32.AND P1, PT, R3, R10, PT ;  /* 0x0000000a0300720c */ /* 0x000fe20003f24070 */
[----:B------:R-:W-:-:S04]  /*7600*/  IMAD.HI.U32 R8, R4, R17, RZ ;  /* 0x0000001104087227 */ /* 0x000fc800078e00ff */
[----:B0-----:R-:W-:Y:S02]  /*7610*/  IMAD.MOV.U32 R13, RZ, RZ, R2 ;  /* 0x000000ffff0d7224 */ /* 0x001fe400078e0002 */
[----:B------:R-:W-:Y:S02]  /*7620*/  IMAD.MOV R8, RZ, RZ, -R8 ;  /* 0x000000ffff087224 */ /* 0x000fe400078e0a08 */
[----:B------:R-:W-:Y:S01]  /*7630*/  @!P2 IMAD.MOV R13, RZ, RZ, -R13 ;  /* 0x000000ffff0da224 */ /* 0x000fe200078e0a0d */
[C---:B------:R-:W-:Y:S01]  /*7640*/  ISETP.GT.U32.AND P2, PT, R3.reuse, R20, PT ;  /* 0x000000140300720c */ /* 0x040fe20003f44070 */
[----:B------:R-:W-:Y:S01]  /*7650*/  @!P4 IMAD.IADD R18, R18, 0x1, -R3 ;  /* 0x000000011212c824 */ /* 0x000fe200078e0a03 */
[----:B------:R-:W-:Y:S01]  /*7660*/  ISETP.GE.AND P4, PT, R14, RZ, PT ;  /* 0x000000ff0e00720c */ /* 0x000fe20003f86270 */
[----:B------:R-:W-:Y:S01]  /*7670*/  IMAD R17, R3, R8, R17 ;  /* 0x0000000803117224 */ /* 0x000fe200078e0211 */
[----:B------:R-:W-:Y:S01]  /*7680*/  STL [R1+0x4a8], R13 ;  /* 0x0004a80d01007387 */ /* 0x000fe20000100800 */
[----:B------:R-:W-:-:S02]  /*7690*/  @!P1 IMAD.IADD R10, R10, 0x1, -R3 ;  /* 0x000000010a0a9824 */ /* 0x000fc400078e0a03 */
[----:B------:R-:W-:Y:S01]  /*76a0*/  IMAD.MOV.U32 R15, RZ, RZ, R18 ;  /* 0x000000ffff0f7224 */ /* 0x000fe200078e0012 */
[----:B------:R0:W-:Y:S01]  /*76b0*/  STL [R1+0x4ac], R11 ;  /* 0x0004ac0b01007387 */ /* 0x0001e20000100800 */
[----:B------:R-:W-:Y:S01]  /*76c0*/  @!P6 IMAD.IADD R5, R5, 0x1, -R3 ;  /* 0x000000010505e824 */ /* 0x000fe200078e0a03 */
[C---:B------:R-:W-:Y:S01]  /*76d0*/  ISETP.GT.U32.AND P6, PT, R3.reuse, R17, PT ;  /* 0x000000110300720c */ /* 0x040fe20003fc4070 */
[C---:B------:R-:W-:Y:S02]  /*76e0*/  VIADD R2, R0.reuse, 0x17e ;  /* 0x0000017e00027836 */ /* 0x040fe40000000000 */
[----:B------:R-:W-:Y:S02]  /*76f0*/  VIADD R12, R0, 0x17c ;  /* 0x0000017c000c7836 */ /* 0x000fe40000000000 */
[----:B------:R-:W-:Y:S01]  /*7700*/  @!P5 IMAD.MOV R15, RZ, RZ, -R15 ;  /* 0x000000ffff0fd224 */ /* 0x000fe200078e0a0f */
[----:B------:R-:W-:Y:S01]  /*7710*/  ISETP.GT.U32.AND P5, PT, R3, R10, PT ;  /* 0x0000000a0300720c */ /* 0x000fe20003fa4070 */
[----:B------:R-:W-:Y:S01]  /*7720*/  @!P2 IMAD.IADD R20, R20, 0x1, -R3 ;  /* 0x000000011414a824 */ /* 0x000fe200078e0a03 */
[----:B------:R-:W-:Y:S01]  /*7730*/  IABS R9, R2 ;  /* 0x0000000200097213 */ /* 0x000fe20000000000 */
[----:B------:R-:W-:Y:S01]  /*7740*/  VIADD R8, R0, 0x17d ;  /* 0x0000017d00087836 */ /* 0x000fe20000000000 */
[----:B------:R-:W-:Y:S01]  /*7750*/  ISETP.GE.AND P1, PT, R2, RZ, PT ;  /* 0x000000ff0200720c */ /* 0x000fe20003f26270 */
[----:B------:R1:W-:Y:S01]  /*7760*/  STL [R1+0x4b0], R15 ;  /* 0x0004b00f01007387 */ /* 0x0003e20000100800 */
[----:B------:R-:W-:Y:S01]  /*7770*/  IABS R2, R12 ;  /* 0x0000000c00027213 */ /* 0x000fe20000000000 */
[----:B------:R-:W-:Y:S01]  /*7780*/  IMAD.HI.U32 R14, R4, R9, RZ ;  /* 0x00000009040e7227 */ /* 0x000fe200078e00ff */
[----:B------:R-:W-:-:S02]  /*7790*/  ISETP.GE.AND P2, PT, R16, RZ, PT ;  /* 0x000000ff1000720c */ /* 0x000fc40003f46270 */
[----:B0-----:R-:W-:Y:S01]  /*77a0*/  IABS R11, R8 ;  /* 0x00000008000b7213 */ /* 0x001fe20000000000 */
[----:B------:R-:W-:Y:S02]  /*77b0*/  IMAD.MOV.U32 R16, RZ, RZ, R5 ;  /* 0x000000ffff107224 */ /* 0x000fe400078e0005 */
[----:B------:R-:W-:-:S04]  /*77c0*/  IMAD.HI.U32 R5, R4, R2, RZ ;  /* 0x0000000204057227 */ /* 0x000fc800078e00ff */
[----:B-1----:R-:W-:Y:S02]  /*77d0*/  IMAD.MOV.U32 R15, RZ, RZ, R20 ;  /* 0x000000ffff0f7224 */ /* 0x002fe400078e0014 */
[----:B------:R-:W-:Y:S02]  /*77e0*/  @!P0 IMAD.MOV R16, RZ, RZ, -R16 ;  /* 0x000000ffff108224 */ /* 0x000fe400078e0a10 */
[----:B------:R-:W-:Y:S02]  /*77f0*/  @!P6 IMAD.IADD R17, R17, 0x1, -R3 ;  /* 0x000000011111e824 */ /* 0x000fe400078e0a03 */
[----:B------:R-:W-:Y:S01]  /*7800*/  @!P3 IMAD.MOV R15, RZ, RZ, -R15 ;  /* 0x000000ffff0fb224 */ /* 0x000fe200078e0a0f */
[----:B------:R-:W-:Y:S01]  /*7810*/  ISETP.GE.AND P3, PT, R8, RZ, PT ;  /* 0x000000ff0800720c */ /* 0x000fe20003f66270 */
[----:B------:R-:W-:Y:S01]  /*7820*/  IMAD.MOV R14, RZ, RZ, -R14 ;  /* 0x000000ffff0e7224 */ /* 0x000fe200078e0a0e */
[----:B------:R-:W-:Y:S01]  /*7830*/  STL [R1+0x4b4], R16 ;  /* 0x0004b41001007387 */ /* 0x000fe20000100800 */
[----:B------:R-:W-:Y:S01]  /*7840*/  IMAD.MOV R8, RZ, RZ, -R5 ;  /* 0x000000ffff087224 */ /* 0x000fe200078e0a05 */
[----:B------:R-:W-:Y:S01]  /*7850*/  ISETP.GT.U32.AND P6, PT, R3, R17, PT ;  /* 0x000000110300720c */ /* 0x000fe20003fc4070 */
[----:B------:R-:W-:Y:S01]  /*7860*/  @!P5 IMAD.IADD R10, R10, 0x1, -R3 ;  /* 0x000000010a0ad824 */ /* 0x000fe200078e0a03 */
[----:B------:R0:W-:Y:S01]  /*7870*/  STL [R1+0x4b8], R15 ;  /* 0x0004b80f01007387 */ /* 0x0001e20000100800 */
[----:B------:R-:W-:-:S04]  /*7880*/  IMAD.HI.U32 R13, R4, R11, RZ ;  /* 0x0000000b040d7227 */ /* 0x000fc800078e00ff */
[C---:B------:R-:W-:Y:S02]  /*7890*/  IMAD R9, R3.reuse, R14, R9 ;  /* 0x0000000e03097224 */ /* 0x040fe400078e0209 */
[C---:B------:R-:W-:Y:S02]  /*78a0*/  IMAD R8, R3.reuse, R8, R2 ;  /* 0x0000000803087224 */ /* 0x040fe400078e0202 */
[----:B------:R-:W-:Y:S01]  /*78b0*/  IMAD.MOV R13, RZ, RZ, -R13 ;  /* 0x000000ffff0d7224 */ /* 0x000fe200078e0a0d */
[C---:B------:R-:W-:Y:S01]  /*78c0*/  ISETP.GT.U32.AND P0, PT, R3.reuse, R9, PT ;  /* 0x000000090300720c */ /* 0x040fe20003f04070 */
[----:B0-----:R-:W-:Y:S02]  /*78d0*/  IMAD.MOV.U32 R15, RZ, RZ, R10 ;  /* 0x000000ffff0f7224 */ /* 0x001fe400078e000a */
[C---:B------:R-:W-:Y:S02]  /*78e0*/  IMAD R11, R3.reuse, R13, R11 ;  /* 0x0000000d030b7224 */ /* 0x040fe400078e020b */
[----:B------:R-:W-:Y:S01]  /*78f0*/  @!P4 IMAD.MOV R15, RZ, RZ, -R15 ;  /* 0x000000ffff0fc224 */ /* 0x000fe200078e0a0f */
[----:B------:R-:W-:Y:S01]  /*7900*/  ISETP.GT.U32.AND P4, PT, R3, R8, PT ;  /* 0x000000080300720c */ /* 0x000fe20003f84070 */
[--C-:B------:R-:W-:Y:S01]  /*7910*/  @!P6 IMAD.IADD R17, R17, 0x1, -R3.reuse ;  /* 0x000000011111e824 */ /* 0x100fe200078e0a03 */
[----:B------:R-:W-:Y:S01]  /*7920*/  ISETP.GT.U32.AND P5, PT, R3, R11, PT ;  /* 0x0000000b0300720c */ /* 0x000fe20003fa4070 */
[----:B------:R-:W-:Y:S01]  /*7930*/  VIADD R5, R0, 0x17b ;  /* 0x0000017b00057836 */ /* 0x000fe20000000000 */
[----:B------:R-:W-:Y:S01]  /*7940*/  ISETP.GE.AND P6, PT, R12, RZ, PT ;  /* 0x000000ff0c00720c */ /* 0x000fe20003fc6270 */
[C---:B------:R-:W-:Y:S01]  /*7950*/  VIADD R12, R0.reuse, 0x17a ;  /* 0x0000017a000c7836 */ /* 0x040fe20000000000 */
[----:B------:R-:W-:Y:S01]  /*7960*/  STL [R1+0x4bc], R15 ;  /* 0x0004bc0f01007387 */ /* 0x000fe20000100800 */
[----:B------:R-:W-:Y:S01]  /*7970*/  @!P0 IMAD.IADD R9, R9, 0x1, -R3 ;  /* 0x0000000109098824 */ /* 0x000fe200078e0a03 */
[----:B------:R-:W-:Y:S01]  /*7980*/  IABS R21, R5 ;  /* 0x0000000500157213 */ /* 0x000fe20000000000 */
[----:B------:R-:W-:Y:S01]  /*7990*/  IMAD.MOV.U32 R14, RZ, RZ, R17 ;  /* 0x000000ffff0e7224 */ /* 0x000fe200078e0011 */
[----:B------:R-:W-:Y:S01]  /*79a0*/  IABS R22, R12 ;  /* 0x0000000c00167213 */ /* 0x000fe20000000000 */
[----:B------:R-:W-:Y:S01]  /*79b0*/  VIADD R13, R0, 0x179 ;  /* 0x00000179000d7836 */ /* 0x000fe20000000000 */
[----:B------:R-:W-:Y:S01]  /*79c0*/  ISETP.GT.U32.AND P0, PT, R3, R9, PT ;  /* 0x000000090300720c */ /* 0x000fe20003f04070 */
[----:B------:R-:W-:-:S02]  /*79d0*/  @!P4 IMAD.IADD R8, R8, 0x1, -R3 ;  /* 0x000000010808c824 */ /* 0x000fc400078e0a03 */
[--C-:B------:R-:W-:Y:S01]  /*79e0*/  @!P5 IMAD.IADD R11, R11, 0x1, -R3.reuse ;  /* 0x000000010b0bd824 */ /* 0x100fe200078e0a03 */
[----:B------:R-:W-:Y:S01]  /*79f0*/  IABS R2, R13 ;  /* 0x0000000d00027213 */ /* 0x000fe20000000000 */
[----:B------:R-:W-:Y:S01]  /*7a00*/  IMAD.HI.U32 R10, R4, R22, RZ ;  /* 0x00000016040a7227 */ /* 0x000fe200078e00ff */
[C---:B------:R-:W-:Y:S02]  /*7a10*/  ISETP.GT.U32.AND P4, PT, R3.reuse, R8, PT ;  /* 0x000000080300720c */ /* 0x040fe40003f84070 */
[----:B------:R-:W-:Y:S01]  /*7a20*/  ISETP.GT.U32.AND P5, PT, R3, R11, PT ;  /* 0x0000000b0300720c */ /* 0x000fe20003fa4070 */
[----:B------:R-:W-:Y:S01]  /*7a30*/  @!P2 IMAD.MOV R14, RZ, RZ, -R14 ;  /* 0x000000ffff0ea224 */ /* 0x000fe200078e0a0e */
[----:B------:R-:W-:Y:S01]  /*7a40*/  ISETP.GE.AND P2, PT, R5, RZ, PT ;  /* 0x000000ff0500720c */ /* 0x000fe20003f46270 */
[----:B------:R-:W-:Y:S02]  /*7a50*/  IMAD.MOV R10, RZ, RZ, -R10 ;  /* 0x000000ffff0a7224 */ /* 0x000fe400078e0a0a */
[----:B------:R-:W-:Y:S01]  /*7a60*/  @!P0 IMAD.IADD R9, R9, 0x1, -R3 ;  /* 0x0000000109098824 */ /* 0x000fe200078e0a03 */
[----:B------:R0:W-:Y:S01]  /*7a70*/  STL [R1+0x4c0], R14 ;  /* 0x0004c00e01007387 */ /* 0x0001e20000100800 */
[----:B------:R-:W-:Y:S01]  /*7a80*/  IMAD R22, R3, R10, R22 ;  /* 0x0000000a03167224 */ /* 0x000fe200078e0216 */
[----:B------:R-:W-:Y:S01]  /*7a90*/  ISETP.GE.AND P0, PT, R12, RZ, PT ;  /* 0x000000ff0c00720c */ /* 0x000fe20003f06270 */
[----:B------:R-:W-:-:S02]  /*7aa0*/  IMAD.MOV.U32 R17, RZ, RZ, R9 ;  /* 0x000000ffff117224 */ /* 0x000fc400078e0009 */
[--C-:B------:R-:W-:Y:S01]  /*7ab0*/  @!P4 IMAD.IADD R8, R8, 0x1, -R3.reuse ;  /* 0x000000010808c824 */ /* 0x100fe200078e0a03 */
[----:B------:R-:W-:Y:S01]  /*7ac0*/  ISETP.GT.U32.AND P4, PT, R3, R22, PT ;  /* 0x000000160300720c */ /* 0x000fe20003f84070 */
[----:B------:R-:W-:Y:S01]  /*7ad0*/  @!P5 IMAD.IADD R11, R11, 0x1, -R3 ;  /* 0x000000010b0bd824 */ /* 0x000fe200078e0a03 */
[----:B------:R-:W-:Y:S01]  /*7ae0*/  ISETP.GE.AND P5, PT, R13, RZ, PT ;  /* 0x000000ff0d00720c */ /* 0x000fe20003fa6270 */
[----:B------:R-:W-:Y:S02]  /*7af0*/  VIADD R16, R0, 0x178 ;  /* 0x0000017800107836 */ /* 0x000fe40000000000 */
[----:B0-----:R-:W-:-:S04]  /*7b00*/  IMAD.HI.U32 R14, R4, R21, RZ ;  /* 0x00000015040e7227 */ /* 0x001fc800078e00ff */
[----:B------:R-:W-:Y:S02]  /*7b10*/  IMAD.MOV R12, RZ, RZ, -R14 ;  /* 0x000000ffff0c7224 */ /* 0x000fe400078e0a0e */
[----:B------:R-:W-:Y:S02]  /*7b20*/  IMAD.MOV.U32 R15, RZ, RZ, R11 ;  /* 0x000000ffff0f7224 */ /* 0x000fe400078e000b */
[----:B------:R-:W-:Y:S02]  /*7b30*/  IMAD R21, R3, R12, R21 ;  /* 0x0000000c03157224 */ /* 0x000fe400078e0215 */
[----:B------:R-:W-:-:S04]  /*7b40*/  IMAD.HI.U32 R5, R4, R2, RZ ;  /* 0x0000000204057227 */ /* 0x000fc800078e00ff */
[----:B------:R-:W-:Y:S01]  /*7b50*/  @!P1 IMAD.MOV R17, RZ, RZ, -R17 ;  /* 0x000000ffff119224 */ /* 0x000fe200078e0a11 */
[C---:B------:R-:W-:Y:S01]  /*7b60*/  ISETP.GT.U32.AND P1, PT, R3.reuse, R21, PT ;  /* 0x000000150300720c */ /* 0x040fe20003f24070 */
[----:B------:R-:W-:Y:S01]  /*7b70*/  @!P3 IMAD.MOV R15, RZ, RZ, -R15 ;  /* 0x000000ffff0fb224 */ /* 0x000fe200078e0a0f */
[----:B------:R-:W-:Y:S01]  /*7b80*/  ISETP.GE.AND P3, PT, R16, RZ, PT ;  /* 0x000000ff1000720c */ /* 0x000fe20003f66270 */
[----:B------:R-:W-:Y:S01]  /*7b90*/  IMAD.MOV R5, RZ, RZ, -R5 ;  /* 0x000000ffff057224 */ /* 0x000fe200078e0a05 */
[----:B------:R-:W-:Y:S01]  /*7ba0*/  IABS R16, R16 ;  /* 0x0000001000107213 */ /* 0x000fe20000000000 */
[----:B------:R-:W-:Y:S01]  /*7bb0*/  VIADD R10, R0, 0x177 ;  /* 0x00000177000a7836 */ /* 0x000fe20000000000 */
[----:B------:R-:W-:Y:S01]  /*7bc0*/  STL [R1+0x4c4], R17 ;  /* 0x0004c41101007387 */ /* 0x000fe20000100800 */
[----:B------:R-:W-:Y:S02]  /*7bd0*/  @!P4 IMAD.IADD R22, R22, 0x1, -R3 ;  /* 0x000000011616c824 */ /* 0x000fe400078e0a03 */
[C---:B------:R-:W-:Y:S01]  /*7be0*/  IMAD R2, R3.reuse, R5, R2 ;  /* 0x0000000503027224 */ /* 0x040fe200078e0202 */
[----:B------:R0:W-:Y:S01]  /*7bf0*/  STL [R1+0x4c8], R15 ;  /* 0x0004c80f01007387 */ /* 0x0001e20000100800 */
[----:B------:R-:W-:Y:S01]  /*7c00*/  IMAD.MOV.U32 R19, RZ, RZ, R8 ;  /* 0x000000ffff137224 */ /* 0x000fe200078e0008 */
[----:B------:R-:W-:Y:S01]  /*7c10*/  ISETP.GT.U32.AND P4, PT, R3, R22, PT ;  /* 0x000000160300720c */ /* 0x000fe20003f84070 */
[----:B------:R-:W-:-:S04]  /*7c20*/  IMAD.HI.U32 R12, R4, R16, RZ ;  /* 0x00000010040c7227 */ /* 0x000fc800078e00ff */
[----:B------:R-:W-:Y:S01]  /*7c30*/  @!P6 IMAD.MOV R19, RZ, RZ, -R19 ;  /* 0x000000ffff13e224 */ /* 0x000fe200078e0a13 */
[----:B------:R-:W-:Y:S01]  /*7c40*/  ISETP.GT.U32.AND P6, PT, R3, R2, PT ;  /* 0x000000020300720c */ /* 0x000fe20003fc4070 */
[----:B------:R-:W-:Y:S01]  /*7c50*/  @!P1 IMAD.IADD R21, R21, 0x1, -R3 ;  /* 0x0000000115159824 */ /* 0x000fe200078e0a03 */
[----:B0-----:R-:W-:Y:S01]  /*7c60*/  IABS R15, R10 ;  /* 0x0000000a000f7213 */ /* 0x001fe20000000000 */
[----:B------:R-:W-:Y:S01]  /*7c70*/  IMAD.MOV R12, RZ, RZ, -R12 ;  /* 0x000000ffff0c7224 */ /* 0x000fe200078e0a0c */
[----:B------:R0:W-:Y:S01]  /*7c80*/  STL [R1+0x4cc], R19 ;  /* 0x0004cc1301007387 */ /* 0x0001e20000100800 */
[----:B------:R-:W-:Y:S01]  /*7c90*/  VIADD R18, R0, 0x176 ;  /* 0x0000017600127836 */ /* 0x000fe20000000000 */
[----:B------:R-:W-:Y:S01]  /*7ca0*/  ISETP.GT.U32.AND P1, PT, R3, R21, PT ;  /* 0x000000150300720c */ /* 0x000fe20003f24070 */
[----:B------:R-:W-:-:S03]  /*7cb0*/  IMAD.HI.U32 R9, R4, R15, RZ ;  /* 0x0000000f04097227 */ /* 0x000fc600078e00ff */
[----:B------:R-:W-:Y:S01]  /*7cc0*/  IABS R11, R18 ;  /* 0x00000012000b7213 */ /* 0x000fe20000000000 */
        /* <DEDUP_REMOVED lines=8> */
[----:B------:R-:W-:Y:S02]  /*7d50*/  IMAD.MOV R8, RZ, RZ, -R14 ;  /* 0x000000ffff087224 */ /* 0x000fe400078e0a0e */
[--C-:B------:R-:W-:Y:S01]  /*7d60*/  @!P1 IMAD.IADD R21, R21, 0x1, -R3.reuse ;  /* 0x0000000115159824 */ /* 0x100fe200078e0a03 */
[----:B------:R-:W-:Y:S01]  /*7d70*/  ISETP.GE.AND P1, PT, R10, RZ, PT ;  /* 0x000000ff0a00720c */ /* 0x000fe20003f26270 */
[C---:B------:R-:W-:Y:S02]  /*7d80*/  VIADD R14, R0.reuse, 0x174 ;  /* 0x00000174000e7836 */ /* 0x040fe40000000000 */
[----:B------:R-:W-:Y:S02]  /*7d90*/  VIADD R10, R0, 0x173 ;  /* 0x00000173000a7836 */ /* 0x000fe40000000000 */
[----:B------:R-:W-:Y:S01]  /*7da0*/  @!P4 IMAD.IADD R16, R16, 0x1, -R3 ;  /* 0x000000011010c824 */ /* 0x000fe200078e0a03 */
[----:B------:R-:W-:Y:S01]  /*7db0*/  IABS R12, R14 ;  /* 0x0000000e000c7213 */ /* 0x000fe20000000000 */
[----:B------:R-:W-:Y:S01]  /*7dc0*/  IMAD.MOV.U32 R24, RZ, RZ, R21 ;  /* 0x000000ffff187224 */ /* 0x000fe200078e0015 */
[----:B0-----:R-:W-:Y:S01]  /*7dd0*/  IABS R19, R10 ;  /* 0x0000000a00137213 */ /* 0x001fe20000000000 */
[----:B------:R-:W-:Y:S01]  /*7de0*/  VIADD R13, R0, 0x175 ;  /* 0x00000175000d7836 */ /* 0x000fe20000000000 */
[----:B------:R-:W-:Y:S01]  /*7df0*/  ISETP.GT.U32.AND P4, PT, R3, R2, PT ;  /* 0x000000020300720c */ /* 0x000fe20003f84070 */
[----:B------:R-:W-:-:S02]  /*7e00*/  @!P6 IMAD.IADD R15, R15, 0x1, -R3 ;  /* 0x000000010f0fe824 */ /* 0x000fc400078e0a03 */
[----:B------:R-:W-:Y:S01]  /*7e10*/  @!P2 IMAD.MOV R24, RZ, RZ, -R24 ;  /* 0x000000ffff18a224 */ /* 0x000fe200078e0a18 */
[C---:B------:R-:W-:Y:S01]  /*7e20*/  ISETP.GT.U32.AND P2, PT, R3.reuse, R16, PT ;  /* 0x000000100300720c */ /* 0x040fe20003f44070 */
[C---:B------:R-:W-:Y:S01]  /*7e30*/  IMAD.HI.U32 R23, R4.reuse, R12, RZ ;  /* 0x0000000c04177227 */ /* 0x040fe200078e00ff */
[----:B------:R-:W-:Y:S02]  /*7e40*/  IABS R17, R13 ;  /* 0x0000000d00117213 */ /* 0x000fe40000000000 */
[----:B------:R-:W-:Y:S01]  /*7e50*/  ISETP.GT.U32.AND P6, PT, R3, R15, PT ;  /* 0x0000000f0300720c */ /* 0x000fe20003fc4070 */
[----:B------:R-:W-:Y:S01]  /*7e60*/  IMAD.HI.U32 R21, R4, R19, RZ ;  /* 0x0000001304157227 */ /* 0x000fe200078e00ff */
[----:B------:R-:W-:Y:S03]  /*7e70*/  STL [R1+0x4d0], R24 ;  /* 0x0004d01801007387 */ /* 0x000fe60000100800 */
[----:B------:R-:W-:-:S02]  /*7e80*/  IMAD.MOV R23, RZ, RZ, -R23 ;  /* 0x000000ffff177224 */ /* 0x000fc400078e0a17 */
[----:B------:R-:W-:-:S04]  /*7e90*/  IMAD.HI.U32 R5, R4, R17, RZ ;  /* 0x0000001104057227 */ /* 0x000fc800078e00ff */
[C---:B------:R-:W-:Y:S02]  /*7ea0*/  IMAD R11, R3.reuse, R8, R11 ;  /* 0x00000008030b7224 */ /* 0x040fe400078e020b */
[----:B------:R-:W-:Y:S02]  /*7eb0*/  IMAD.MOV R21, RZ, RZ, -R21 ;  /* 0x000000ffff157224 */ /* 0x000fe400078e0a15 */
[C---:B------:R-:W-:Y:S02]  /*7ec0*/  IMAD R12, R3.reuse, R23, R12 ;  /* 0x00000017030c7224 */ /* 0x040fe400078e020c */
[----:B------:R-:W-:Y:S02]  /*7ed0*/  IMAD.MOV R5, RZ, RZ, -R5 ;  /* 0x000000ffff057224 */ /* 0x000fe400078e0a05 */
[----:B------:R-:W-:Y:S01]  /*7ee0*/  @!P0 IMAD.MOV R22, RZ, RZ, -R22 ;  /* 0x000000ffff168224 */ /* 0x000fe200078e0a16 */
[C---:B------:R-:W-:Y:S01]  /*7ef0*/  ISETP.GT.U32.AND P0, PT, R3.reuse, R11, PT ;  /* 0x0000000b0300720c */ /* 0x040fe20003f04070 */
[----:B------:R-:W-:-:S02]  /*7f00*/  IMAD R19, R3, R21, R19 ;  /* 0x0000001503137224 */ /* 0x000fc400078e0213 */
[----:B------:R-:W-:Y:S01]  /*7f10*/  @!P2 IMAD.IADD R16, R16, 0x1, -R3 ;  /* 0x000000011010a824 */ /* 0x000fe200078e0a03 */
[C---:B------:R-:W-:Y:S01]  /*7f20*/  ISETP.GT.U32.AND P2, PT, R3.reuse, R12, PT ;  /* 0x0000000c0300720c */ /* 0x040fe20003f44070 */
[----:B------:R-:W-:Y:S01]  /*7f30*/  IMAD R17, R3, R5, R17 ;  /* 0x0000000503117224 */ /* 0x000fe200078e0211 */
[----:B------:R0:W-:Y:S01]  /*7f40*/  STL [R1+0x4d4], R22 ;  /* 0x0004d41601007387 */ /* 0x0001e20000100800 */
[----:B------:R-:W-:Y:S02]  /*7f50*/  VIADD R5, R0, 0x172 ;  /* 0x0000017200057836 */ /* 0x000fe40000000000 */
[--C-:B------:R-:W-:Y:S01]  /*7f60*/  @!P6 IMAD.IADD R15, R15, 0x1, -R3.reuse ;  /* 0x000000010f0fe824 */ /* 0x100fe200078e0a03 */
[----:B------:R-:W-:Y:S01]  /*7f70*/  ISETP.GT.U32.AND P6, PT, R3, R19, PT ;  /* 0x000000130300720c */ /* 0x000fe20003fc4070 */
[--C-:B------:R-:W-:Y:S01]  /*7f80*/  @!P4 IMAD.IADD R2, R2, 0x1, -R3.reuse ;  /* 0x000000010202c824 */ /* 0x100fe200078e0a03 */
[----:B------:R-:W-:Y:S01]  /*7f90*/  IABS R20, R5 ;  /* 0x0000000500147213 */ /* 0x000fe20000000000 */
[----:B------:R-:W-:Y:S01]  /*7fa0*/  @!P0 IMAD.IADD R11, R11, 0x1, -R3 ;  /* 0x000000010b0b8824 */ /* 0x000fe200078e0a03 */
[----:B------:R-:W-:Y:S01]  /*7fb0*/  ISETP.GT.U32.AND P4, PT, R3, R17, PT ;  /* 0x000000110300720c */ /* 0x000fe20003f84070 */
[----:B------:R-:W-:Y:S01]  /*7fc0*/  IMAD.MOV.U32 R25, RZ, RZ, R2 ;  /* 0x000000ffff197224 */ /* 0x000fe200078e0002 */
[----:B------:R-:W-:Y:S01]  /*7fd0*/  ISETP.GE.AND P0, PT, R18, RZ, PT ;  /* 0x000000ff1200720c */ /* 0x000fe20003f06270 */
[----:B0-----:R-:W-:-:S04]  /*7fe0*/  IMAD.HI.U32 R22, R4, R20, RZ ;  /* 0x0000001404167227 */ /* 0x001fc800078e00ff */
[--C-:B------:R-:W-:Y:S01]  /*7ff0*/  @!P2 IMAD.IADD R12, R12, 0x1, -R3.reuse ;  /* 0x000000010c0ca824 */ /* 0x100fe200078e0a03 */
[----:B------:R-:W-:Y:S01]  /*8000*/  ISETP.GT.U32.AND P2, PT, R3, R11, PT ;  /* 0x0000000b0300720c */ /* 0x000fe20003f44070 */
[C---:B------:R-:W-:Y:S02]  /*8010*/  VIADD R8, R0.reuse, 0x171 ;  /* 0x0000017100087836 */ /* 0x040fe40000000000 */
[----:B------:R-:W-:Y:S02]  /*8020*/  IMAD.MOV R22, RZ, RZ, -R22 ;  /* 0x000000ffff167224 */ /* 0x000fe400078e0a16 */
[----:B------:R-:W-:Y:S01]  /*8030*/  IMAD.MOV.U32 R24, RZ, RZ, R16 ;  /* 0x000000ffff187224 */ /* 0x000fe200078e0010 */
[----:B------:R-:W-:Y:S01]  /*8040*/  IABS R9, R8 ;  /* 0x0000000800097213 */ /* 0x000fe20000000000 */
[----:B------:R-:W-:Y:S02]  /*8050*/  @!P6 IMAD.IADD R19, R19, 0x1, -R3 ;  /* 0x000000011313e824 */ /* 0x000fe400078e0a03 */
[----:B------:R-:W-:Y:S01]  /*8060*/  @!P5 IMAD.MOV R25, RZ, RZ, -R25 ;  /* 0x000000ffff19d224 */ /* 0x000fe200078e0a19 */
[----:B------:R-:W-:Y:S01]  /*8070*/  ISETP.GT.U32.AND P5, PT, R3, R12, PT ;  /* 0x0000000c0300720c */ /* 0x000fe20003fa4070 */
[----:B------:R-:W-:Y:S01]  /*8080*/  @!P4 IMAD.IADD R17, R17, 0x1, -R3 ;  /* 0x000000011111c824 */ /* 0x000fe200078e0a03 */
[----:B------:R-:W-:Y:S01]  /*8090*/  ISETP.GE.AND P4, PT, R13, RZ, PT ;  /* 0x000000ff0d00720c */ /* 0x000fe20003f86270 */
[C---:B------:R-:W-:Y:S01]  /*80a0*/  IMAD R20, R3.reuse, R22, R20 ;  /* 0x0000001603147224 */ /* 0x040fe200078e0214 */
[----:B------:R-:W-:Y:S01]  /*80b0*/  STL [R1+0x4d8], R25 ;  /* 0x0004d81901007387 */ /* 0x000fe20000100800 */
[----:B------:R-:W-:Y:S01]  /*80c0*/  @!P3 IMAD.MOV R24, RZ, RZ, -R24 ;  /* 0x000000ffff18b224 */ /* 0x000fe200078e0a18 */
[C---:B------:R-:W-:Y:S01]  /*80d0*/  ISETP.GT.U32.AND P3, PT, R3.reuse, R19, PT ;  /* 0x000000130300720c */ /* 0x040fe20003f64070 */
[----:B------:R-:W-:Y:S01]  /*80e0*/  IMAD.MOV.U32 R16, RZ, RZ, R15 ;  /* 0x000000ffff107224 */ /* 0x000fe200078e000f */
[C---:B------:R-:W-:Y:S01]  /*80f0*/  ISETP.GT.U32.AND P6, PT, R3.reuse, R17, PT ;  /* 0x000000110300720c */ /* 0x040fe20003fc4070 */
[----:B------:R-:W-:Y:S01]  /*8100*/  VIADD R13, R0, 0x170 ;  /* 0x00000170000d7836 */ /* 0x000fe20000000000 */
[----:B------:R-:W-:Y:S01]  /*8110*/  STL [R1+0x4e0], R24 ;  /* 0x0004e01801007387 */ /* 0x000fe20000100800 */
[----:B------:R-:W-:Y:S01]  /*8120*/  @!P1 IMAD.MOV R16, RZ, RZ, -R16 ;  /* 0x000000ffff109224 */ /* 0x000fe200078e0a10 */
[----:B------:R-:W-:Y:S01]  /*8130*/  ISETP.GT.U32.AND P1, PT, R3, R20, PT ;  /* 0x000000140300720c */ /* 0x000fe20003f24070 */
[----:B------:R-:W-:Y:S01]  /*8140*/  IMAD.HI.U32 R23, R4, R9, RZ ;  /* 0x0000000904177227 */ /* 0x000fe200078e00ff */
[----:B------:R-:W-:-:S02]  /*8150*/  IABS R2, R13 ;  /* 0x0000000d00027213 */ /* 0x000fc40000000000 */
[----:B------:R0:W-:Y:S01]  /*8160*/  STL [R1+0x4e4], R16 ;  /* 0x0004e41001007387 */ /* 0x0001e20000100800 */
[----:B------:R-:W-:Y:S02]  /*8170*/  VIADD R18, R0, 0x16f ;  /* 0x0000016f00127836 */ /* 0x000fe40000000000 */
[----:B------:R-:W-:Y:S02]  /*8180*/  IMAD.MOV R23, RZ, RZ, -R23 ;  /* 0x000000ffff177224 */ /* 0x000fe400078e0a17 */
[--C-:B------:R-:W-:Y:S01]  /*8190*/  @!P2 IMAD.IADD R11, R11, 0x1, -R3.reuse ;  /* 0x000000010b0ba824 */ /* 0x100fe200078e0a03 */
[----:B------:R-:W-:Y:S01]  /*81a0*/  IABS R15, R18 ;  /* 0x00000012000f7213 */ /* 0x000fe20000000000 */
[----:B------:R-:W-:Y:S01]  /*81b0*/  @!P5 IMAD.IADD R12, R12, 0x1, -R3 ;  /* 0x000000010c0cd824 */ /* 0x000fe200078e0a03 */
[----:B------:R-:W-:Y:S01]  /*81c0*/  ISETP.GE.AND P2, PT, R14, RZ, PT ;  /* 0x000000ff0e00720c */ /* 0x000fe20003f46270 */
[----:B------:R-:W-:Y:S01]  /*81d0*/  IMAD R9, R3, R23, R9 ;  /* 0x0000001703097224 */ /* 0x000fe200078e0209 */
[----:B------:R-:W-:Y:S01]  /*81e0*/  ISETP.GE.AND P5, PT, R10, RZ, PT ;  /* 0x000000ff0a00720c */ /* 0x000fe20003fa6270 */
[----:B------:R-:W-:-:S04]  /*81f0*/  IMAD.HI.U32 R10, R4, R2, RZ ;  /* 0x00000002040a7227 */ /* 0x000fc800078e00ff */
[----:B------:R-:W-:Y:S01]  /*8200*/  @!P3 IMAD.IADD R19, R19, 0x1, -R3 ;  /* 0x000000011313b824 */ /* 0x000fe200078e0a03 */
[----:B------:R-:W-:Y:S01]  /*8210*/  ISETP.GE.AND P3, PT, R5, RZ, PT ;  /* 0x000000ff0500720c */ /* 0x000fe20003f66270 */
[----:B------:R-:W-:-:S04]  /*8220*/  IMAD.HI.U32 R5, R4, R15, RZ ;  /* 0x0000000f04057227 */ /* 0x000fc800078e00ff */
[----:B------:R-:W-:Y:S02]  /*8230*/  IMAD.MOV R10, RZ, RZ, -R10 ;  /* 0x000000ffff0a7224 */ /* 0x000fe400078e0a0a */
[--C-:B------:R-:W-:Y:S01]  /*8240*/  @!P6 IMAD.IADD R17, R17, 0x1, -R3.reuse ;  /* 0x000000011111e824 */ /* 0x100fe200078e0a03 */
[C---:B------:R-:W-:Y:S01]  /*8250*/  ISETP.GT.U32.AND P6, PT, R3.reuse, R9, PT ;  /* 0x000000090300720c */ /* 0x040fe20003fc4070 */
[----:B------:R-:W-:Y:S01]  /*8260*/  @!P1 IMAD.IADD R20, R20, 0x1, -R3 ;  /* 0x0000000114149824 */ /* 0x000fe200078e0a03 */
[----:B------:R-:W-:Y:S01]  /*8270*/  ISETP.GE.AND P1, PT, R8, RZ, PT ;  /* 0x000000ff0800720c */ /* 0x000fe20003f26270 */
[----:B------:R-:W-:Y:S02]  /*8280*/  IMAD.MOV R5, RZ, RZ, -R5 ;  /* 0x000000ffff057224 */ /* 0x000fe400078e0a05 */
[----:B------:R-:W-:Y:S02]  /*8290*/  IMAD R2, R3, R10, R2 ;  /* 0x0000000a03027224 */ /* 0x000fe400078e0202 */
[----:B------:R-:W-:-:S02]  /*82a0*/  IMAD.MOV.U32 R8, RZ, RZ, R12 ;  /* 0x000000ffff087224 */ /* 0x000fc400078e000c */
[----:B------:R-:W-:Y:S02]  /*82b0*/  IMAD.MOV.U32 R21, RZ, RZ, R11 ;  /* 0x000000ffff157224 */ /* 0x000fe400078e000b */
[----:B0-----:R-:W-:Y:S02]  /*82c0*/  IMAD.MOV.U32 R16, RZ, RZ, R17 ;  /* 0x000000ffff107224 */ /* 0x001fe400078e0011 */
[C---:B------:R-:W-:Y:S02]  /*82d0*/  IMAD R15, R3.reuse, R5, R15 ;  /* 0x00000005030f7224 */ /* 0x040fe400078e020f */
[----:B------:R-:W-:Y:S02]  /*82e0*/  IMAD.MOV.U32 R11, RZ, RZ, R19 ;  /* 0x000000ffff0b7224 */ /* 0x000fe400078e0013 */
[----:B------:R-:W-:Y:S01]  /*82f0*/  @!P2 IMAD.MOV R8, RZ, RZ, -R8 ;  /* 0x000000ffff08a224 */ /* 0x000fe200078e0a08 */
[C---:B------:R-:W-:Y:S01]  /*8300*/  ISETP.GT.U32.AND P2, PT, R3.reuse, R2, PT ;  /* 0x000000020300720c */ /* 0x040fe20003f44070 */
[----:B------:R-:W-:Y:S01]  /*8310*/  @!P0 IMAD.MOV R21, RZ, RZ, -R21 ;  /* 0x000000ffff158224 */ /* 0x000fe200078e0a15 */
[----:B------:R-:W-:Y:S01]  /*8320*/  ISETP.GT.U32.AND P0, PT, R3, R20, PT ;  /* 0x000000140300720c */ /* 0x000fe20003f04070 */
[----:B------:R-:W-:-:S02]  /*8330*/  @!P4 IMAD.MOV R16, RZ, RZ, -R16 ;  /* 0x000000ffff10c224 */ /* 0x000fc400078e0a10 */
[----:B------:R-:W-:Y:S01]  /*8340*/  @!P5 IMAD.MOV R11, RZ, RZ, -R11 ;  /* 0x000000ffff0bd224 */ /* 0x000fe200078e0a0b */
[----:B------:R-:W-:Y:S01]  /*8350*/  ISETP.GT.U32.AND P5, PT, R3, R15, PT ;  /* 0x0000000f0300720c */ /* 0x000fe20003fa4070 */
[----:B------:R-:W-:Y:S01]  /*8360*/  STL [R1+0x4e8], R21 ;  /* 0x0004e81501007387 */ /* 0x000fe20000100800 */
[--C-:B------:R-:W-:Y:S01]  /*8370*/  @!P6 IMAD.IADD R9, R9, 0x1, -R3.reuse ;  /* 0x000000010909e824 */ /* 0x100fe200078e0a03 */
[----:B------:R-:W-:Y:S01]  /*8380*/  ISETP.GE.AND P6, PT, R13, RZ, PT ;  /* 0x000000ff0d00720c */ /* 0x000fe20003fc6270 */
[C---:B------:R-:W-:Y:S01]  /*8390*/  VIADD R5, R0.reuse, 0x16d ;  /* 0x0000016d00057836 */ /* 0x040fe20000000000 */
[----:B------:R-:W-:Y:S01]  /*83a0*/  STL [R1+0x4f0], R16 ;  /* 0x0004f01001007387 */ /* 0x000fe20000100800 */
[----:B------:R-:W-:Y:S01]  /*83b0*/  VIADD R13, R0, 0x16b ;  /* 0x0000016b000d7836 */ /* 0x000fe20000000000 */
[----:B------:R-:W-:Y:S01]  /*83c0*/  ISETP.GT.U32.AND P4, PT, R3, R9, PT ;  /* 0x000000090300720c */ /* 0x000fe20003f84070 */
[--C-:B------:R-:W-:Y:S01]  /*83d0*/  @!P2 IMAD.IADD R2, R2, 0x1, -R3.reuse ;  /* 0x000000010202a824 */ /* 0x100fe200078e0a03 */
[----:B------:R0:W-:Y:S01]  /*83e0*/  STL [R1+0x4f4], R8 ;  /* 0x0004f40801007387 */ /* 0x0001e20000100800 */
[----:B------:R-:W-:Y:S01]  /*83f0*/  ISETP.GE.AND P2, PT, R5, RZ, PT ;  /* 0x000000ff0500720c */ /* 0x000fe20003f46270 */
[--C-:B------:R-:W-:Y:S01]  /*8400*/  @!P0 IMAD.IADD R20, R20, 0x1, -R3.reuse ;  /* 0x0000000114148824 */ /* 0x100fe200078e0a03 */
[----:B------:R-:W-:Y:S01]  /*8410*/  ISETP.GE.AND P0, PT, R18, RZ, PT ;  /* 0x000000ff1200720c */ /* 0x000fe20003f06270 */
[----:B------:R1:W-:Y:S01]  /*8420*/  STL [R1+0x4f8], R11 ;  /* 0x0004f80b01007387 */ /* 0x0003e20000100800 */
[----:B------:R-:W-:Y:S01]  /*8430*/  @!P5 IMAD.IADD R15, R15, 0x1, -R3 ;  /* 0x000000010f0fd824 */ /* 0x000fe200078e0a03 */
[----:B------:R-:W-:Y:S01]  /*8440*/  ISETP.GT.U32.AND P5, PT, R3, R2, PT ;  /* 0x000000020300720c */ /* 0x000fe20003fa4070 */
[----:B------:R-:W-:-:S02]  /*8450*/  IMAD.MOV.U32 R12, RZ, RZ, R20 ;  /* 0x000000ffff0c7224 */ /* 0x000fc400078e0014 */
[C---:B------:R-:W-:Y:S02]  /*8460*/  VIADD R17, R0.reuse, 0x167 ;  /* 0x0000016700117836 */ /* 0x040fe40000000000 */
[C---:B0-----:R-:W-:Y:S02]  /*8470*/  VIADD R8, R0.reuse, 0x16e ;  /* 0x0000016e00087836 */ /* 0x041fe40000000000 */
[----:B------:R-:W-:Y:S01]  /*8480*/  @!P4 IMAD.IADD R9, R9, 0x1, -R3 ;  /* 0x000000010909c824 */ /* 0x000fe200078e0a03 */
[----:B-1----:R-:W-:Y:S01]  /*8490*/  IABS R11, R5 ;  /* 0x00000005000b7213 */ /* 0x002fe20000000000 */
[----:B------:R-:W-:Y:S01]  /*84a0*/  @!P3 IMAD.MOV R12, RZ, RZ, -R12 ;  /* 0x000000ffff0cb224 */ /* 0x000fe200078e0a0c */
[----:B------:R-:W-:Y:S01]  /*84b0*/  IABS R10, R8 ;  /* 0x00000008000a7213 */ /* 0x000fe20000000000 */
[----:B------:R-:W-:Y:S01]  /*84c0*/  VIADD R18, R0, 0x168 ;  /* 0x0000016800127836 */ /* 0x000fe20000000000 */
[----:B------:R-:W-:Y:S01]  /*84d0*/  ISETP.GE.AND P4, PT, R8, RZ, PT ;  /* 0x000000ff0800720c */ /* 0x000fe20003f86270 */
[----:B------:R-:W-:Y:S01]  /*84e0*/  IMAD.MOV.U32 R8, RZ, RZ, R11 ;  /* 0x000000ffff087224 */ /* 0x000fe200078e000b */
[----:B------:R-:W-:Y:S01]  /*84f0*/  ISETP.GT.U32.AND P3, PT, R3, R15, PT ;  /* 0x0000000f0300720c */ /* 0x000fe20003f64070 */
[----:B------:R-:W-:Y:S01]  /*8500*/  IMAD.HI.U32 R5, R4, R10, RZ ;  /* 0x0000000a04057227 */ /* 0x000fe200078e00ff */
[----:B------:R0:W-:Y:S03]  /*8510*/  STL [R1+0x500], R12 ;  /* 0x0005000c01007387 */ /* 0x0001e60000100800 */
[----:B------:R-:W-:-:S02]  /*8520*/  IMAD.MOV R5, RZ, RZ, -R5 ;  /* 0x000000ffff057224 */ /* 0x000fc400078e0a05 */
[----:B------:R-:W-:-:S04]  /*8530*/  IMAD.HI.U32 R11, R4, R8, RZ ;  /* 0x00000008040b7227 */ /* 0x000fc800078e00ff */
[C---:B------:R-:W-:Y:S02]  /*8540*/  IMAD R5, R3.reuse, R5, R10 ;  /* 0x0000000503057224 */ /* 0x040fe400078e020a */
[----:B------:R-:W-:Y:S02]  /*8550*/  @!P5 IMAD.IADD R2, R2, 0x1, -R3 ;  /* 0x000000010202d824 */ /* 0x000fe400078e0a03 */
[----:B------:R-:W-:Y:S01]  /*8560*/  IMAD.MOV R11, RZ, RZ, -R11 ;  /* 0x000000ffff0b7224 */ /* 0x000fe200078e0a0b */
[C---:B------:R-:W-:Y:S01]  /*8570*/  ISETP.GT.U32.AND P5, PT, R3.reuse, R5, PT ;  /* 0x000000050300720c */ /* 0x040fe20003fa4070 */
[----:B------:R-:W-:Y:S02]  /*8580*/  IMAD.MOV.U32 R16, RZ, RZ, R2 ;  /* 0x000000ffff107224 */ /* 0x000fe400078e0002 */
[----:B------:R-:W-:Y:S02]  /*8590*/  IMAD R8, R3, R11, R8 ;  /* 0x0000000b03087224 */ /* 0x000fe400078e0208 */
[----:B0-----:R-:W-:-:S02]  /*85a0*/  IMAD.MOV.U32 R12, RZ, RZ, R9 ;  /* 0x000000ffff0c7224 */ /* 0x001fc400078e0009 */
[C---:B------:R-:W-:Y:S02]  /*85b0*/  VIADD R9, R0.reuse, 0x16c ;  /* 0x0000016c00097836 */ /* 0x040fe40000000000 */
[----:B------:R-:W-:Y:S01]  /*85c0*/  @!P6 IMAD.MOV R16, RZ, RZ, -R16 ;  /* 0x000000ffff10e224 */ /* 0x000fe200078e0a10 */
[----:B------:R-:W-:Y:S01]  /*85d0*/  ISETP.GT.U32.AND P6, PT, R3, R8, PT ;  /* 0x000000080300720c */ /* 0x000fe20003fc4070 */
[----:B------:R-:W-:Y:S01]  /*85e0*/  @!P1 IMAD.MOV R12, RZ, RZ, -R12 ;  /* 0x000000ffff0c9224 */ /* 0x000fe200078e0a0c */
[----:B------:R-:W-:Y:S01]  /*85f0*/  ISETP.GE.AND P1, PT, R9, RZ, PT ;  /* 0x000000ff0900720c */ /* 0x000fe20003f26270 */
[--C-:B------:R-:W-:Y:S01]  /*8600*/  @!P5 IMAD.IADD R5, R5, 0x1, -R3.reuse ;  /* 0x000000010505d824 */ /* 0x100fe200078e0a03 */
[----:B------:R-:W-:Y:S01]  /*8610*/  IABS R9, R9 ;  /* 0x0000000900097213 */ /* 0x000fe20000000000 */
[----:B------:R-:W-:Y:S01]  /*8620*/  @!P3 IMAD.IADD R15, R15, 0x1, -R3 ;  /* 0x000000010f0fb824 */ /* 0x000fe200078e0a03 */
[----:B------:R0:W-:Y:S01]  /*8630*/  STL [R1+0x504], R12 ;  /* 0x0005040c01007387 */ /* 0x0001e20000100800 */
[C---:B------:R-:W-:Y:S01]  /*8640*/  VIADD R10, R0.reuse, 0x16a ;  /* 0x0000016a000a7836 */ /* 0x040fe20000000000 */
[----:B------:R-:W-:Y:S01]  /*8650*/  ISETP.GT.U32.AND P5, PT, R3, R5, PT ;  /* 0x000000050300720c */ /* 0x000fe20003fa4070 */
[----:B------:R-:W-:Y:S01]  /*8660*/  IMAD.MOV.U32 R14, RZ, RZ, R15 ;  /* 0x000000ffff0e7224 */ /* 0x000fe200078e000f */
[----:B------:R-:W-:Y:S01]  /*8670*/  ISETP.GE.AND P3, PT, R13, RZ, PT ;  /* 0x000000ff0d00720c */ /* 0x000fe20003f66270 */
[----:B------:R-:W-:Y:S01]  /*8680*/  VIADD R11, R0, 0x169 ;  /* 0x00000169000b7836 */ /* 0x000fe20000000000 */
[----:B------:R-:W-:Y:S01]  /*8690*/  IABS R13, R13 ;  /* 0x0000000d000d7213 */ /* 0x000fe20000000000 */
[----:B------:R-:W-:Y:S01]  /*86a0*/  @!P0 IMAD.MOV R14, RZ, RZ, -R14 ;  /* 0x000000ffff0e8224 */ /* 0x000fe200078e0a0e */
[----:B------:R-:W-:Y:S01]  /*86b0*/  ISETP.GE.AND P0, PT, R10, RZ, PT ;  /* 0x000000ff0a00720c */ /* 0x000fe20003f06270 */
[----:B------:R-:W-:Y:S01]  /*86c0*/  @!P6 IMAD.IADD R8, R8, 0x1, -R3 ;  /* 0x000000010808e824 */ /* 0x000fe200078e0a03 */
[----:B------:R-:W-:Y:S01]  /*86d0*/  IABS R10, R10 ;  /* 0x0000000a000a7213 */ /* 0x000fe20000000000 */
[----:B0-----:R-:W-:Y:S01]  /*86e0*/  IMAD.HI.U32 R12, R4, R9, RZ ;  /* 0x00000009040c7227 */ /* 0x001fe200078e00ff */
[----:B------:R-:W-:Y:S01]  /*86f0*/  STL [R1+0x508], R16 ;  /* 0x0005081001007387 */ /* 0x000fe20000100800 */
[----:B------:R-:W-:-:S02]  /*8700*/  IABS R15, R18 ;  /* 0x00000012000f7213 */ /* 0x000fc40000000000 */
[----:B------:R-:W-:Y:S01]  /*8710*/  IMAD.MOV R2, RZ, RZ, -R12 ;  /* 0x000000ffff027224 */ /* 0x000fe200078e0a0c */
[----:B------:R0:W-:Y:S01]  /*8720*/  STL [R1+0x580], R14 ;  /* 0x0005800e01007387 */ /* 0x0001e20000100800 */
[----:B------:R-:W-:Y:S01]  /*8730*/  IMAD.HI.U32 R12, R4, R13, RZ ;  /* 0x0000000d040c7227 */ /* 0x000fe200078e00ff */
[----:B------:R-:W-:-:S03]  /*8740*/  ISETP.GT.U32.AND P6, PT, R3, R8, PT ;  /* 0x000000080300720c */ /* 0x000fc60003fc4070 */
[----:B------:R-:W-:Y:S01]  /*8750*/  IMAD R9, R3, R2, R9 ;  /* 0x0000000203097224 */ /* 0x000fe200078e0209 */
[----:B------:R-:W-:Y:S01]  /*8760*/  IABS R2, R11 ;  /* 0x0000000b00027213 */ /* 0x000fe20000000000 */
[----:B------:R-:W-:Y:S02]  /*8770*/  IMAD.MOV R12, RZ, RZ, -R12 ;  /* 0x000000ffff0c7224 */ /* 0x000fe400078e0a0c */
[----:B------:R-:W-:Y:S01]  /*8780*/  @!P5 IMAD.IADD R5, R5, 0x1, -R3 ;  /* 0x000000010505d824 */ /* 0x000fe200078e0a03 */
[----:B------:R-:W-:Y:S01]  /*8790*/  ISETP.GT.U32.AND P5, PT, R3, R9, PT ;  /* 0x000000090300720c */ /* 0x000fe20003fa4070 */
[----:B0-----:R-:W-:-:S04]  /*87a0*/  IMAD.HI.U32 R14, R4, R10, RZ ;  /* 0x0000000a040e7227 */ /* 0x001fc800078e00ff */
[----:B------:R-:W-:Y:S02]  /*87b0*/  IMAD R13, R3, R12, R13 ;  /* 0x0000000c030d7224 */ /* 0x000fe400078e020d */
[----:B------:R-:W-:Y:S02]  /*87c0*/  IMAD.MOV R14, RZ, RZ, -R14 ;  /* 0x000000ffff0e7224 */ /* 0x000fe400078e0a0e */
[----:B------:R-:W-:Y:S02]  /*87d0*/  IMAD.MOV.U32 R16, RZ, RZ, R5 ;  /* 0x000000ffff107224 */ /* 0x000fe400078e0005 */
[----:B------:R-:W-:-:S04]  /*87e0*/  IMAD.HI.U32 R12, R4, R2, RZ ;  /* 0x00000002040c7227 */ /* 0x000fc800078e00ff */
[C---:B------:R-:W-:Y:S01]  /*87f0*/  IMAD R5, R3.reuse, R14, R10 ;  /* 0x0000000e03057224 */ /* 0x040fe200078e020a */
[----:B------:R-:W-:Y:S01]  /*8800*/  IABS R14, R17 ;  /* 0x00000011000e7213 */ /* 0x000fe20000000000 */
[----:B------:R-:W-:Y:S01]  /*8810*/  @!P4 IMAD.MOV R16, RZ, RZ, -R16 ;  /* 0x000000ffff10c224 */ /* 0x000fe200078e0a10 */
[C---:B------:R-:W-:Y:S01]  /*8820*/  ISETP.GT.U32.AND P4, PT, R3.reuse, R13, PT ;  /* 0x0000000d0300720c */ /* 0x040fe20003f84070 */
[----:B------:R-:W-:Y:S02]  /*8830*/  IMAD.MOV R12, RZ, RZ, -R12 ;  /* 0x000000ffff0c7224 */ /* 0x000fe400078e0a0c */
[--C-:B------:R-:W-:Y:S01]  /*8840*/  @!P6 IMAD.IADD R8, R8, 0x1, -R3.reuse ;  /* 0x000000010808e824 */ /* 0x100fe200078e0a03 */
[C---:B------:R-:W-:Y:S01]  /*8850*/  ISETP.GT.U32.AND P6, PT, R3.reuse, R5, PT ;  /* 0x000000050300720c */ /* 0x040fe20003fc4070 */
[----:B------:R-:W-:Y:S01]  /*8860*/  IMAD R2, R3, R12, R2 ;  /* 0x0000000c03027224 */ /* 0x000fe200078e0202 */
[----:B------:R0:W-:Y:S01]  /*8870*/  STL [R1+0x57c], R16 ;  /* 0x00057c1001007387 */ /* 0x0001e20000100800 */
[----:B------:R-:W-:-:S02]  /*8880*/  @!P5 IMAD.IADD R9, R9, 0x1, -R3 ;  /* 0x000000010909d824 */ /* 0x000fc400078e0a03 */
[----:B------:R-:W-:Y:S01]  /*8890*/  IMAD.HI.U32 R19, R4, R14, RZ ;  /* 0x0000000e04137227 */ /* 0x000fe200078e00ff */
[----:B------:R-:W-:-:S03]  /*88a0*/  ISETP.GT.U32.AND P5, PT, R3, R2, PT ;  /* 0x000000020300720c */ /* 0x000fc60003fa4070 */
[----:B------:R-:W-:Y:S01]  /*88b0*/  @!P4 IMAD.IADD R13, R13, 0x1, -R3 ;  /* 0x000000010d0dc824 */ /* 0x000fe200078e0a03 */
[----:B------:R-:W-:Y:S01]  /*88c0*/  ISETP.GT.U32.AND P4, PT, R3, R9, PT ;  /* 0x000000090300720c */ /* 0x000fe20003f84070 */
[----:B------:R-:W-:Y:S02]  /*88d0*/  IMAD.MOV R19, RZ, RZ, -R19 ;  /* 0x000000ffff137224 */ /* 0x000fe400078e0a13 */
[----:B------:R-:W-:Y:S01]  /*88e0*/  @!P6 IMAD.IADD R5, R5, 0x1, -R3 ;  /* 0x000000010505e824 */ /* 0x000fe200078e0a03 */
[----:B------:R-:W-:Y:S01]  /*88f0*/  ISETP.GT.U32.AND P6, PT, R3, R13, PT ;  /* 0x0000000d0300720c */ /* 0x000fe20003fc4070 */
[----:B------:R-:W-:-:S04]  /*8900*/  IMAD.HI.U32 R10, R4, R15, RZ ;  /* 0x0000000f040a7227 */ /* 0x000fc800078e00ff */
[--C-:B------:R-:W-:Y:S01]  /*8910*/  @!P5 IMAD.IADD R2, R2, 0x1, -R3.reuse ;  /* 0x000000010202d824 */ /* 0x100fe200078e0a03 */
[C---:B------:R-:W-:Y:S01]  /*8920*/  ISETP.GT.U32.AND P5, PT, R3.reuse, R5, PT ;  /* 0x000000050300720c */ /* 0x040fe20003fa4070 */
[----:B------:R-:W-:Y:S02]  /*8930*/  IMAD.MOV.U32 R20, RZ, RZ, R8 ;  /* 0x000000ffff147224 */ /* 0x000fe400078e0008 */
[----:B------:R-:W-:Y:S02]  /*8940*/  IMAD.MOV R10, RZ, RZ, -R10 ;  /* 0x000000ffff0a7224 */ /* 0x000fe400078e0a0a */
[----:B------:R-:W-:Y:S01]  /*8950*/  @!P2 IMAD.MOV R20, RZ, RZ, -R20 ;  /* 0x000000ffff14a224 */ /* 0x000fe200078e0a14 */
[----:B------:R-:W-:Y:S01]  /*8960*/  ISETP.GT.U32.AND P2, PT, R3, R2, PT ;  /* 0x000000020300720c */ /* 0x000fe20003f44070 */
[----:B------:R-:W-:Y:S01]  /*8970*/  @!P6 IMAD.IADD R13, R13, 0x1, -R3 ;  /* 0x000000010d0de824 */ /* 0x000fe200078e0a03 */
[----:B------:R-:W-:Y:S01]  /*8980*/  ISETP.GE.AND P6, PT, R11, RZ, PT ;  /* 0x000000ff0b00720c */ /* 0x000fe20003fc6270 */
[C---:B------:R-:W-:Y:S01]  /*8990*/  IMAD R11, R3.reuse, R19, R14 ;  /* 0x00000013030b7224 */ /* 0x040fe200078e020e */
[----:B------:R1:W-:Y:S01]  /*89a0*/  STL [R1+0x578], R20 ;  /* 0x0005781401007387 */ /* 0x0003e20000100800 */
[----:B------:R-:W-:-:S02]  /*89b0*/  IMAD R15, R3, R10, R15 ;  /* 0x0000000a030f7224 */ /* 0x000fc400078e020f */
[--C-:B------:R-:W-:Y:S01]  /*89c0*/  @!P5 IMAD.IADD R5, R5, 0x1, -R3.reuse ;  /* 0x000000010505d824 */ /* 0x100fe200078e0a03 */
[----:B------:R-:W-:Y:S01]  /*89d0*/  ISETP.GT.U32.AND P5, PT, R3, R11, PT ;  /* 0x0000000b0300720c */ /* 0x000fe20003fa4070 */
[--C-:B------:R-:W-:Y:S01]  /*89e0*/  @!P4 IMAD.IADD R9, R9, 0x1, -R3.reuse ;  /* 0x000000010909c824 */ /* 0x100fe200078e0a03 */
[----:B------:R-:W-:Y:S01]  /*89f0*/  ISETP.GT.U32.AND P4, PT, R3, R15, PT ;  /* 0x0000000f0300720c */ /* 0x000fe20003f84070 */
[----:B------:R-:W-:Y:S02]  /*8a00*/  VIADD R14, R0, 0x164 ;  /* 0x00000164000e7836 */ /* 0x000fe40000000000 */
[----:B------:R-:W-:Y:S01]  /*8a10*/  @!P2 IMAD.IADD R2, R2, 0x1, -R3 ;  /* 0x000000010202a824 */ /* 0x000fe200078e0a03 */
[----:B------:R-:W-:Y:S01]  /*8a20*/  ISETP.GE.AND P2, PT, R18, RZ, PT ;  /* 0x000000ff1200720c */ /* 0x000fe20003f46270 */
[----:B------:R-:W-:Y:S01]  /*8a30*/  IMAD.MOV.U32 R22, RZ, RZ, R9 ;  /* 0x000000ffff167224 */ /* 0x000fe200078e0009 */
[----:B------:R-:W-:Y:S01]  /*8a40*/  IABS R18, R14 ;  /* 0x0000000e00127213 */ /* 0x000fe20000000000 */
[----:B------:R-:W-:-:S02]  /*8a50*/  VIADD R12, R0, 0x166 ;  /* 0x00000166000c7836 */ /* 0x000fc40000000000 */
[----:B0-----:R-:W-:Y:S02]  /*8a60*/  VIADD R16, R0, 0x165 ;  /* 0x0000016500107836 */ /* 0x001fe40000000000 */
[--C-:B------:R-:W-:Y:S01]  /*8a70*/  @!P5 IMAD.IADD R11, R11, 0x1, -R3.reuse ;  /* 0x000000010b0bd824 */ /* 0x100fe200078e0a03 */
[----:B------:R-:W-:Y:S01]  /*8a80*/  IABS R10, R12 ;  /* 0x0000000c000a7213 */ /* 0x000fe20000000000 */
[----:B------:R-:W-:Y:S01]  /*8a90*/  @!P4 IMAD.IADD R15, R15, 0x1, -R3 ;  /* 0x000000010f0fc824 */ /* 0x000fe200078e0a03 */
[----:B------:R-:W-:Y:S01]  /*8aa0*/  IABS R8, R16 ;  /* 0x0000001000087213 */ /* 0x000fe20000000000 */
[----:B------:R-:W-:Y:S01]  /*8ab0*/  IMAD.HI.U32 R9, R4, R18, RZ ;  /* 0x0000001204097227 */ /* 0x000fe200078e00ff */
[----:B------:R-:W-:Y:S02]  /*8ac0*/  ISETP.GT.U32.AND P5, PT, R3, R11, PT ;  /* 0x0000000b0300720c */ /* 0x000fe40003fa4070 */
[----:B------:R-:W-:Y:S01]  /*8ad0*/  ISETP.GE.AND P4, PT, R17, RZ, PT ;  /* 0x000000ff1100720c */ /* 0x000fe20003f86270 */
[----:B------:R-:W-:Y:S01]  /*8ae0*/  @!P1 IMAD.MOV R22, RZ, RZ, -R22 ;  /* 0x000000ffff169224 */ /* 0x000fe200078e0a16 */
[----:B------:R-:W-:Y:S01]  /*8af0*/  ISETP.GT.U32.AND P1, PT, R3, R15, PT ;  /* 0x0000000f0300720c */ /* 0x000fe20003f24070 */
[----:B------:R-:W-:-:S02]  /*8b00*/  IMAD.MOV R9, RZ, RZ, -R9 ;  /* 0x000000ffff097224 */ /* 0x000fc400078e0a09 */
[----:B------:R-:W-:Y:S01]  /*8b10*/  IMAD.MOV.U32 R21, RZ, RZ, R13 ;  /* 0x000000ffff157224 */ /* 0x000fe200078e000d */
[----:B------:R-:W-:Y:S01]  /*8b20*/  STL [R1+0x5c0], R22 ;  /* 0x0005c01601007387 */ /* 0x000fe20000100800 */
[----:B------:R-:W-:Y:S02]  /*8b30*/  IMAD R18, R3, R9, R18 ;  /* 0x0000000903127224 */ /* 0x000fe400078e0212 */
[----:B------:R-:W-:-:S04]  /*8b40*/  IMAD.HI.U32 R19, R4, R10, RZ ;  /* 0x0000000a04137227 */ /* 0x000fc800078e00ff */
[----:B------:R-:W-:Y:S01]  /*8b50*/  @!P5 IMAD.IADD R11, R11, 0x1, -R3 ;  /* 0x000000010b0bd824 */ /* 0x000fe200078e0a03 */
[----:B------:R-:W-:Y:S01]  /*8b60*/  ISETP.GT.U32.AND P5, PT, R3, R18, PT ;  /* 0x000000120300720c */ /* 0x000fe20003fa4070 */
[----:B-1----:R-:W-:-:S04]  /*8b70*/  IMAD.HI.U32 R20, R4, R8, RZ ;  /* 0x0000000804147227 */ /* 0x002fc800078e00ff */
[----:B------:R-:W-:Y:S02]  /*8b80*/  @!P3 IMAD.MOV R21, RZ, RZ, -R21 ;  /* 0x000000ffff15b224 */ /* 0x000fe400078e0a15 */
[----:B------:R-:W-:Y:S01]  /*8b90*/  @!P0 IMAD.MOV R5, RZ, RZ, -R5 ;  /* 0x000000ffff058224 */ /* 0x000fe200078e0a05 */
[----:B------:R-:W-:Y:S01]  /*8ba0*/  ISETP.GE.AND P0, PT, R12, RZ, PT ;  /* 0x000000ff0c00720c */ /* 0x000fe20003f06270 */
[----:B------:R-:W-:Y:S01]  /*8bb0*/  IMAD.MOV R19, RZ, RZ, -R19 ;  /* 0x000000ffff137224 */ /* 0x000fe200078e0a13 */
[----:B------:R-:W-:Y:S01]  /*8bc0*/  STL [R1+0x5f0], R21 ;  /* 0x0005f01501007387 */ /* 0x000fe20000100800 */
[----:B------:R-:W-:Y:S02]  /*8bd0*/  @!P6 IMAD.MOV R2, RZ, RZ, -R2 ;  /* 0x000000ffff02e224 */ /* 0x000fe400078e0a02 */
[----:B------:R-:W-:Y:S01]  /*8be0*/  IMAD.MOV R20, RZ, RZ, -R20 ;  /* 0x000000ffff147224 */ /* 0x000fe200078e0a14 */
[----:B------:R-:W-:Y:S01]  /*8bf0*/  STL [R1+0x5ec], R5 ;  /* 0x0005ec0501007387 */ /* 0x000fe20000100800 */
[----:B------:R-:W-:Y:S01]  /*8c00*/  @!P1 IMAD.IADD R15, R15, 0x1, -R3 ;  /* 0x000000010f0f9824 */ /* 0x000fe200078e0a03 */
[----:B------:R-:W-:Y:S01]  /*8c10*/  ISETP.GE.AND P1, PT, R16, RZ, PT ;  /* 0x000000ff1000720c */ /* 0x000fe20003f26270 */
[C---:B------:R-:W-:Y:S01]  /*8c20*/  IMAD R10, R3.reuse, R19, R10 ;  /* 0x00000013030a7224 */ /* 0x040fe200078e020a */
[----:B------:R0:W-:Y:S01]  /*8c30*/  STL [R1+0x5e8], R2 ;  /* 0x0005e80201007387 */ /* 0x0001e20000100800 */
[----:B------:R-:W-:-:S02]  /*8c40*/  IMAD R8, R3, R20, R8 ;  /* 0x0000001403087224 */ /* 0x000fc400078e0208 */
[----:B------:R-:W-:Y:S01]  /*8c50*/  IMAD.MOV.U32 R12, RZ, RZ, R15 ;  /* 0x000000ffff0c7224 */ /* 0x000fe200078e000f */
[C---:B------:R-:W-:Y:S01]  /*8c60*/  ISETP.GT.U32.AND P3, PT, R3.reuse, R10, PT ;  /* 0x0000000a0300720c */ /* 0x040fe20003f64070 */
[----:B------:R-:W-:Y:S01]  /*8c70*/  @!P5 IMAD.IADD R18, R18, 0x1, -R3 ;  /* 0x000000011212d824 */ /* 0x000fe200078e0a03 */
[C---:B------:R-:W-:Y:S01]  /*8c80*/  ISETP.GT.U32.AND P6, PT, R3.reuse, R8, PT ;  /* 0x000000080300720c */ /* 0x040fe20003fc4070 */
[----:B------:R-:W-:Y:S02]  /*8c90*/  @!P2 IMAD.MOV R12, RZ, RZ, -R12 ;  /* 0x000000ffff0ca224 */ /* 0x000fe400078e0a0c */
[C---:B------:R-:W-:Y:S01]  /*8ca0*/  VIADD R17, R0.reuse, 0x163 ;  /* 0x0000016300117836 */ /* 0x040fe20000000000 */
[----:B------:R-:W-:Y:S01]  /*8cb0*/  ISETP.GT.U32.AND P5, PT, R3, R18, PT ;  /* 0x000000120300720c */ /* 0x000fe20003fa4070 */
[C---:B0-----:R-:W-:Y:S01]  /*8cc0*/  VIADD R2, R0.reuse, 0x162 ;  /* 0x0000016200027836 */ /* 0x041fe20000000000 */
[----:B------:R0:W-:Y:S01]  /*8cd0*/  STL [R1+0x5e4], R12 ;  /* 0x0005e40c01007387 */ /* 0x0001e20000100800 */
[----:B------:R-:W-:Y:S01]  /*8ce0*/  VIADD R5, R0, 0x161 ;  /* 0x0000016100057836 */ /* 0x000fe20000000000 */
[----:B------:R-:W-:Y:S01]  /*8cf0*/  IABS R9, R17 ;  /* 0x0000001100097213 */ /* 0x000fe20000000000 */
[----:B------:R-:W-:Y:S01]  /*8d00*/  IMAD.MOV.U32 R22, RZ, RZ, R11 ;  /* 0x000000ffff167224 */ /* 0x000fe200078e000b */
[----:B------:R-:W-:Y:S01]  /*8d10*/  IABS R15, R2 ;  /* 0x00000002000f7213 */ /* 0x000fe20000000000 */
[----:B------:R-:W-:Y:S01]  /*8d20*/  @!P3 IMAD.IADD R10, R10, 0x1, -R3 ;  /* 0x000000010a0ab824 */ /* 0x000fe200078e0a03 */
[----:B------:R-:W-:Y:S01]  /*8d30*/  ISETP.GE.AND P3, PT, R14, RZ, PT ;  /* 0x000000ff0e00720c */ /* 0x000fe20003f66270 */
[----:B------:R-:W-:Y:S01]  /*8d40*/  IMAD.HI.U32 R16, R4, R9, RZ ;  /* 0x0000000904107227 */ /* 0x000fe200078e00ff */
[----:B------:R-:W-:-:S03]  /*8d50*/  IABS R13, R5 ;  /* 0x00000005000d7213 */ /* 0x000fc60000000000 */
[----:B0-----:R-:W-:-:S04]  /*8d60*/  IMAD.HI.U32 R12, R4, R15, RZ ;  /* 0x0000000f040c7227 */ /* 0x001fc800078e00ff */
[----:B------:R-:W-:Y:S02]  /*8d70*/  IMAD.MOV R19, RZ, RZ, -R12 ;  /* 0x000000ffff137224 */ /* 0x000fe400078e0a0c */
[----:B------:R-:W-:Y:S01]  /*8d80*/  @!P6 IMAD.IADD R8, R8, 0x1, -R3 ;  /* 0x000000010808e824 */ /* 0x000fe200078e0a03 */
[C---:B------:R-:W-:Y:S01]  /*8d90*/  ISETP.GT.U32.AND P6, PT, R3.reuse, R10, PT ;  /* 0x0000000a0300720c */ /* 0x040fe20003fc4070 */
[C---:B------:R-:W-:Y:S02]  /*8da0*/  IMAD R15, R3.reuse, R19, R15 ;  /* 0x00000013030f7224 */ /* 0x040fe400078e020f */
[----:B------:R-:W-:Y:S01]  /*8db0*/  IMAD.MOV R16, RZ, RZ, -R16 ;  /* 0x000000ffff107224 */ /* 0x000fe200078e0a10 */
[C---:B------:R-:W-:Y:S01]  /*8dc0*/  ISETP.GT.U32.AND P2, PT, R3.reuse, R8, PT ;  /* 0x000000080300720c */ /* 0x040fe20003f44070 */
[----:B------:R-:W-:Y:S02]  /*8dd0*/  VIADD R14, R0, 0x160 ;  /* 0x00000160000e7836 */ /* 0x000fe40000000000 */
[----:B------:R-:W-:Y:S01]  /*8de0*/  @!P5 IMAD.IADD R18, R18, 0x1, -R3 ;  /* 0x000000011212d824 */ /* 0x000fe200078e0a03 */
[C---:B------:R-:W-:Y:S01]  /*8df0*/  ISETP.GT.U32.AND P5, PT, R3.reuse, R15, PT ;  /* 0x0000000f0300720c */ /* 0x040fe20003fa4070 */
[----:B------:R-:W-:Y:S01]  /*8e00*/  IMAD R9, R3, R16, R9 ;  /* 0x0000001003097224 */ /* 0x000fe200078e0209 */
[----:B------:R-:W-:Y:S01]  /*8e10*/  IABS R16, R14 ;  /* 0x0000000e00107213 */ /* 0x000fe20000000000 */
[----:B------:R-:W-:-:S04]  /*8e20*/  IMAD.HI.U32 R19, R4, R13, RZ ;  /* 0x0000000d04137227 */ /* 0x000fc800078e00ff */
[----:B------:R-:W-:Y:S02]  /*8e30*/  IMAD.MOV.U32 R12, RZ, RZ, R16 ;  /* 0x000000ffff0c7224 */ /* 0x000fe400078e0010 */
[----:B------:R-:W-:Y:S02]  /*8e40*/  VIADD R16, R0, 0x15f ;  /* 0x0000015f00107836 */ /* 0x000fe40000000000 */
[--C-:B------:R-:W-:Y:S01]  /*8e50*/  @!P6 IMAD.IADD R10, R10, 0x1, -R3.reuse ;  /* 0x000000010a0ae824 */ /* 0x100fe200078e0a03 */
[----:B------:R-:W-:Y:S01]  /*8e60*/  ISETP.GT.U32.AND P6, PT, R3, R9, PT ;  /* 0x000000090300720c */ /* 0x000fe20003fc4070 */
[--C-:B------:R-:W-:Y:S01]  /*8e70*/  @!P2 IMAD.IADD R8, R8, 0x1, -R3.reuse ;  /* 0x000000010808a824 */ /* 0x100fe200078e0a03 */
[----:B------:R-:W-:Y:S01]  /*8e80*/  ISETP.GE.AND P2, PT, R17, RZ, PT ;  /* 0x000000ff1100720c */ /* 0x000fe20003f46270 */
[----:B------:R-:W-:Y:S01]  /*8e90*/  @!P5 IMAD.IADD R15, R15, 0x1, -R3 ;  /* 0x000000010f0fd824 */ /* 0x000fe200078e0a03 */
[----:B------:R-:W-:Y:S01]  /*8ea0*/  IABS R17, R16 ;  /* 0x0000001000117213 */ /* 0x000fe20000000000 */
[----:B------:R-:W-:-:S02]  /*8eb0*/  IMAD.MOV R19, RZ, RZ, -R19 ;  /* 0x000000ffff137224 */ /* 0x000fc400078e0a13 */
[----:B------:R-:W-:Y:S01]  /*8ec0*/  IMAD.HI.U32 R20, R4, R12, RZ ;  /* 0x0000000c04147227 */ /* 0x000fe200078e00ff */
[----:B------:R-:W-:-:S03]  /*8ed0*/  ISETP.GT.U32.AND P5, PT, R3, R15, PT ;  /* 0x0000000f0300720c */ /* 0x000fc60003fa4070 */
[----:B------:R-:W-:-:S04]  /*8ee0*/  IMAD.HI.U32 R11, R4, R17, RZ ;  /* 0x00000011040b7227 */ /* 0x000fc800078e00ff */
[----:B------:R-:W-:Y:S02]  /*8ef0*/  IMAD.MOV R11, RZ, RZ, -R11 ;  /* 0x000000ffff0b7224 */ /* 0x000fe400078e0a0b */
[----:B------:R-:W-:Y:S01]  /*8f00*/  @!P6 IMAD.IADD R9, R9, 0x1, -R3 ;  /* 0x000000010909e824 */ /* 0x000fe200078e0a03 */
[----:B------:R-:W-:Y:S01]  /*8f10*/  ISETP.GE.AND P6, PT, R2, RZ, PT ;  /* 0x000000ff0200720c */ /* 0x000fe20003fc6270 */
[C---:B------:R-:W-:Y:S02]  /*8f20*/  IMAD R11, R3.reuse, R11, R17 ;  /* 0x0000000b030b7224 */ /* 0x040fe400078e0211 */
[C---:B------:R-:W-:Y:S02]  /*8f30*/  IMAD R13, R3.reuse, R19, R13 ;  /* 0x00000013030d7224 */ /* 0x040fe400078e020d */
[----:B------:R-:W-:Y:S02]  /*8f40*/  IMAD.MOV.U32 R21, RZ, RZ, R10 ;  /* 0x000000ffff157224 */ /* 0x000fe400078e000a */
[----:B------:R-:W-:Y:S01]  /*8f50*/  @!P4 IMAD.MOV R22, RZ, RZ, -R22 ;  /* 0x000000ffff16c224 */ /* 0x000fe200078e0a16 */
[----:B------:R-:W-:Y:S01]  /*8f60*/  ISETP.GT.U32.AND P4, PT, R3, R9, PT ;  /* 0x000000090300720c */ /* 0x000fe20003f84070 */
[----:B------:R-:W-:-:S02]  /*8f70*/  IMAD.MOV R20, RZ, RZ, -R20 ;  /* 0x000000ffff147224 */ /* 0x000fc400078e0a14 */
[----:B------:R-:W-:Y:S01]  /*8f80*/  IMAD.MOV.U32 R10, RZ, RZ, R8 ;  /* 0x000000ffff0a7224 */ /* 0x000fe200078e0008 */
[----:B------:R-:W-:Y:S01]  /*8f90*/  STL [R1+0x5e0], R22 ;  /* 0x0005e01601007387 */ /* 0x000fe20000100800 */
[----:B------:R-:W-:Y:S01]  /*8fa0*/  @!P5 IMAD.IADD R15, R15, 0x1, -R3 ;  /* 0x000000010f0fd824 */ /* 0x000fe200078e0a03 */
[C---:B------:R-:W-:Y:S01]  /*8fb0*/  ISETP.GT.U32.AND P5, PT, R3.reuse, R11, PT ;  /* 0x0000000b0300720c */ /* 0x040fe20003fa4070 */
[----:B------:R-:W-:Y:S01]  /*8fc0*/  @!P0 IMAD.MOV R21, RZ, RZ, -R21 ;  /* 0x000000ffff158224 */ /* 0x000fe200078e0a15 */
[C---:B------:R-:W-:Y:S01]  /*8fd0*/  ISETP.GT.U32.AND P0, PT, R3.reuse, R13, PT ;  /* 0x0000000d0300720c */ /* 0x040fe20003f04070 */
[----:B------:R-:W-:Y:S02]  /*8fe0*/  IMAD R12, R3, R20, R12 ;  /* 0x00000014030c7224 */ /* 0x000fe400078e020c */
[----:B------:R-:W-:Y:S01]  /*8ff0*/  IMAD.MOV.U32 R8, RZ, RZ, R18 ;  /* 0x000000ffff087224 */ /* 0x000fe200078e0012 */
[----:B------:R-:W-:Y:S01]  /*9000*/  STL [R1+0x5dc], R21 ;  /* 0x0005dc1501007387 */ /* 0x000fe20000100800 */
[----:B------:R-:W-:Y:S01]  /*9010*/  @!P1 IMAD.MOV R10, RZ, RZ, -R10 ;  /* 0x000000ffff0a9224 */ /* 0x000fe200078e0a0a */
[----:B------:R-:W-:Y:S01]  /*9020*/  ISETP.GE.AND P1, PT, R5, RZ, PT ;  /* 0x000000ff0500720c */ /* 0x000fe20003f26270 */
[----:B------:R-:W-:Y:S01]  /*9030*/  @!P3 IMAD.MOV R8, RZ, RZ, -R8 ;  /* 0x000000ffff08b224 */ /* 0x000fe200078e0a08 */
[----:B------:R-:W-:Y:S01]  /*9040*/  ISETP.GT.U32.AND P3, PT, R3, R12, PT ;  /* 0x0000000c0300720c */ /* 0x000fe20003f64070 */
[----:B------:R-:W-:Y:S01]  /*9050*/  VIADD R2, R0, 0x15e ;  /* 0x0000015e00027836 */ /* 0x000fe20000000000 */
[----:B------:R0:W-:Y:S01]  /*9060*/  STL [R1+0x5d8], R10 ;  /* 0x0005d80a01007387 */ /* 0x0001e20000100800 */
[--C-:B------:R-:W-:Y:S01]  /*9070*/  @!P4 IMAD.IADD R9, R9, 0x1, -R3.reuse ;  /* 0x000000010909c824 */ /* 0x100fe200078e0a03 */
[----:B------:R-:W-:Y:S01]  /*9080*/  ISETP.GE.AND P4, PT, R14, RZ, PT ;  /* 0x000000ff0e00720c */ /* 0x000fe20003f86270 */
[--C-:B------:R-:W-:Y:S01]  /*9090*/  @!P5 IMAD.IADD R11, R11, 0x1, -R3.reuse ;  /* 0x000000010b0bd824 */ /* 0x100fe200078e0a03 */
[----:B------:R-:W-:Y:S01]  /*90a0*/  IABS R19, R2 ;  /* 0x0000000200137213 */ /* 0x000fe20000000000 */
[----:B------:R-:W-:Y:S01]  /*90b0*/  @!P0 IMAD.IADD R13, R13, 0x1, -R3 ;  /* 0x000000010d0d8824 */ /* 0x000fe200078e0a03 */
[----:B------:R-:W-:Y:S01]  /*90c0*/  ISETP.GE.AND P0, PT, R16, RZ, PT ;  /* 0x000000ff1000720c */ /* 0x000fe20003f06270 */
[----:B------:R-:W-:Y:S01]  /*90d0*/  IMAD.MOV.U32 R17, RZ, RZ, R9 ;  /* 0x000000ffff117224 */ /* 0x000fe200078e0009 */
[----:B------:R-:W-:Y:S01]  /*90e0*/  ISETP.GT.U32.AND P5, PT, R3, R11, PT ;  /* 0x0000000b0300720c */ /* 0x000fe20003fa4070 */
[----:B------:R-:W-:Y:S01]  /*90f0*/  IMAD.MOV.U32 R16, RZ, RZ, R15 ;  /* 0x000000ffff107224 */ /* 0x000fe200078e000f */
[----:B------:R1:W-:Y:S01]  /*9100*/  STL [R1+0x5d4], R8 ;  /* 0x0005d40801007387 */ /* 0x0003e20000100800 */
[----:B0-----:R-:W-:-:S02]  /*9110*/  VIADD R10, R0, 0x15d ;  /* 0x0000015d000a7836 */ /* 0x001fc40000000000 */
[----:B------:R-:W-:Y:S01]  /*9120*/  @!P2 IMAD.MOV R17, RZ, RZ, -R17 ;  /* 0x000000ffff11a224 */ /* 0x000fe200078e0a11 */
[C---:B------:R-:W-:Y:S01]  /*9130*/  ISETP.GT.U32.AND P2, PT, R3.reuse, R13, PT ;  /* 0x0000000d0300720c */ /* 0x040fe20003f44070 */
[----:B------:R-:W-:Y:S01]  /*9140*/  @!P3 IMAD.IADD R12, R12, 0x1, -R3 ;  /* 0x000000010c0cb824 */ /* 0x000fe200078e0a03 */
[----:B------:R-:W-:Y:S01]  /*9150*/  IABS R14, R10 ;  /* 0x0000000a000e7213 */ /* 0x000fe20000000000 */
[----:B------:R-:W-:Y:S01]  /*9160*/  @!P6 IMAD.MOV R16, RZ, RZ, -R16 ;  /* 0x000000ffff10e224 */ /* 0x000fe200078e0a10 */
[----:B------:R-:W-:Y:S01]  /*9170*/  ISETP.GE.AND P6, PT, R2, RZ, PT ;  /* 0x000000ff0200720c */ /* 0x000fe20003fc6270 */
[----:B------:R-:W-:Y:S01]  /*9180*/  STL [R1+0x5d0], R17 ;  /* 0x0005d01101007387 */ /* 0x000fe20000100800 */
[C---:B-1----:R-:W-:Y:S01]  /*9190*/  IMAD.HI.U32 R8, R4.reuse, R19, RZ ;  /* 0x0000001304087227 */ /* 0x042fe200078e00ff */
[----:B------:R-:W-:Y:S02]  /*91a0*/  ISETP.GT.U32.AND P3, PT, R3, R12, PT ;  /* 0x0000000c0300720c */ /* 0x000fe40003f64070 */
[----:B------:R0:W-:Y:S01]  /*91b0*/  STL [R1+0x5f4], R16 ;  /* 0x0005f41001007387 */ /* 0x0001e20000100800 */
[----:B------:R-:W-:-:S04]  /*91c0*/  IMAD.HI.U32 R15, R4, R14, RZ ;  /* 0x0000000e040f7227 */ /* 0x000fc800078e00ff */
[----:B------:R-:W-:Y:S02]  /*91d0*/  IMAD.MOV R15, RZ, RZ, -R15 ;  /* 0x000000ffff0f7224 */ /* 0x000fe400078e0a0f */
[----:B------:R-:W-:Y:S02]  /*91e0*/  IMAD.MOV R8, RZ, RZ, -R8 ;  /* 0x000000ffff087224 */ /* 0x000fe400078e0a08 */
[C---:B------:R-:W-:Y:S02]  /*91f0*/  IMAD R2, R3.reuse, R15, R14 ;  /* 0x0000000f03027224 */ /* 0x040fe400078e020e */
[----:B------:R-:W-:Y:S02]  /*9200*/  IMAD R8, R3, R8, R19 ;  /* 0x0000000803087224 */ /* 0x000fe400078e0213 */
[--C-:B------:R-:W-:Y:S01]  /*9210*/  @!P5 IMAD.IADD R11, R11, 0x1, -R3.reuse ;  /* 0x000000010b0bd824 */ /* 0x100fe200078e0a03 */
[----:B------:R-:W-:Y:S01]  /*9220*/  ISETP.GT.U32.AND P5, PT, R3, R2, PT ;  /* 0x000000020300720c */ /* 0x000fe20003fa4070 */
[--C-:B------:R-:W-:Y:S01]  /*9230*/  @!P2 IMAD.IADD R13, R13, 0x1, -R3.reuse ;  /* 0x000000010d0da824 */ /* 0x100fe200078e0a03 */
[----:B------:R-:W-:Y:S01]  /*9240*/  ISETP.GT.U32.AND P2, PT, R3, R8, PT ;  /* 0x000000080300720c */ /* 0x000fe20003f44070 */
[----:B------:R-:W-:Y:S01]  /*9250*/  @!P3 IMAD.IADD R12, R12, 0x1, -R3 ;  /* 0x000000010c0cb824 */ /* 0x000fe200078e0a03 */
[----:B------:R-:W-:Y:S01]  /*9260*/  ISETP.GE.AND P3, PT, R10, RZ, PT ;  /* 0x000000ff0a00720c */ /* 0x000fe20003f66270 */
[----:B------:R-:W-:-:S02]  /*9270*/  VIADD R10, R0, 0x15b ;  /* 0x0000015b000a7836 */ /* 0x000fc40000000000 */
[C---:B------:R-:W-:Y:S02]  /*9280*/  VIADD R5, R0.reuse, 0x15c ;  /* 0x0000015c00057836 */ /* 0x040fe40000000000 */
[----:B------:R-:W-:Y:S01]  /*9290*/  IMAD.MOV.U32 R18, RZ, RZ, R13 ;  /* 0x000000ffff127224 */ /* 0x000fe200078e000d */
[----:B0-----:R-:W-:Y:S01]  /*92a0*/  IABS R16, R10 ;  /* 0x0000000a00107213 */ /* 0x001fe20000000000 */
[----:B------:R-:W-:Y:S01]  /*92b0*/  VIADD R14, R0, 0x15a ;  /* 0x0000015a000e7836 */ /* 0x000fe20000000000 */
[----:B------:R-:W-:Y:S01]  /*92c0*/  IABS R9, R5 ;  /* 0x0000000500097213 */ /* 0x000fe20000000000 */
[--C-:B------:R-:W-:Y:S02]  /*92d0*/  @!P5 IMAD.IADD R2, R2, 0x1, -R3.reuse ;  /* 0x000000010202d824 */ /* 0x100fe400078e0a03 */
[----:B------:R-:W-:Y:S01]  /*92e0*/  @!P2 IMAD.IADD R8, R8, 0x1, -R3 ;  /* 0x000000010808a824 */ /* 0x000fe200078e0a03 */
[----:B------:R-:W-:Y:S01]  /*92f0*/  ISETP.GE.AND P2, PT, R5, RZ, PT ;  /* 0x000000ff0500720c */ /* 0x000fe20003f46270 */
[----:B------:R-:W-:Y:S01]  /*9300*/  @!P1 IMAD.MOV R18, RZ, RZ, -R18 ;  /* 0x000000ffff129224 */ /* 0x000fe200078e0a12 */
[C---:B------:R-:W-:Y:S01]  /*9310*/  ISETP.GT.U32.AND P5, PT, R3.reuse, R2, PT ;  /* 0x000000020300720c */ /* 0x040fe20003fa4070 */
[----:B------:R-:W-:Y:S01]  /*9320*/  IMAD.HI.U32 R5, R4, R16, RZ ;  /* 0x0000001004057227 */ /* 0x000fe200078e00ff */
[----:B------:R-:W-:-:S02]  /*9330*/  ISETP.GT.U32.AND P1, PT, R3, R8, PT ;  /* 0x000000080300720c */ /* 0x000fc40003f24070 */
[----:B------:R-:W-:Y:S01]  /*9340*/  IABS R17, R14 ;  /* 0x0000000e00117213 */ /* 0x000fe20000000000 */
[----:B------:R-:W-:Y:S01]  /*9350*/  @!P0 IMAD.MOV R11, RZ, RZ, -R11 ;  /* 0x000000ffff0b8224 */ /* 0x000fe200078e0a0b */
[----:B------:R-:W-:Y:S01]  /*9360*/  ISETP.GE.AND P0, PT, R10, RZ, PT ;  /* 0x000000ff0a00720c */ /* 0x000fe20003f06270 */
[----:B------:R-:W-:Y:S01]  /*9370*/  IMAD.HI.U32 R15, R4, R9, RZ ;  /* 0x00000009040f7227 */ /* 0x000fe200078e00ff */
[----:B------:R0:W-:Y:S03]  /*9380*/  STL [R1+0x684], R18 ;  /* 0x0006841201007387 */ /* 0x0001e60000100800 */
[----:B------:R-:W-:Y:S02]  /*9390*/  IMAD.MOV R10, RZ, RZ, -R5 ;  /* 0x000000ffff0a7224 */ /* 0x000fe400078e0a05 */
[----:B------:R-:W-:Y:S02]  /*93a0*/  IMAD.MOV R15, RZ, RZ, -R15 ;  /* 0x000000ffff0f7224 */ /* 0x000fe400078e0a0f */
[----:B------:R-:W-:-:S02]  /*93b0*/  IMAD R10, R3, R10, R16 ;  /* 0x0000000a030a7224 */ /* 0x000fc400078e0210 */
[----:B------:R-:W-:Y:S02]  /*93c0*/  IMAD.MOV.U32 R13, RZ, RZ, R12 ;  /* 0x000000ffff0d7224 */ /* 0x000fe400078e000c */
[----:B------:R-:W-:-:S04]  /*93d0*/  IMAD.HI.U32 R12, R4, R17, RZ ;  /* 0x00000011040c7227 */ /* 0x000fc800078e00ff */
[C---:B------:R-:W-:Y:S02]  /*93e0*/  IMAD R9, R3.reuse, R15, R9 ;  /* 0x0000000f03097224 */ /* 0x040fe400078e0209 */
[--C-:B------:R-:W-:Y:S01]  /*93f0*/  @!P5 IMAD.IADD R2, R2, 0x1, -R3.reuse ;  /* 0x000000010202d824 */ /* 0x100fe200078e0a03 */
[C---:B------:R-:W-:Y:S01]  /*9400*/  ISETP.GT.U32.AND P5, PT, R3.reuse, R10, PT ;  /* 0x0000000a0300720c */ /* 0x040fe20003fa4070 */
[----:B------:R-:W-:Y:S02]  /*9410*/  IMAD.MOV R12, RZ, RZ, -R12 ;  /* 0x000000ffff0c7224 */ /* 0x000fe400078e0a0c */
[----:B------:R-:W-:Y:S01]  /*9420*/  @!P1 IMAD.IADD R8, R8, 0x1, -R3 ;  /* 0x0000000108089824 */ /* 0x000fe200078e0a03 */
[----:B------:R-:W-:Y:S01]  /*9430*/  ISETP.GE.AND P1, PT, R14, RZ, PT ;  /* 0x000000ff0e00720c */ /* 0x000fe20003f26270 */
[----:B------:R-:W-:Y:S01]  /*9440*/  @!P4 IMAD.MOV R13, RZ, RZ, -R13 ;  /* 0x000000ffff0dc224 */ /* 0x000fe200078e0a0d */
[C---:B------:R-:W-:Y:S01]  /*9450*/  ISETP.GT.U32.AND P4, PT, R3.reuse, R9, PT ;  /* 0x000000090300720c */ /* 0x040fe20003f84070 */
[----:B------:R-:W-:-:S02]  /*9460*/  IMAD R16, R3, R12, R17 ;  /* 0x0000000c03107224 */ /* 0x000fc400078e0211 */
[----:B0-----:R-:W-:Y:S01]  /*9470*/  IMAD.MOV.U32 R18, RZ, RZ, R8 ;  /* 0x000000ffff127224 */ /* 0x001fe200078e0008 */
[----:B------:R0:W-:Y:S01]  /*9480*/  STL [R1+0x680], R13 ;  /* 0x0006800d01007387 */ /* 0x0001e20000100800 */
[----:B------:R-:W-:Y:S02]  /*9490*/  VIADD R5, R0, 0x159 ;  /* 0x0000015900057836 */ /* 0x000fe40000000000 */
[----:B------:R-:W-:Y:S01]  /*94a0*/  @!P6 IMAD.MOV R18, RZ, RZ, -R18 ;  /* 0x000000ffff12e224 */ /* 0x000fe200078e0a12 */
[----:B------:R-:W-:Y:S01]  /*94b0*/  ISETP.GT.U32.AND P6, PT, R3, R16, PT ;  /* 0x000000100300720c */ /* 0x000fe20003fc4070 */
[--C-:B------:R-:W-:Y:S01]  /*94c0*/  @!P5 IMAD.IADD R10, R10, 0x1, -R3.reuse ;  /* 0x000000010a0ad824 */ /* 0x100fe200078e0a03 */
[----:B------:R1:W-:Y:S01]  /*94d0*/  STL [R1+0x688], R11 ;  /* 0x0006880b01007387 */ /* 0x0003e20000100800 */
[----:B------:R-:W-:Y:S02]  /*94e0*/  VIADD R12, R0, 0x158 ;  /* 0x00000158000c7836 */ /* 0x000fe40000000000 */
[----:B------:R-:W-:Y:S01]  /*94f0*/  @!P4 IMAD.IADD R9, R9, 0x1, -R3 ;  /* 0x000000010909c824 */ /* 0x000fe200078e0a03 */
[C---:B------:R-:W-:Y:S01]  /*9500*/  ISETP.GT.U32.AND P5, PT, R3.reuse, R10, PT ;  /* 0x0000000a0300720c */ /* 0x040fe20003fa4070 */
[----:B------:R-:W-:Y:S01]  /*9510*/  IMAD.MOV.U32 R15, RZ, RZ, R2 ;  /* 0x000000ffff0f7224 */ /* 0x000fe200078e0002 */
[----:B0-----:R-:W-:Y:S01]  /*9520*/  IABS R13, R5 ;  /* 0x00000005000d7213 */ /* 0x001fe20000000000 */
[----:B------:R0:W-:Y:S01]  /*9530*/  STL [R1+0x67c], R18 ;  /* 0x00067c1201007387 */ /* 0x0001e20000100800 */
[----:B------:R-:W-:Y:S01]  /*9540*/  IABS R14, R12 ;  /* 0x0000000c000e7213 */ /* 0x000fe20000000000 */
[----:B------:R-:W-:Y:S01]  /*9550*/  @!P3 IMAD.MOV R15, RZ, RZ, -R15 ;  /* 0x000000ffff0fb224 */ /* 0x000fe200078e0a0f */
[----:B------:R-:W-:Y:S01]  /*9560*/  ISETP.GT.U32.AND P4, PT, R3, R9, PT ;  /* 0x000000090300720c */ /* 0x000fe20003f84070 */
[----:B------:R-:W-:Y:S01]  /*9570*/  @!P6 IMAD.IADD R16, R16, 0x1, -R3 ;  /* 0x000000011010e824 */ /* 0x000fe200078e0a03 */
[----:B------:R-:W-:Y:S01]  /*9580*/  ISETP.GE.AND P3, PT, R5, RZ, PT ;  /* 0x000000ff0500720c */ /* 0x000fe20003f66270 */
[----:B------:R-:W-:Y:S01]  /*9590*/  IMAD.HI.U32 R2, R4, R13, RZ ;  /* 0x0000000d04027227 */ /* 0x000fe200078e00ff */
[----:B------:R2:W-:Y:S02]  /*95a0*/  STL [R1+0x6a8], R15 ;  /* 0x0006a80f01007387 */ /* 0x0005e40000100800 */
[----:B------:R-:W-:Y:S01]  /*95b0*/  ISETP.GT.U32.AND P6, PT, R3, R16, PT ;  /* 0x000000100300720c */ /* 0x000fe20003fc4070 */
[----:B-1----:R-:W-:-:S02]  /*95c0*/  VIADD R11, R0, 0x157 ;  /* 0x00000157000b7836 */ /* 0x002fc40000000000 */
[----:B------:R-:W-:-:S03]  /*95d0*/  IMAD.HI.U32 R5, R4, R14, RZ ;  /* 0x0000000e04057227 */ /* 0x000fc600078e00ff */
[----:B------:R-:W-:Y:S01]  /*95e0*/  IABS R8, R11 ;  /* 0x0000000b00087213 */ /* 0x000fe20000000000 */
[----:B------:R-:W-:Y:S02]  /*95f0*/  IMAD.MOV R2, RZ, RZ, -R2 ;  /* 0x000000ffff027224 */ /* 0x000fe400078e0a02 */
[----:B------:R-:W-:Y:S02]  /*9600*/  IMAD.MOV R5, RZ, RZ, -R5 ;  /* 0x000000ffff057224 */ /* 0x000fe400078e0a05 */
[----:B------:R-:W-:Y:S02]  /*9610*/  @!P5 IMAD.IADD R10, R10, 0x1, -R3 ;  /* 0x000000010a0ad824 */ /* 0x000fe400078e0a03 */
[----:B------:R-:W-:Y:S02]  /*9620*/  IMAD R2, R3, R2, R13 ;  /* 0x0000000203027224 */ /* 0x000fe400078e020d */
[----:B------:R-:W-:Y:S01]  /*9630*/  @!P4 IMAD.IADD R9, R9, 0x1, -R3 ;  /* 0x000000010909c824 */ /* 0x000fe200078e0a03 */
[----:B------:R-:W-:Y:S01]  /*9640*/  ISETP.GE.AND P4, PT, R12, RZ, PT ;  /* 0x000000ff0c00720c */ /* 0x000fe20003f86270 */
[C---:B------:R-:W-:Y:S01]  /*9650*/  IMAD R5, R3.reuse, R5, R14 ;  /* 0x0000000503057224 */ /* 0x040fe200078e020e */
[----:B------:R-:W-:Y:S01]  /*9660*/  ISETP.GT.U32.AND P5, PT, R3, R2, PT ;  /* 0x000000020300720c */ /* 0x000fe20003fa4070 */
[----:B------:R-:W-:-:S02]  /*9670*/  IMAD.MOV.U32 R13, RZ, RZ, R10 ;  /* 0x000000ffff0d7224 */ /* 0x000fc400078e000a */
[----:B------:R-:W-:-:S04]  /*9680*/  IMAD.HI.U32 R12, R4, R8, RZ ;  /* 0x00000008040c7227 */ /* 0x000fc800078e00ff */
[----:B------:R-:W-:Y:S01]  /*9690*/  @!P0 IMAD.MOV R13, RZ, RZ, -R13 ;  /* 0x000000ffff0d8224 */ /* 0x000fe200078e0a0d */
[C---:B------:R-:W-:Y:S01]  /*96a0*/  ISETP.GT.U32.AND P0, PT, R3.reuse, R5, PT ;  /* 0x000000050300720c */ /* 0x040fe20003f04070 */
[----:B------:R-:W-:Y:S02]  /*96b0*/  IMAD.MOV R12, RZ, RZ, -R12 ;  /* 0x000000ffff0c7224 */ /* 0x000fe400078e0a0c */
[----:B------:R-:W-:Y:S02]  /*96c0*/  @!P6 IMAD.IADD R16, R16, 0x1, -R3 ;  /* 0x000000011010e824 */ /* 0x000fe400078e0a03 */
[----:B------:R-:W-:Y:S02]  /*96d0*/  IMAD R8, R3, R12, R8 ;  /* 0x0000000c03087224 */ /* 0x000fe400078e0208 */
[----:B0-----:R-:W-:Y:S02]  /*96e0*/  IMAD.MOV.U32 R18, RZ, RZ, R16 ;  /* 0x000000ffff127224 */ /* 0x001fe400078e0010 */
[----:B------:R-:W-:-:S02]  /*96f0*/  VIADD R12, R0, 0x156 ;  /* 0x00000156000c7836 */ /* 0x000fc40000000000 */
[----:B------:R-:W-:Y:S01]  /*9700*/  @!P1 IMAD.MOV R18, RZ, RZ, -R18 ;  /* 0x000000ffff129224 */ /* 0x000fe200078e0a12 */
[----:B------:R-:W-:Y:S01]  /*9710*/  ISETP.GT.U32.AND P1, PT, R3, R8, PT ;  /* 0x000000080300720c */ /* 0x000fe20003f24070 */
[--C-:B------:R-:W-:Y:S01]  /*9720*/  @!P5 IMAD.IADD R2, R2, 0x1, -R3.reuse ;  /* 0x000000010202d824 */ /* 0x100fe200078e0a03 */
[----:B------:R-:W-:Y:S01]  /*9730*/  ISETP.GE.AND P6, PT, R12, RZ, PT ;  /* 0x000000ff0c00720c */ /* 0x000fe20003fc6270 */
[----:B------:R-:W-:Y:S01]  /*9740*/  @!P0 IMAD.IADD R5, R5, 0x1, -R3 ;  /* 0x0000000105058824 */ /* 0x000fe200078e0a03 */
[----:B------:R-:W-:Y:S01]  /*9750*/  IABS R12, R12 ;  /* 0x0000000c000c7213 */ /* 0x000fe20000000000 */
[----:B--2---:R-:W-:Y:S01]  /*9760*/  IMAD.MOV.U32 R15, RZ, RZ, R9 ;  /* 0x000000ffff0f7224 */ /* 0x004fe200078e0009 */
[C---:B------:R-:W-:Y:S01]  /*9770*/  ISETP.GT.U32.AND P5, PT, R3.reuse, R2, PT ;  /* 0x000000020300720c */ /* 0x040fe20003fa4070 */
[----:B------:R-:W-:Y:S01]  /*9780*/  VIADD R9, R0, 0x155 ;  /* 0x0000015500097836 */ /* 0x000fe20000000000 */
[----:B------:R-:W-:Y:S01]  /*9790*/  ISETP.GT.U32.AND P0, PT, R3, R5, PT ;  /* 0x000000050300720c */ /* 0x000fe20003f04070 */
[----:B------:R-:W-:-:S04]  /*97a0*/  IMAD.HI.U32 R16, R4, R12, RZ ;  /* 0x0000000c04107227 */ /* 0x000fc800078e00ff */
[----:B------:R-:W-:Y:S02]  /*97b0*/  @!P1 IMAD.IADD R8, R8, 0x1, -R3 ;  /* 0x0000000108089824 */ /* 0x000fe400078e0a03 */
[----:B------:R-:W-:Y:S01]  /*97c0*/  @!P2 IMAD.MOV R15, RZ, RZ, -R15 ;  /* 0x000000ffff0fa224 */ /* 0x000fe200078e0a0f */
[----:B------:R-:W-:Y:S01]  /*97d0*/  ISETP.GE.AND P2, PT, R11, RZ, PT ;  /* 0x000000ff0b00720c */ /* 0x000fe20003f46270 */
[----:B------:R-:W-:Y:S01]  /*97e0*/  VIADD R11, R0, 0x153 ;  /* 0x00000153000b7836 */ /* 0x000fe20000000000 */
[----:B------:R-:W-:Y:S01]  /*97f0*/  ISETP.GT.U32.AND P1, PT, R3, R8, PT ;  /* 0x000000080300720c */ /* 0x000fe20003f24070 */
[----:B------:R-:W-:Y:S01]  /*9800*/  IMAD.MOV R16, RZ, RZ, -R16 ;  /* 0x000000ffff107224 */ /* 0x000fe200078e0a10 */
[----:B------:R0:W-:Y:S01]  /*9810*/  STL [R1+0x6a4], R15 ;  /* 0x0006a40f01007387 */ /* 0x0001e20000100800 */
[--C-:B------:R-:W-:Y:S01]  /*9820*/  @!P5 IMAD.IADD R2, R2, 0x1, -R3.reuse ;  /* 0x000000010202d824 */ /* 0x100fe200078e0a03 */
[----:B------:R-:W-:Y:S01]  /*9830*/  ISETP.GE.AND P5, PT, R9, RZ, PT ;  /* 0x000000ff0900720c */ /* 0x000fe20003fa6270 */
[----:B------:R-:W-:Y:S01]  /*9840*/  IMAD R12, R3, R16, R12 ;  /* 0x00000010030c7224 */ /* 0x000fe200078e020c */
[----:B------:R1:W-:Y:S01]  /*9850*/  STL [R1+0x6a0], R13 ;  /* 0x0006a00d01007387 */ /* 0x0003e20000100800 */
[----:B------:R-:W-:-:S02]  /*9860*/  @!P0 IMAD.IADD R5, R5, 0x1, -R3 ;  /* 0x0000000105058824 */ /* 0x000fc400078e0a03 */
[----:B------:R-:W-:Y:S01]  /*9870*/  IMAD.MOV.U32 R20, RZ, RZ, R2 ;  /* 0x000000ffff147224 */ /* 0x000fe200078e0002 */
[----:B------:R-:W-:Y:S01]  /*9880*/  ISETP.GT.U32.AND P0, PT, R3, R12, PT ;  /* 0x0000000c0300720c */ /* 0x000fe20003f04070 */
[----:B------:R-:W-:Y:S01]  /*9890*/  IMAD.MOV.U32 R19, RZ, RZ, R5 ;  /* 0x000000ffff137224 */ /* 0x000fe200078e0005 */
[----:B0-----:R-:W-:Y:S01]  /*98a0*/  IABS R15, R11 ;  /* 0x0000000b000f7213 */ /* 0x001fe20000000000 */
[----:B------:R-:W-:Y:S01]  /*98b0*/  VIADD R10, R0, 0x154 ;  /* 0x00000154000a7836 */ /* 0x000fe20000000000 */
[----:B------:R0:W-:Y:S01]  /*98c0*/  STL [R1+0x69c], R18 ;  /* 0x00069c1201007387 */ /* 0x0001e20000100800 */
[----:B------:R-:W-:Y:S01]  /*98d0*/  @!P3 IMAD.MOV R20, RZ, RZ, -R20 ;  /* 0x000000ffff14b224 */ /* 0x000fe200078e0a14 */
[----:B-1----:R-:W-:Y:S01]  /*98e0*/  IABS R13, R9 ;  /* 0x00000009000d7213 */ /* 0x002fe20000000000 */
[C---:B------:R-:W-:Y:S01]  /*98f0*/  IMAD.HI.U32 R9, R4.reuse, R15, RZ ;  /* 0x0000000f04097227 */ /* 0x040fe200078e00ff */
[----:B------:R-:W-:Y:S02]  /*9900*/  IABS R14, R10 ;  /* 0x0000000a000e7213 */ /* 0x000fe40000000000 */
[----:B------:R-:W-:Y:S01]  /*9910*/  STL [R1+0x698], R20 ;  /* 0x0006981401007387 */ /* 0x000fe20000100800 */
[----:B------:R-:W-:-:S04]  /*9920*/  IMAD.HI.U32 R17, R4, R13, RZ ;  /* 0x0000000d04117227 */ /* 0x000fc800078e00ff */
[----:B------:R-:W-:Y:S01]  /*9930*/  @!P4 IMAD.MOV R19, RZ, RZ, -R19 ;  /* 0x000000ffff13c224 */ /* 0x000fe200078e0a13 */
[----:B------:R-:W-:Y:S01]  /*9940*/  ISETP.GE.AND P4, PT, R10, RZ, PT ;  /* 0x000000ff0a00720c */ /* 0x000fe20003f86270 */
[----:B------:R-:W-:Y:S02]  /*9950*/  IMAD.MOV R17, RZ, RZ, -R17 ;  /* 0x000000ffff117224 */ /* 0x000fe400078e0a11 */
[----:B------:R-:W-:Y:S01]  /*9960*/  IMAD.MOV R9, RZ, RZ, -R9 ;  /* 0x000000ffff097224 */ /* 0x000fe200078e0a09 */
[----:B------:R1:W-:Y:S01]  /*9970*/  STL [R1+0x6b8], R19 ;  /* 0x0006b81301007387 */ /* 0x0003e20000100800 */
[----:B------:R-:W-:Y:S02]  /*9980*/  @!P1 IMAD.IADD R8, R8, 0x1, -R3 ;  /* 0x0000000108089824 */ /* 0x000fe400078e0a03 */
[C---:B------:R-:W-:Y:S02]  /*9990*/  IMAD R13, R3.reuse, R17, R13 ;  /* 0x00000011030d7224 */ /* 0x040fe400078e020d */
[----:B------:R-:W-:-:S02]  /*99a0*/  IMAD R15, R3, R9, R15 ;  /* 0x00000009030f7224 */ /* 0x000fc400078e020f */
[----:B0-----:R-:W-:Y:S01]  /*99b0*/  IMAD.HI.U32 R18, R4, R14, RZ ;  /* 0x0000000e04127227 */ /* 0x001fe200078e00ff */
[----:B------:R-:W-:-:S03]  /*99c0*/  ISETP.GT.U32.AND P3, PT, R3, R13, PT ;  /* 0x0000000d0300720c */ /* 0x000fc60003f64070 */
[----:B-1----:R-:W-:Y:S02]  /*99d0*/  IMAD.MOV.U32 R19, RZ, RZ, R8 ;  /* 0x000000ffff137224 */ /* 0x002fe400078e0008 */
[----:B------:R-:W-:Y:S02]  /*99e0*/  @!P0 IMAD.IADD R12, R12, 0x1, -R3 ;  /* 0x000000010c0c8824 */ /* 0x000fe400078e0a03 */
[----:B------:R-:W-:Y:S01]  /*99f0*/  @!P2 IMAD.MOV R19, RZ, RZ, -R19 ;  /* 0x000000ffff13a224 */ /* 0x000fe200078e0a13 */
[C---:B------:R-:W-:Y:S01]  /*9a00*/  ISETP.GT.U32.AND P2, PT, R3.reuse, R15, PT ;  /* 0x0000000f0300720c */ /* 0x040fe20003f44070 */
[----:B------:R-:W-:Y:S01]  /*9a10*/  IMAD.MOV R18, RZ, RZ, -R18 ;  /* 0x000000ffff127224 */ /* 0x000fe200078e0a12 */
[C---:B------:R-:W-:Y:S01]  /*9a20*/  ISETP.GT.U32.AND P0, PT, R3.reuse, R12, PT ;  /* 0x0000000c0300720c */ /* 0x040fe20003f04070 */
[----:B------:R-:W-:Y:S01]  /*9a30*/  VIADD R2, R0, 0x152 ;  /* 0x0000015200027836 */ /* 0x000fe20000000000 */
[----:B------:R0:W-:Y:S01]  /*9a40*/  STL [R1+0x6c4], R19 ;  /* 0x0006c41301007387 */ /* 0x0001e20000100800 */
[----:B------:R-:W-:-:S02]  /*9a50*/  IMAD R14, R3, R18, R14 ;  /* 0x00000012030e7224 */ /* 0x000fc400078e020e */
[C---:B------:R-:W-:Y:S01]  /*9a60*/  VIADD R9, R0.reuse, 0x151 ;  /* 0x0000015100097836 */ /* 0x040fe20000000000 */
[----:B------:R-:W-:Y:S01]  /*9a70*/  IABS R5, R2 ;  /* 0x0000000200057213 */ /* 0x000fe20000000000 */
[--C-:B------:R-:W-:Y:S01]  /*9a80*/  @!P3 IMAD.IADD R13, R13, 0x1, -R3.reuse ;  /* 0x000000010d0db824 */ /* 0x100fe200078e0a03 */
[----:B------:R-:W-:Y:S01]  /*9a90*/  ISETP.GT.U32.AND P1, PT, R3, R14, PT ;  /* 0x0000000e0300720c */ /* 0x000fe20003f24070 */
[----:B------:R-:W-:Y:S01]  /*9aa0*/  VIADD R10, R0, 0x150 ;  /* 0x00000150000a7836 */ /* 0x000fe20000000000 */
[----:B------:R-:W-:Y:S01]  /*9ab0*/  IABS R16, R9 ;  /* 0x0000000900107213 */ /* 0x000fe20000000000 */
[--C-:B------:R-:W-:Y:S01]  /*9ac0*/  @!P2 IMAD.IADD R15, R15, 0x1, -R3.reuse ;  /* 0x000000010f0fa824 */ /* 0x100fe200078e0a03 */
[----:B------:R-:W-:Y:S01]  /*9ad0*/  ISETP.GT.U32.AND P3, PT, R3, R13, PT ;  /* 0x0000000d0300720c */ /* 0x000fe20003f64070 */
[----:B------:R-:W-:Y:S01]  /*9ae0*/  @!P0 IMAD.IADD R12, R12, 0x1, -R3 ;  /* 0x000000010c0c8824 */ /* 0x000fe200078e0a03 */
[----:B------:R-:W-:Y:S01]  /*9af0*/  ISETP.GE.AND P0, PT, R11, RZ, PT ;  /* 0x000000ff0b00720c */ /* 0x000fe20003f06270 */
[----:B------:R-:W-:Y:S01]  /*9b00*/  IMAD.HI.U32 R17, R4, R5, RZ ;  /* 0x0000000504117227 */ /* 0x000fe200078e00ff */
[----:B------:R-:W-:-:S02]  /*9b10*/  ISETP.GT.U32.AND P2, PT, R3, R15, PT ;  /* 0x0000000f0300720c */ /* 0x000fc40003f44070 */
[----:B------:R-:W-:Y:S01]  /*9b20*/  IABS R8, R10 ;  /* 0x0000000a00087213 */ /* 0x000fe20000000000 */
[----:B------:R-:W-:-:S04]  /*9b30*/  IMAD.HI.U32 R11, R4, R16, RZ ;  /* 0x00000010040b7227 */ /* 0x000fc800078e00ff */
[----:B------:R-:W-:Y:S02]  /*9b40*/  IMAD.MOV R17, RZ, RZ, -R17 ;  /* 0x000000ffff117224 */ /* 0x000fe400078e0a11 */
[----:B------:R-:W-:Y:S02]  /*9b50*/  @!P1 IMAD.IADD R14, R14, 0x1, -R3 ;  /* 0x000000010e0e9824 */ /* 0x000fe400078e0a03 */
[----:B------:R-:W-:Y:S02]  /*9b60*/  IMAD.MOV R11, RZ, RZ, -R11 ;  /* 0x000000ffff0b7224 */ /* 0x000fe400078e0a0b */
[C---:B------:R-:W-:Y:S01]  /*9b70*/  IMAD R5, R3.reuse, R17, R5 ;  /* 0x0000001103057224 */ /* 0x040fe200078e0205 */
[C---:B------:R-:W-:Y:S01]  /*9b80*/  ISETP.GT.U32.AND P1, PT, R3.reuse, R14, PT ;  /* 0x0000000e0300720c */ /* 0x040fe20003f24070 */
[----:B------:R-:W-:Y:S02]  /*9b90*/  IMAD R16, R3, R11, R16 ;  /* 0x0000000b03107224 */ /* 0x000fe400078e0210 */
[--C-:B------:R-:W-:Y:S01]  /*9ba0*/  @!P3 IMAD.IADD R13, R13, 0x1, -R3.reuse ;  /* 0x000000010d0db824 */ /* 0x100fe200078e0a03 */
[----:B------:R-:W-:Y:S01]  /*9bb0*/  ISETP.GT.U32.AND P3, PT, R3, R5, PT ;  /* 0x000000050300720c */ /* 0x000fe20003f64070 */
[----:B------:R-:W-:Y:S01]  /*9bc0*/  @!P2 IMAD.IADD R15, R15, 0x1, -R3 ;  /* 0x000000010f0fa824 */ /* 0x000fe200078e0a03 */
[----:B------:R-:W-:Y:S01]  /*9bd0*/  ISETP.GT.U32.AND P2, PT, R3, R16, PT ;  /* 0x000000100300720c */ /* 0x000fe20003f44070 */
[----:B0-----:R-:W-:-:S02]  /*9be0*/  IMAD.MOV.U32 R19, RZ, RZ, R12 ;  /* 0x000000ffff137224 */ /* 0x001fc400078e000c */
[----:B------:R-:W-:-:S04]  /*9bf0*/  IMAD.HI.U32 R12, R4, R8, RZ ;  /* 0x00000008040c7227 */ /* 0x000fc800078e00ff */
[----:B------:R-:W-:Y:S01]  /*9c00*/  @!P6 IMAD.MOV R19, RZ, RZ, -R19 ;  /* 0x000000ffff13e224 */ /* 0x000fe200078e0a13 */
[----:B------:R-:W-:Y:S01]  /*9c10*/  ISETP.GE.AND P6, PT, R2, RZ, PT ;  /* 0x000000ff0200720c */ /* 0x000fe20003fc6270 */
[----:B------:R-:W-:Y:S02]  /*9c20*/  IMAD.MOV.U32 R18, RZ, RZ, R13 ;  /* 0x000000ffff127224 */ /* 0x000fe400078e000d */
[--C-:B------:R-:W-:Y:S01]  /*9c30*/  @!P1 IMAD.IADD R14, R14, 0x1, -R3.reuse ;  /* 0x000000010e0e9824 */ /* 0x100fe200078e0a03 */
[----:B------:R-:W-:Y:S01]  /*9c40*/  STL [R1+0x6f0], R19 ;  /* 0x0006f01301007387 */ /* 0x000fe20000100800 */
[----:B------:R-:W-:Y:S01]  /*9c50*/  VIADD R2, R0, 0x14f ;  /* 0x0000014f00027836 */ /* 0x000fe20000000000 */
[----:B------:R-:W-:Y:S01]  /*9c60*/  ISETP.GE.AND P1, PT, R10, RZ, PT ;  /* 0x000000ff0a00720c */ /* 0x000fe20003f26270 */
[----:B------:R-:W-:Y:S02]  /*9c70*/  IMAD.MOV R12, RZ, RZ, -R12 ;  /* 0x000000ffff0c7224 */ /* 0x000fe400078e0a0c */
[----:B------:R-:W-:-:S02]  /*9c80*/  @!P3 IMAD.IADD R5, R5, 0x1, -R3 ;  /* 0x000000010505b824 */ /* 0x000fc400078e0a03 */
[----:B------:R-:W-:Y:S01]  /*9c90*/  @!P5 IMAD.MOV R18, RZ, RZ, -R18 ;  /* 0x000000ffff12d224 */ /* 0x000fe200078e0a12 */
[----:B------:R-:W-:Y:S01]  /*9ca0*/  ISETP.GE.AND P5, PT, R9, RZ, PT ;  /* 0x000000ff0900720c */ /* 0x000fe20003fa6270 */
[----:B------:R-:W-:Y:S01]  /*9cb0*/  IMAD.MOV.U32 R17, RZ, RZ, R14 ;  /* 0x000000ffff117224 */ /* 0x000fe200078e000e */
[----:B------:R-:W-:Y:S01]  /*9cc0*/  IABS R14, R2 ;  /* 0x00000002000e7213 */ /* 0x000fe20000000000 */
[----:B------:R-:W-:Y:S01]  /*9cd0*/  @!P2 IMAD.IADD R16, R16, 0x1, -R3 ;  /* 0x000000011010a824 */ /* 0x000fe200078e0a03 */
[C---:B------:R-:W-:Y:S01]  /*9ce0*/  ISETP.GT.U32.AND P3, PT, R3.reuse, R5, PT ;  /* 0x000000050300720c */ /* 0x040fe20003f64070 */
[C---:B------:R-:W-:Y:S01]  /*9cf0*/  IMAD R9, R3.reuse, R12, R8 ;  /* 0x0000000c03097224 */ /* 0x040fe200078e0208 */
[----:B------:R0:W-:Y:S01]  /*9d00*/  STL [R1+0x6fc], R18 ;  /* 0x0006fc1201007387 */ /* 0x0001e20000100800 */
[----:B------:R-:W-:Y:S01]  /*9d10*/  VIADD R8, R0, 0x14e ;  /* 0x0000014e00087836 */ /* 0x000fe20000000000 */
[----:B------:R-:W-:Y:S01]  /*9d20*/  ISETP.GT.U32.AND P2, PT, R3, R16, PT ;  /* 0x000000100300720c */ /* 0x000fe20003f44070 */
[----:B------:R-:W-:-:S02]  /*9d30*/  IMAD.MOV.U32 R13, RZ, RZ, R15 ;  /* 0x000000ffff0d7224 */ /* 0x000fc400078e000f */
[----:B------:R-:W-:Y:S01]  /*9d40*/  @!P4 IMAD.MOV R17, RZ, RZ, -R17 ;  /* 0x000000ffff11c224 */ /* 0x000fe200078e0a11 */
[----:B------:R-:W-:Y:S01]  /*9d50*/  IABS R11, R8 ;  /* 0x00000008000b7213 */ /* 0x000fe20000000000 */
[----:B------:R-:W-:Y:S01]  /*9d60*/  IMAD.HI.U32 R15, R4, R14, RZ ;  /* 0x0000000e040f7227 */ /* 0x000fe200078e00ff */
[----:B------:R-:W-:Y:S02]  /*9d70*/  ISETP.GE.AND P4, PT, R2, RZ, PT ;  /* 0x000000ff0200720c */ /* 0x000fe40003f86270 */
[----:B------:R-:W-:Y:S01]  /*9d80*/  STL [R1+0x6f8], R17 ;  /* 0x0006f81101007387 */ /* 0x000fe20000100800 */
[----:B------:R-:W-:Y:S01]  /*9d90*/  @!P0 IMAD.MOV R13, RZ, RZ, -R13 ;  /* 0x000000ffff0d8224 */ /* 0x000fe200078e0a0d */
[----:B------:R-:W-:Y:S01]  /*9da0*/  ISETP.GE.AND P0, PT, R8, RZ, PT ;  /* 0x000000ff0800720c */ /* 0x000fe20003f06270 */
[----:B------:R-:W-:Y:S02]  /*9db0*/  IMAD.MOV R15, RZ, RZ, -R15 ;  /* 0x000000ffff0f7224 */ /* 0x000fe400078e0a0f */
[--C-:B------:R-:W-:Y:S01]  /*9dc0*/  @!P3 IMAD.IADD R5, R5, 0x1, -R3.reuse ;  /* 0x000000010505b824 */ /* 0x100fe200078e0a03 */
[----:B------:R1:W-:Y:S01]  /*9dd0*/  STL [R1+0x710], R13 ;  /* 0x0007100d01007387 */ /* 0x0003e20000100800 */
[C---:B------:R-:W-:Y:S01]  /*9de0*/  IMAD R14, R3.reuse, R15, R14 ;  /* 0x0000000f030e7224 */ /* 0x040fe200078e020e */
[----:B------:R-:W-:Y:S01]  /*9df0*/  ISETP.GT.U32.AND P3, PT, R3, R9, PT ;  /* 0x000000090300720c */ /* 0x000fe20003f64070 */
[----:B------:R-:W-:-:S02]  /*9e00*/  @!P2 IMAD.IADD R16, R16, 0x1, -R3 ;  /* 0x000000011010a824 */ /* 0x000fc400078e0a03 */
[----:B0-----:R-:W-:Y:S01]  /*9e10*/  IMAD.MOV.U32 R18, RZ, RZ, R5 ;  /* 0x000000ffff127224 */ /* 0x001fe200078e0005 */
[----:B------:R-:W-:Y:S01]  /*9e20*/  ISETP.GT.U32.AND P2, PT, R3, R14, PT ;  /* 0x0000000e0300720c */ /* 0x000fe20003f44070 */
[----:B------:R-:W-:Y:S02]  /*9e30*/  VIADD R2, R0, 0x14d ;  /* 0x0000014d00027836 */ /* 0x000fe40000000000 */
[----:B------:R-:W-:Y:S02]  /*9e40*/  @!P6 IMAD.MOV R18, RZ, RZ, -R18 ;  /* 0x000000ffff12e224 */ /* 0x000fe400078e0a12 */
[----:B-1----:R-:W-:Y:S01]  /*9e50*/  IMAD.HI.U32 R13, R4, R11, RZ ;  /* 0x0000000b040d7227 */ /* 0x002fe200078e00ff */
[----:B------:R-:W-:Y:S02]  /*9e60*/  IABS R10, R2 ;  /* 0x00000002000a7213 */ /* 0x000fe40000000000 */
[----:B------:R-:W-:Y:S01]  /*9e70*/  STL [R1+0x728], R18 ;  /* 0x0007281201007387 */ /* 0x000fe20000100800 */
[----:B------:R-:W-:-:S02]  /*9e80*/  IMAD.MOV R13, RZ, RZ, -R13 ;  /* 0x000000ffff0d7224 */ /* 0x000fc400078e0a0d */
[----:B------:R-:W-:Y:S02]  /*9e90*/  IMAD.MOV.U32 R17, RZ, RZ, R16 ;  /* 0x000000ffff117224 */ /* 0x000fe400078e0010 */
[C---:B------:R-:W-:Y:S02]  /*9ea0*/  IMAD R11, R3.reuse, R13, R11 ;  /* 0x0000000d030b7224 */ /* 0x040fe400078e020b */
[----:B------:R-:W-:Y:S02]  /*9eb0*/  @!P2 IMAD.IADD R14, R14, 0x1, -R3 ;  /* 0x000000010e0ea824 */ /* 0x000fe400078e0a03 */
[----:B------:R-:W-:Y:S01]  /*9ec0*/  VIADD R8, R0, 0x14c ;  /* 0x0000014c00087836 */ /* 0x000fe20000000000 */
[C---:B------:R-:W-:Y:S01]  /*9ed0*/  ISETP.GT.U32.AND P6, PT, R3.reuse, R11, PT ;  /* 0x0000000b0300720c */ /* 0x040fe20003fc4070 */
[----:B------:R-:W-:Y:S01]  /*9ee0*/  @!P5 IMAD.MOV R17, RZ, RZ, -R17 ;  /* 0x000000ffff11d224 */ /* 0x000fe200078e0a11 */
[----:B------:R-:W-:Y:S01]  /*9ef0*/  ISETP.GT.U32.AND P2, PT, R3, R14, PT ;  /* 0x0000000e0300720c */ /* 0x000fe20003f44070 */
[----:B------:R-:W-:Y:S01]  /*9f00*/  IMAD.HI.U32 R13, R4, R10, RZ ;  /* 0x0000000a040d7227 */ /* 0x000fe200078e00ff */
[----:B------:R-:W-:-:S02]  /*9f10*/  IABS R12, R8 ;  /* 0x00000008000c7213 */ /* 0x000fc40000000000 */
[----:B------:R0:W-:Y:S01]  /*9f20*/  STL [R1+0x724], R17 ;  /* 0x0007241101007387 */ /* 0x0001e20000100800 */
[----:B------:R-:W-:Y:S01]  /*9f30*/  IMAD.MOV R13, RZ, RZ, -R13 ;  /* 0x000000ffff0d7224 */ /* 0x000fe200078e0a0d */
[----:B------:R-:W-:Y:S01]  /*9f40*/  ISETP.GE.AND P5, PT, R2, RZ, PT ;  /* 0x000000ff0200720c */ /* 0x000fe20003fa6270 */
[----:B------:R-:W-:-:S04]  /*9f50*/  IMAD.HI.U32 R15, R4, R12, RZ ;  /* 0x0000000c040f7227 */ /* 0x000fc800078e00ff */
[----:B------:R-:W-:Y:S02]  /*9f60*/  @!P6 IMAD.IADD R11, R11, 0x1, -R3 ;  /* 0x000000010b0be824 */ /* 0x000fe400078e0a03 */
[C---:B------:R-:W-:Y:S02]  /*9f70*/  IMAD R2, R3.reuse, R13, R10 ;  /* 0x0000000d03027224 */ /* 0x040fe400078e020a */
[C---:B0-----:R-:W-:Y:S01]  /*9f80*/  VIADD R17, R0.reuse, 0x14b ;  /* 0x0000014b00117836 */ /* 0x041fe20000000000 */
[C---:B------:R-:W-:Y:S01]  /*9f90*/  ISETP.GT.U32.AND P6, PT, R3.reuse, R11, PT ;  /* 0x0000000b0300720c */ /* 0x040fe20003fc4070 */
[----:B------:R-:W-:Y:S02]  /*9fa0*/  IMAD.MOV R15, RZ, RZ, -R15 ;  /* 0x000000ffff0f7224 */ /* 0x000fe400078e0a0f */
[----:B------:R-:W-:Y:S01]  /*9fb0*/  VIADD R5, R0, 0x14a ;  /* 0x0000014a00057836 */ /* 0x000fe20000000000 */
[----:B------:R-:W-:Y:S01]  /*9fc0*/  IABS R18, R17 ;  /* 0x0000001100127213 */ /* 0x000fe20000000000 */
[----:B------:R-:W-:Y:S01]  /*9fd0*/  @!P2 IMAD.IADD R14, R14, 0x1, -R3 ;  /* 0x000000010e0ea824 */ /* 0x000fe200078e0a03 */
[C---:B------:R-:W-:Y:S01]  /*9fe0*/  ISETP.GT.U32.AND P2, PT, R3.reuse, R2, PT ;  /* 0x000000020300720c */ /* 0x040fe20003f44070 */
[----:B------:R-:W-:Y:S01]  /*9ff0*/  IMAD R12, R3, R15, R12 ;  /* 0x0000000f030c7224 */ /* 0x000fe200078e020c */
[----:B------:R-:W-:Y:S01]  /*a000*/  IABS R23, R5 ;  /* 0x0000000500177213 */ /* 0x000fe20000000000 */
[----:B------:R-:W-:-:S04]  /*a010*/  IMAD.HI.U32 R13, R4, R18, RZ ;  /* 0x00000012040d7227 */ /* 0x000fc800078e00ff */
[----:B------:R-:W-:Y:S02]  /*a020*/  IMAD.MOV R13, RZ, RZ, -R13 ;  /* 0x000000ffff0d7224 */ /* 0x000fe400078e0a0d */
[--C-:B------:R-:W-:Y:S02]  /*a030*/  @!P3 IMAD.IADD R9, R9, 0x1, -R3.reuse ;  /* 0x000000010909b824 */ /* 0x100fe400078e0a03 */
[----:B------:R-:W-:Y:S01]  /*a040*/  @!P6 IMAD.IADD R11, R11, 0x1, -R3 ;  /* 0x000000010b0be824 */ /* 0x000fe200078e0a03 */
[C---:B------:R-:W-:Y:S01]  /*a050*/  ISETP.GT.U32.AND P6, PT, R3.reuse, R12, PT ;  /* 0x0000000c0300720c */ /* 0x040fe20003fc4070 */
[----:B------:R-:W-:Y:S01]  /*a060*/  IMAD.HI.U32 R22, R4, R23, RZ ;  /* 0x0000001704167227 */ /* 0x000fe200078e00ff */
[----:B------:R-:W-:-:S03]  /*a070*/  ISETP.GT.U32.AND P3, PT, R3, R9, PT ;  /* 0x000000090300720c */ /* 0x000fc60003f64070 */
[----:B------:R-:W-:Y:S02]  /*a080*/  VIADD R20, R0, 0x149 ;  /* 0x0000014900147836 */ /* 0x000fe40000000000 */
[C---:B------:R-:W-:Y:S02]  /*a090*/  IMAD R18, R3.reuse, R13, R18 ;  /* 0x0000000d03127224 */ /* 0x040fe400078e0212 */
[----:B------:R-:W-:Y:S01]  /*a0a0*/  IMAD.MOV R22, RZ, RZ, -R22 ;  /* 0x000000ffff167224 */ /* 0x000fe200078e0a16 */
[----:B------:R-:W-:Y:S01]  /*a0b0*/  IABS R21, R20 ;  /* 0x0000001400157213 */ /* 0x000fe20000000000 */
[----:B------:R-:W-:Y:S01]  /*a0c0*/  @!P2 IMAD.IADD R2, R2, 0x1, -R3 ;  /* 0x000000010202a824 */ /* 0x000fe200078e0a03 */
[C---:B------:R-:W-:Y:S01]  /*a0d0*/  ISETP.GT.U32.AND P2, PT, R3.reuse, R18, PT ;  /* 0x000000120300720c */ /* 0x040fe20003f44070 */
[----:B------:R-:W-:Y:S02]  /*a0e0*/  IMAD R22, R3, R22, R23 ;  /* 0x0000001603167224 */ /* 0x000fe400078e0217 */
[----:B------:R-:W-:-:S04]  /*a0f0*/  IMAD.HI.U32 R24, R4, R21, RZ ;  /* 0x0000001504187227 */ /* 0x000fc800078e00ff */
[--C-:B------:R-:W-:Y:S01]  /*a100*/  @!P6 IMAD.IADD R12, R12, 0x1, -R3.reuse ;  /* 0x000000010c0ce824 */ /* 0x100fe200078e0a03 */
[----:B------:R-:W-:Y:S01]  /*a110*/  ISETP.GT.U32.AND P6, PT, R3, R22, PT ;  /* 0x000000160300720c */ /* 0x000fe20003fc4070 */
[----:B------:R-:W-:Y:S02]  /*a120*/  VIADD R15, R0, 0x148 ;  /* 0x00000148000f7836 */ /* 0x000fe40000000000 */
[----:B------:R-:W-:Y:S02]  /*a130*/  IMAD.MOV R24, RZ, RZ, -R24 ;  /* 0x000000ffff187224 */ /* 0x000fe400078e0a18 */
[----:B------:R-:W-:Y:S01]  /*a140*/  @!P3 IMAD.IADD R9, R9, 0x1, -R3 ;  /* 0x000000010909b824 */ /* 0x000fe200078e0a03 */
[----:B------:R-:W-:Y:S01]  /*a150*/  ISETP.GE.AND P3, PT, R8, RZ, PT ;  /* 0x000000ff0800720c */ /* 0x000fe20003f66270 */
[----:B------:R-:W-:Y:S01]  /*a160*/  VIADD R8, R0, 0x147 ;  /* 0x0000014700087836 */ /* 0x000fe20000000000 */
[----:B------:R-:W-:Y:S01]  /*a170*/  IABS R16, R15 ;  /* 0x0000000f00107213 */ /* 0x000fe20000000000 */
[----:B------:R-:W-:-:S02]  /*a180*/  IMAD R21, R3, R24, R21 ;  /* 0x0000001803157224 */ /* 0x000fc400078e0215 */
[----:B------:R-:W-:Y:S01]  /*a190*/  @!P2 IMAD.IADD R18, R18, 0x1, -R3 ;  /* 0x000000011212a824 */ /* 0x000fe200078e0a03 */
[----:B------:R-:W-:Y:S01]  /*a1a0*/  ISETP.GT.U32.AND P2, PT, R3, R2, PT ;  /* 0x000000020300720c */ /* 0x000fe20003f44070 */
[----:B------:R-:W-:Y:S01]  /*a1b0*/  IMAD.HI.U32 R19, R4, R16, RZ ;  /* 0x0000001004137227 */ /* 0x000fe200078e00ff */
[----:B------:R-:W-:-:S03]  /*a1c0*/  IABS R10, R8 ;  /* 0x00000008000a7213 */ /* 0x000fc60000000000 */
[----:B------:R-:W-:Y:S02]  /*a1d0*/  IMAD.MOV.U32 R25, RZ, RZ, R9 ;  /* 0x000000ffff197224 */ /* 0x000fe400078e0009 */
[----:B------:R-:W-:Y:S01]  /*a1e0*/  @!P0 IMAD.MOV R11, RZ, RZ, -R11 ;  /* 0x000000ffff0b8224 */ /* 0x000fe200078e0a0b */
[C---:B------:R-:W-:Y:S01]  /*a1f0*/  ISETP.GT.U32.AND P0, PT, R3.reuse, R21, PT ;  /* 0x000000150300720c */ /* 0x040fe20003f04070 */
[----:B------:R-:W-:Y:S02]  /*a200*/  IMAD.MOV.U32 R23, RZ, RZ, R14 ;  /* 0x000000ffff177224 */ /* 0x000fe400078e000e */
[----:B------:R-:W-:Y:S01]  /*a210*/  @!P6 IMAD.IADD R22, R22, 0x1, -R3 ;  /* 0x000000011616e824 */ /* 0x000fe200078e0a03 */
[C---:B------:R-:W-:Y:S01]  /*a220*/  ISETP.GT.U32.AND P6, PT, R3.reuse, R18, PT ;  /* 0x000000120300720c */ /* 0x040fe20003fc4070 */
[----:B------:R-:W-:Y:S02]  /*a230*/  IMAD.MOV R19, RZ, RZ, -R19 ;  /* 0x000000ffff137224 */ /* 0x000fe400078e0a13 */
[----:B------:R-:W-:Y:S01]  /*a240*/  @!P1 IMAD.MOV R25, RZ, RZ, -R25 ;  /* 0x000000ffff199224 */ /* 0x000fe200078e0a19 */
[----:B------:R-:W-:Y:S01]  /*a250*/  ISETP.GT.U32.AND P1, PT, R3, R12, PT ;  /* 0x0000000c0300720c */ /* 0x000fe20003f24070 */
[----:B------:R-:W-:-:S03]  /*a260*/  IMAD.HI.U32 R13, R4, R10, RZ ;  /* 0x0000000a040d7227 */ /* 0x000fc600078e00ff */
[----:B------:R-:W-:Y:S01]  /*a270*/  STL [R1+0x720], R25 ;  /* 0x0007201901007387 */ /* 0x000fe20000100800 */
[----:B------:R-:W-:Y:S01]  /*a280*/  @!P4 IMAD.MOV R23, RZ, RZ, -R23 ;  /* 0x000000ffff17c224 */ /* 0x000fe200078e0a17 */
[C---:B------:R-:W-:Y:S01]  /*a290*/  ISETP.GT.U32.AND P4, PT, R3.reuse, R22, PT ;  /* 0x000000160300720c */ /* 0x040fe20003f84070 */
[C---:B------:R-:W-:Y:S02]  /*a2a0*/  IMAD R16, R3.reuse, R19, R16 ;  /* 0x0000001303107224 */ /* 0x040fe400078e0210 */
[----:B------:R-:W-:Y:S01]  /*a2b0*/  IMAD.MOV R13, RZ, RZ, -R13 ;  /* 0x000000ffff0d7224 */ /* 0x000fe200078e0a0d */
[----:B------:R-:W-:Y:S01]  /*a2c0*/  STL [R1+0x740], R23 ;  /* 0x0007401701007387 */ /* 0x000fe20000100800 */
[C---:B------:R-:W-:Y:S02]  /*a2d0*/  VIADD R19, R0.reuse, 0x146 ;  /* 0x0000014600137836 */ /* 0x040fe40000000000 */
[----:B------:R-:W-:Y:S01]  /*a2e0*/  VIADD R9, R0, 0x145 ;  /* 0x0000014500097836 */ /* 0x000fe20000000000 */
[----:B------:R0:W-:Y:S01]  /*a2f0*/  STL [R1+0x73c], R11 ;  /* 0x00073c0b01007387 */ /* 0x0001e20000100800 */
[--C-:B------:R-:W-:Y:S01]  /*a300*/  @!P2 IMAD.IADD R2, R2, 0x1, -R3.reuse ;  /* 0x000000010202a824 */ /* 0x100fe200078e0a03 */
[C---:B------:R-:W-:Y:S01]  /*a310*/  ISETP.GT.U32.AND P2, PT, R3.reuse, R16, PT ;  /* 0x000000100300720c */ /* 0x040fe20003f44070 */
[----:B------:R-:W-:Y:S01]  /*a320*/  IMAD R10, R3, R13, R10 ;  /* 0x0000000d030a7224 */ /* 0x000fe200078e020a */
[----:B------:R-:W-:Y:S01]  /*a330*/  IABS R13, R19 ;  /* 0x00000013000d7213 */ /* 0x000fe20000000000 */
[--C-:B------:R-:W-:Y:S01]  /*a340*/  @!P0 IMAD.IADD R21, R21, 0x1, -R3.reuse ;  /* 0x0000000115158824 */ /* 0x100fe200078e0a03 */
[----:B------:R-:W-:Y:S01]  /*a350*/  IABS R14, R9 ;  /* 0x00000009000e7213 */ /* 0x000fe20000000000 */
[----:B------:R-:W-:Y:S01]  /*a360*/  IMAD.MOV.U32 R24, RZ, RZ, R2 ;  /* 0x000000ffff187224 */ /* 0x000fe200078e0002 */
[----:B------:R-:W-:Y:S01]  /*a370*/  ISETP.GE.AND P0, PT, R20, RZ, PT ;  /* 0x000000ff1400720c */ /* 0x000fe20003f06270 */
[--C-:B------:R-:W-:Y:S01]  /*a380*/  @!P1 IMAD.IADD R12, R12, 0x1, -R3.reuse ;  /* 0x000000010c0c9824 */ /* 0x100fe200078e0a03 */
[----:B------:R-:W-:Y:S01]  /*a390*/  ISETP.GE.AND P1, PT, R17, RZ, PT ;  /* 0x000000ff1100720c */ /* 0x000fe20003f26270 */
[----:B------:R-:W-:Y:S01]  /*a3a0*/  @!P6 IMAD.IADD R18, R18, 0x1, -R3 ;  /* 0x000000011212e824 */ /* 0x000fe200078e0a03 */
[C---:B------:R-:W-:Y:S01]  /*a3b0*/  ISETP.GT.U32.AND P6, PT, R3.reuse, R10, PT ;  /* 0x0000000a0300720c */ /* 0x040fe20003fc4070 */
[----:B------:R-:W-:Y:S01]  /*a3c0*/  @!P5 IMAD.MOV R24, RZ, RZ, -R24 ;  /* 0x000000ffff18d224 */ /* 0x000fe200078e0a18 */
[----:B------:R-:W-:Y:S01]  /*a3d0*/  ISETP.GT.U32.AND P5, PT, R3, R21, PT ;  /* 0x000000150300720c */ /* 0x000fe20003fa4070 */
[----:B0-----:R-:W-:-:S03]  /*a3e0*/  IMAD.HI.U32 R11, R4, R13, RZ ;  /* 0x0000000d040b7227 */ /* 0x001fc600078e00ff */
[----:B------:R-:W-:Y:S01]  /*a3f0*/  STL [R1+0x738], R24 ;  /* 0x0007381801007387 */ /* 0x000fe20000100800 */
[----:B------:R-:W-:-:S04]  /*a400*/  IMAD.HI.U32 R17, R4, R14, RZ ;  /* 0x0000000e04117227 */ /* 0x000fc800078e00ff */
[----:B------:R-:W-:Y:S01]  /*a410*/  @!P4 IMAD.IADD R22, R22, 0x1, -R3 ;  /* 0x000000011616c824 */ /* 0x000fe200078e0a03 */
[----:B------:R-:W-:Y:S01]  /*a420*/  ISETP.GE.AND P4, PT, R5, RZ, PT ;  /* 0x000000ff0500720c */ /* 0x000fe20003f86270 */
[----:B------:R-:W-:Y:S02]  /*a430*/  IMAD.MOV R11, RZ, RZ, -R11 ;  /* 0x000000ffff0b7224 */ /* 0x000fe400078e0a0b */
[----:B------:R-:W-:Y:S02]  /*a440*/  IMAD.MOV R17, RZ, RZ, -R17 ;  /* 0x000000ffff117224 */ /* 0x000fe400078e0a11 */
[C---:B------:R-:W-:Y:S02]  /*a450*/  IMAD R11, R3.reuse, R11, R13 ;  /* 0x0000000b030b7224 */ /* 0x040fe400078e020d */
[----:B------:R-:W-:Y:S02]  /*a460*/  IMAD R14, R3, R17, R14 ;  /* 0x00000011030e7224 */ /* 0x000fe400078e020e */
[----:B------:R-:W-:-:S02]  /*a470*/  IMAD.MOV.U32 R13, RZ, RZ, R18 ;  /* 0x000000ffff0d7224 */ /* 0x000fc400078e0012 */
[----:B------:R-:W-:Y:S02]  /*a480*/  IMAD.MOV.U32 R23, RZ, RZ, R12 ;  /* 0x000000ffff177224 */ /* 0x000fe400078e000c */
[----:B------:R-:W-:Y:S02]  /*a490*/  IMAD.MOV.U32 R12, RZ, RZ, R22 ;  /* 0x000000ffff0c7224 */ /* 0x000fe400078e0016 */
[----:B------:R-:W-:Y:S02]  /*a4a0*/  @!P6 IMAD.IADD R10, R10, 0x1, -R3 ;  /* 0x000000010a0ae824 */ /* 0x000fe400078e0a03 */
[----:B------:R-:W-:Y:S01]  /*a4b0*/  @!P1 IMAD.MOV R13, RZ, RZ, -R13 ;  /* 0x000000ffff0d9224 */ /* 0x000fe200078e0a0d */
[----:B------:R-:W-:Y:S01]  /*a4c0*/  ISETP.GT.U32.AND P1, PT, R3, R11, PT ;  /* 0x0000000b0300720c */ /* 0x000fe20003f24070 */
[----:B------:R-:W-:Y:S01]  /*a4d0*/  @!P5 IMAD.IADD R21, R21, 0x1, -R3 ;  /* 0x000000011515d824 */ /* 0x000fe200078e0a03 */
[C---:B------:R-:W-:Y:S01]  /*a4e0*/  ISETP.GT.U32.AND P5, PT, R3.reuse, R14, PT ;  /* 0x0000000e0300720c */ /* 0x040fe20003fa4070 */
[----:B------:R-:W-:Y:S01]  /*a4f0*/  @!P3 IMAD.MOV R23, RZ, RZ, -R23 ;  /* 0x000000ffff17b224 */ /* 0x000fe200078e0a17 */
[----:B------:R-:W-:Y:S01]  /*a500*/  ISETP.GT.U32.AND P6, PT, R3, R10, PT ;  /* 0x0000000a0300720c */ /* 0x000fe20003fc4070 */
[----:B------:R-:W-:-:S02]  /*a510*/  VIADD R5, R0, 0x143 ;  /* 0x0000014300057836 */ /* 0x000fc40000000000 */
[----:B------:R-:W-:Y:S01]  /*a520*/  @!P4 IMAD.MOV R12, RZ, RZ, -R12 ;  /* 0x000000ffff0cc224 */ /* 0x000fe200078e0a0c */
[----:B------:R-:W-:Y:S01]  /*a530*/  STL [R1+0x734], R23 ;  /* 0x0007341701007387 */ /* 0x000fe20000100800 */
[--C-:B------:R-:W-:Y:S01]  /*a540*/  @!P2 IMAD.IADD R16, R16, 0x1, -R3.reuse ;  /* 0x000000011010a824 */ /* 0x100fe200078e0a03 */
[----:B------:R-:W-:Y:S01]  /*a550*/  ISETP.GE.AND P4, PT, R8, RZ, PT ;  /* 0x000000ff0800720c */ /* 0x000fe20003f86270 */
[----:B------:R-:W-:Y:S01]  /*a560*/  VIADD R2, R0, 0x144 ;  /* 0x0000014400027836 */ /* 0x000fe20000000000 */
[----:B------:R0:W-:Y:S01]  /*a570*/  STL [R1+0x730], R13 ;  /* 0x0007300d01007387 */ /* 0x0001e20000100800 */
[----:B------:R-:W-:Y:S01]  /*a580*/  IABS R8, R5 ;  /* 0x0000000500087213 */ /* 0x000fe20000000000 */
[----:B------:R-:W-:Y:S01]  /*a590*/  @!P1 IMAD.IADD R11, R11, 0x1, -R3 ;  /* 0x000000010b0b9824 */ /* 0x000fe200078e0a03 */
[----:B------:R-:W-:Y:S01]  /*a5a0*/  ISETP.GT.U32.AND P3, PT, R3, R16, PT ;  /* 0x000000100300720c */ /* 0x000fe20003f64070 */
[----:B------:R1:W-:Y:S01]  /*a5b0*/  STL [R1+0x71c], R12 ;  /* 0x00071c0c01007387 */ /* 0x0003e20000100800 */
[----:B------:R-:W-:Y:S01]  /*a5c0*/  IMAD.MOV.U32 R17, RZ, RZ, R21 ;  /* 0x000000ffff117224 */ /* 0x000fe200078e0015 */
[----:B------:R-:W-:Y:S01]  /*a5d0*/  ISETP.GE.AND P2, PT, R15, RZ, PT ;  /* 0x000000ff0f00720c */ /* 0x000fe20003f46270 */
[--C-:B------:R-:W-:Y:S01]  /*a5e0*/  @!P5 IMAD.IADD R14, R14, 0x1, -R3.reuse ;  /* 0x000000010e0ed824 */ /* 0x100fe200078e0a03 */
[----:B------:R-:W-:Y:S01]  /*a5f0*/  ISETP.GE.AND P1, PT, R2, RZ, PT ;  /* 0x000000ff0200720c */ /* 0x000fe20003f26270 */
[----:B------:R-:W-:Y:S01]  /*a600*/  @!P6 IMAD.IADD R10, R10, 0x1, -R3 ;  /* 0x000000010a0ae824 */ /* 0x000fe200078e0a03 */
[----:B------:R-:W-:Y:S01]  /*a610*/  ISETP.GE.AND P6, PT, R9, RZ, PT ;  /* 0x000000ff0900720c */ /* 0x000fe20003fc6270 */
[----:B0-----:R-:W-:Y:S01]  /*a620*/  IMAD.MOV.U32 R13, RZ, RZ, R8 ;  /* 0x000000ffff0d7224 */ /* 0x001fe200078e0008 */
[C---:B------:R-:W-:Y:S01]  /*a630*/  ISETP.GT.U32.AND P5, PT, R3.reuse, R14, PT ;  /* 0x0000000e0300720c */ /* 0x040fe20003fa4070 */
[----:B------:R-:W-:Y:S01]  /*a640*/  @!P0 IMAD.MOV R17, RZ, RZ, -R17 ;  /* 0x000000ffff118224 */ /* 0x000fe200078e0a11 */
[----:B-1----:R-:W-:Y:S01]  /*a650*/  IABS R12, R2 ;  /* 0x00000002000c7213 */ /* 0x002fe20000000000 */
[----:B------:R-:W-:Y:S01]  /*a660*/  IMAD.HI.U32 R2, R4, R13, RZ ;  /* 0x0000000d04027227 */ /* 0x000fe200078e00ff */
[----:B------:R-:W-:-:S02]  /*a670*/  ISETP.GT.U32.AND P0, PT, R3, R11, PT ;  /* 0x0000000b0300720c */ /* 0x000fc40003f04070 */
[----:B------:R-:W-:Y:S01]  /*a680*/  STL [R1+0x718], R17 ;  /* 0x0007181101007387 */ /* 0x000fe20000100800 */
[----:B------:R-:W-:-:S04]  /*a690*/  IMAD.HI.U32 R8, R4, R12, RZ ;  /* 0x0000000c04087227 */ /* 0x000fc800078e00ff */
[----:B------:R-:W-:Y:S02]  /*a6a0*/  IMAD.MOV R8, RZ, RZ, -R8 ;  /* 0x000000ffff087224 */ /* 0x000fe400078e0a08 */
[----:B------:R-:W-:Y:S01]  /*a6b0*/  @!P3 IMAD.IADD R16, R16, 0x1, -R3 ;  /* 0x000000011010b824 */ /* 0x000fe200078e0a03 */
[----:B------:R-:W-:Y:S01]  /*a6c0*/  ISETP.GE.AND P3, PT, R19, RZ, PT ;  /* 0x000000ff1300720c */ /* 0x000fe20003f66270 */
[----:B------:R-:W-:Y:S02]  /*a6d0*/  IMAD R8, R3, R8, R12 ;  /* 0x0000000803087224 */ /* 0x000fe400078e020c */
[----:B------:R-:W-:Y:S02]  /*a6e0*/  IMAD.MOV.U32 R9, RZ, RZ, R10 ;  /* 0x000000ffff097224 */ /* 0x000fe400078e000a */
[----:B------:R-:W-:Y:S02]  /*a6f0*/  IMAD.MOV R2, RZ, RZ, -R2 ;  /* 0x000000ffff027224 */ /* 0x000fe400078e0a02 */
[----:B------:R-:W-:-:S02]  /*a700*/  IMAD.MOV.U32 R15, RZ, RZ, R16 ;  /* 0x000000ffff0f7224 */ /* 0x000fc400078e0010 */
[----:B------:R-:W-:Y:S01]  /*a710*/  @!P4 IMAD.MOV R9, RZ, RZ, -R9 ;  /* 0x000000ffff09c224 */ /* 0x000fe200078e0a09 */
[C---:B------:R-:W-:Y:S01]  /*a720*/  ISETP.GT.U32.AND P4, PT, R3.reuse, R8, PT ;  /* 0x000000080300720c */ /* 0x040fe20003f84070 */
[----:B------:R-:W-:Y:S02]  /*a730*/  IMAD R13, R3, R2, R13 ;  /* 0x00000002030d7224 */ /* 0x000fe400078e020d */
[----:B------:R-:W-:Y:S01]  /*a740*/  @!P2 IMAD.MOV R15, RZ, RZ, -R15 ;  /* 0x000000ffff0fa224 */ /* 0x000fe200078e0a0f */
[----:B------:R-:W-:Y:S01]  /*a750*/  ISETP.GE.AND P2, PT, R5, RZ, PT ;  /* 0x000000ff0500720c */ /* 0x000fe20003f46270 */
[--C-:B------:R-:W-:Y:S02]  /*a760*/  @!P0 IMAD.IADD R11, R11, 0x1, -R3.reuse ;  /* 0x000000010b0b8824 */ /* 0x100fe400078e0a03 */
[----:B------:R-:W-:Y:S01]  /*a770*/  @!P5 IMAD.IADD R14, R14, 0x1, -R3 ;  /* 0x000000010e0ed824 */ /* 0x000fe200078e0a03 */
[----:B------:R-:W-:Y:S01]  /*a780*/  ISETP.GT.U32.AND P5, PT, R3, R13, PT ;  /* 0x0000000d0300720c */ /* 0x000fe20003fa4070 */
[----:B------:R0:W-:Y:S01]  /*a790*/  STL [R1+0x760], R15 ;  /* 0x0007600f01007387 */ /* 0x0001e20000100800 */
[----:B------:R-:W-:-:S02]  /*a7a0*/  VIADD R10, R0, 0x142 ;  /* 0x00000142000a7836 */ /* 0x000fc40000000000 */
[----:B------:R-:W-:Y:S01]  /*a7b0*/  VIADD R12, R0, 0x141 ;  /* 0x00000141000c7836 */ /* 0x000fe20000000000 */
[----:B------:R1:W-:Y:S01]  /*a7c0*/  STL [R1+0x7a4], R9 ;  /* 0x0007a40901007387 */ /* 0x0003e20000100800 */
[----:B------:R-:W-:Y:S01]  /*a7d0*/  @!P4 IMAD.IADD R8, R8, 0x1, -R3 ;  /* 0x000000010808c824 */ /* 0x000fe200078e0a03 */
[----:B------:R-:W-:Y:S01]  /*a7e0*/  ISETP.GE.AND P0, PT, R10, RZ, PT ;  /* 0x000000ff0a00720c */ /* 0x000fe20003f06270 */
[----:B------:R-:W-:Y:S01]  /*a7f0*/  @!P6 IMAD.MOV R14, RZ, RZ, -R14 ;  /* 0x000000ffff0ee224 */ /* 0x000fe200078e0a0e */
[----:B------:R-:W-:Y:S01]  /*a800*/  IABS R10, R10 ;  /* 0x0000000a000a7213 */ /* 0x000fe20000000000 */
[----:B------:R-:W-:Y:S01]  /*a810*/  VIADD R16, R0, 0x13f ;  /* 0x0000013f00107836 */ /* 0x000fe20000000000 */
[----:B------:R-:W-:Y:S01]  /*a820*/  IABS R2, R12 ;  /* 0x0000000c00027213 */ /* 0x000fe20000000000 */
[----:B0-----:R-:W-:Y:S01]  /*a830*/  IMAD.MOV.U32 R15, RZ, RZ, R11 ;  /* 0x000000ffff0f7224 */ /* 0x001fe200078e000b */
[----:B------:R-:W-:Y:S01]  /*a840*/  ISETP.GE.AND P4, PT, R12, RZ, PT ;  /* 0x000000ff0c00720c */ /* 0x000fe20003f86270 */
[----:B------:R-:W-:Y:S01]  /*a850*/  @!P5 IMAD.IADD R13, R13, 0x1, -R3 ;  /* 0x000000010d0dd824 */ /* 0x000fe200078e0a03 */
[----:B------:R-:W-:Y:S01]  /*a860*/  IABS R18, R16 ;  /* 0x0000001000127213 */ /* 0x000fe20000000000 */
[----:B------:R-:W-:Y:S01]  /*a870*/  @!P3 IMAD.MOV R15, RZ, RZ, -R15 ;  /* 0x000000ffff0fb224 */ /* 0x000fe200078e0a0f */
[C---:B------:R-:W-:Y:S01]  /*a880*/  ISETP.GT.U32.AND P3, PT, R3.reuse, R8, PT ;  /* 0x000000080300720c */ /* 0x040fe20003f64070 */
[----:B-1----:R-:W-:Y:S01]  /*a890*/  VIADD R9, R0, 0x140 ;  /* 0x0000014000097836 */ /* 0x002fe20000000000 */
[----:B------:R-:W-:Y:S01]  /*a8a0*/  ISETP.GT.U32.AND P5, PT, R3, R13, PT ;  /* 0x0000000d0300720c */ /* 0x000fe20003fa4070 */
[C---:B------:R-:W-:Y:S01]  /*a8b0*/  IMAD.HI.U32 R12, R4.reuse, R2, RZ ;  /* 0x00000002040c7227 */ /* 0x040fe200078e00ff */
[----:B------:R0:W-:Y:S02]  /*a8c0*/  STL [R1+0x7a0], R15 ;  /* 0x0007a00f01007387 */ /* 0x0001e40000100800 */
[----:B------:R-:W-:Y:S01]  /*a8d0*/  IABS R5, R9 ;  /* 0x0000000900057213 */ /* 0x000fe20000000000 */
[----:B------:R-:W-:Y:S01]  /*a8e0*/  IMAD.MOV R12, RZ, RZ, -R12 ;  /* 0x000000ffff0c7224 */ /* 0x000fe200078e0a0c */
[----:B------:R-:W-:Y:S01]  /*a8f0*/  ISETP.GE.AND P6, PT, R9, RZ, PT ;  /* 0x000000ff0900720c */ /* 0x000fe20003fc6270 */
[----:B------:R1:W-:Y:S02]  /*a900*/  STL [R1+0x79c], R14 ;  /* 0x00079c0e01007387 */ /* 0x0003e40000100800 */
[----:B------:R-:W-:-:S04]  /*a910*/  IMAD.HI.U32 R11, R4, R5, RZ ;  /* 0x00000005040b7227 */ /* 0x000fc800078e00ff */
[----:B0-----:R-:W-:-:S04]  /*a920*/  IMAD.HI.U32 R15, R4, R10, RZ ;  /* 0x0000000a040f7227 */ /* 0x001fc800078e00ff */
[----:B------:R-:W-:Y:S02]  /*a930*/  IMAD.MOV R15, RZ, RZ, -R15 ;  /* 0x000000ffff0f7224 */ /* 0x000fe400078e0a0f */
[----:B------:R-:W-:Y:S02]  /*a940*/  IMAD.MOV R11, RZ, RZ, -R11 ;  /* 0x000000ffff0b7224 */ /* 0x000fe400078e0a0b */
[C---:B------:R-:W-:Y:S02]  /*a950*/  IMAD R9, R3.reuse, R15, R10 ;  /* 0x0000000f03097224 */ /* 0x040fe400078e020a */
[----:B------:R-:W-:Y:S02]  /*a960*/  @!P3 IMAD.IADD R8, R8, 0x1, -R3 ;  /* 0x000000010808b824 */ /* 0x000fe400078e0a03 */
[C---:B------:R-:W-:Y:S01]  /*a970*/  IMAD R2, R3.reuse, R12, R2 ;  /* 0x0000000c03027224 */ /* 0x040fe200078e0202 */
[C---:B------:R-:W-:Y:S01]  /*a980*/  ISETP.GT.U32.AND P3, PT, R3.reuse, R9, PT ;  /* 0x000000090300720c */ /* 0x040fe20003f64070 */
[----:B------:R-:W-:-:S02]  /*a990*/  IMAD R5, R3, R11, R5 ;  /* 0x0000000b03057224 */ /* 0x000fc400078e0205 */
[----:B------:R-:W-:Y:S02]  /*a9a0*/  IMAD.MOV.U32 R19, RZ, RZ, R8 ;  /* 0x000000ffff137224 */ /* 0x000fe400078e0008 */
[----:B------:R-:W-:Y:S01]  /*a9b0*/  @!P5 IMAD.IADD R13, R13, 0x1, -R3 ;  /* 0x000000010d0dd824 */ /* 0x000fe200078e0a03 */
[C---:B------:R-:W-:Y:S01]  /*a9c0*/  ISETP.GT.U32.AND P5, PT, R3.reuse, R2, PT ;  /* 0x000000020300720c */ /* 0x040fe20003fa4070 */
[----:B------:R-:W-:Y:S01]  /*a9d0*/  @!P1 IMAD.MOV R19, RZ, RZ, -R19 ;  /* 0x000000ffff139224 */ /* 0x000fe200078e0a13 */
[----:B------:R-:W-:Y:S01]  /*a9e0*/  ISETP.GT.U32.AND P1, PT, R3, R5, PT ;  /* 0x000000050300720c */ /* 0x000fe20003f24070 */
[----:B------:R-:W-:-:S03]  /*a9f0*/  IMAD.HI.U32 R8, R4, R18, RZ ;  /* 0x0000001204087227 */ /* 0x000fc600078e00ff */
[----:B------:R-:W-:Y:S01]  /*aa00*/  STL [R1+0x798], R19 ;  /* 0x0007981301007387 */ /* 0x000fe20000100800 */
[--C-:B------:R-:W-:Y:S02]  /*aa10*/  @!P3 IMAD.IADD R9, R9, 0x1, -R3.reuse ;  /* 0x000000010909b824 */ /* 0x100fe400078e0a03 */
[C---:B------:R-:W-:Y:S02]  /*aa20*/  VIADD R12, R0.reuse, 0x13c ;  /* 0x0000013c000c7836 */ /* 0x040fe40000000000 */
[----:B-1----:R-:W-:Y:S01]  /*aa30*/  VIADD R14, R0, 0x13e ;  /* 0x0000013e000e7836 */ /* 0x002fe20000000000 */
[----:B------:R-:W-:Y:S01]  /*aa40*/  ISETP.GT.U32.AND P3, PT, R3, R9, PT ;  /* 0x000000090300720c */ /* 0x000fe20003f64070 */
[--C-:B------:R-:W-:Y:S01]  /*aa50*/  @!P5 IMAD.IADD R2, R2, 0x1, -R3.reuse ;  /* 0x000000010202d824 */ /* 0x100fe200078e0a03 */
[----:B------:R-:W-:Y:S01]  /*aa60*/  IABS R15, R12 ;  /* 0x0000000c000f7213 */ /* 0x000fe20000000000 */
[----:B------:R-:W-:Y:S01]  /*aa70*/  VIADD R10, R0, 0x13d ;  /* 0x0000013d000a7836 */ /* 0x000fe20000000000 */
[----:B------:R-:W-:Y:S01]  /*aa80*/  IABS R17, R14 ;  /* 0x0000000e00117213 */ /* 0x000fe20000000000 */
[----:B------:R-:W-:Y:S01]  /*aa90*/  @!P1 IMAD.IADD R5, R5, 0x1, -R3 ;  /* 0x0000000105059824 */ /* 0x000fe200078e0a03 */
[C---:B------:R-:W-:Y:S01]  /*aaa0*/  ISETP.GT.U32.AND P5, PT, R3.reuse, R2, PT ;  /* 0x000000020300720c */ /* 0x040fe20003fa4070 */
[----:B------:R-:W-:Y:S01]  /*aab0*/  IMAD.MOV R8, RZ, RZ, -R8 ;  /* 0x000000ffff087224 */ /* 0x000fe200078e0a08 */
[----:B------:R-:W-:Y:S01]  /*aac0*/  IABS R11, R10 ;  /* 0x0000000a000b7213 */ /* 0x000fe20000000000 */
[----:B------:R-:W-:Y:S01]  /*aad0*/  @!P2 IMAD.MOV R13, RZ, RZ, -R13 ;  /* 0x000000ffff0da224 */ /* 0x000fe200078e0a0d */
[C---:B------:R-:W-:Y:S01]  /*aae0*/  ISETP.GT.U32.AND P1, PT, R3.reuse, R5, PT ;  /* 0x000000050300720c */ /* 0x040fe20003f24070 */
[----:B------:R-:W-:Y:S01]  /*aaf0*/  IMAD R8, R3, R8, R18 ;  /* 0x0000000803087224 */ /* 0x000fe200078e0212 */
[----:B------:R-:W-:Y:S01]  /*ab00*/  ISETP.GE.AND P2, PT, R16, RZ, PT ;  /* 0x000000ff1000720c */ /* 0x000fe20003f46270 */
[C---:B------:R-:W-:Y:S01]  /*ab10*/  IMAD.HI.U32 R18, R4.reuse, R17, RZ ;  /* 0x0000001104127227 */ /* 0x040fe200078e00ff */
[----:B------:R0:W-:Y:S03]  /*ab20*/  STL [R1+0x794], R13 ;  /* 0x0007940d01007387 */ /* 0x0001e60000100800 */
[----:B------:R-:W-:-:S04]  /*ab30*/  IMAD.HI.U32 R16, R4, R11, RZ ;  /* 0x0000000b04107227 */ /* 0x000fc800078e00ff */
[----:B------:R-:W-:Y:S01]  /*ab40*/  @!P3 IMAD.IADD R9, R9, 0x1, -R3 ;  /* 0x000000010909b824 */ /* 0x000fe200078e0a03 */
[----:B------:R-:W-:Y:S01]  /*ab50*/  ISETP.GT.U32.AND P3, PT, R3, R8, PT ;  /* 0x000000080300720c */ /* 0x000fe20003f64070 */
[----:B------:R-:W-:Y:S02]  /*ab60*/  IMAD.MOV R18, RZ, RZ, -R18 ;  /* 0x000000ffff127224 */ /* 0x000fe400078e0a12 */
[----:B0-----:R-:W-:Y:S02]  /*ab70*/  IMAD.MOV.U32 R13, RZ, RZ, R15 ;  /* 0x000000ffff0d7224 */ /* 0x001fe400078e000f */
[----:B------:R-:W-:Y:S02]  /*ab80*/  IMAD.MOV R16, RZ, RZ, -R16 ;  /* 0x000000ffff107224 */ /* 0x000fe400078e0a10 */
[----:B------:R-:W-:-:S04]  /*ab90*/  IMAD.HI.U32 R15, R4, R13, RZ ;  /* 0x0000000d040f7227 */ /* 0x000fc800078e00ff */
[----:B------:R-:W-:Y:S01]  /*aba0*/  @!P5 IMAD.IADD R2, R2, 0x1, -R3 ;  /* 0x000000010202d824 */ /* 0x000fe200078e0a03 */
[----:B------:R-:W-:Y:S01]  /*abb0*/  ISETP.GE.AND P5, PT, R14, RZ, PT ;  /* 0x000000ff0e00720c */ /* 0x000fe20003fa6270 */
[----:B------:R-:W-:Y:S02]  /*abc0*/  IMAD.MOV R15, RZ, RZ, -R15 ;  /* 0x000000ffff0f7224 */ /* 0x000fe400078e0a0f */
[C---:B------:R-:W-:Y:S02]  /*abd0*/  IMAD R14, R3.reuse, R18, R17 ;  /* 0x00000012030e7224 */ /* 0x040fe400078e0211 */
[----:B------:R-:W-:Y:S02]  /*abe0*/  IMAD R11, R3, R16, R11 ;  /* 0x00000010030b7224 */ /* 0x000fe400078e020b */
[----:B------:R-:W-:Y:S02]  /*abf0*/  IMAD.MOV.U32 R19, RZ, RZ, R9 ;  /* 0x000000ffff137224 */ /* 0x000fe400078e0009 */
[----:B------:R-:W-:Y:S01]  /*ac00*/  @!P1 IMAD.IADD R5, R5, 0x1, -R3 ;  /* 0x0000000105059824 */ /* 0x000fe200078e0a03 */
[C---:B------:R-:W-:Y:S01]  /*ac10*/  ISETP.GT.U32.AND P1, PT, R3.reuse, R11, PT ;  /* 0x0000000b0300720c */ /* 0x040fe20003f24070 */
[----:B------:R-:W-:-:S02]  /*ac20*/  IMAD R9, R3, R15, R13 ;  /* 0x0000000f03097224 */ /* 0x000fc400078e020d */
[----:B------:R-:W-:Y:S01]  /*ac30*/  @!P0 IMAD.MOV R19, RZ, RZ, -R19 ;  /* 0x000000ffff138224 */ /* 0x000fe200078e0a13 */
[C---:B------:R-:W-:Y:S01]  /*ac40*/  ISETP.GT.U32.AND P0, PT, R3.reuse, R14, PT ;  /* 0x0000000e0300720c */ /* 0x040fe20003f04070 */
[----:B------:R-:W-:Y:S02]  /*ac50*/  IMAD.MOV.U32 R17, RZ, RZ, R2 ;  /* 0x000000ffff117224 */ /* 0x000fe400078e0002 */
[----:B------:R-:W-:Y:S01]  /*ac60*/  IMAD.MOV.U32 R15, RZ, RZ, R5 ;  /* 0x000000ffff0f7224 */ /* 0x000fe200078e0005 */
[----:B------:R-:W-:Y:S01]  /*ac70*/  STL [R1+0x790], R19 ;  /* 0x0007901301007387 */ /* 0x000fe20000100800 */
[----:B------:R-:W-:Y:S02]  /*ac80*/  @!P3 IMAD.IADD R8, R8, 0x1, -R3 ;  /* 0x000000010808b824 */ /* 0x000fe400078e0a03 */
[----:B------:R-:W-:Y:S01]  /*ac90*/  @!P4 IMAD.MOV R17, RZ, RZ, -R17 ;  /* 0x000000ffff11c224 */ /* 0x000fe200078e0a11 */
[----:B------:R-:W-:Y:S01]  /*aca0*/  ISETP.GE.AND P4, PT, R10, RZ, PT ;  /* 0x000000ff0a00720c */ /* 0x000fe20003f86270 */
[----:B------:R-:W-:Y:S01]  /*acb0*/  @!P6 IMAD.MOV R15, RZ, RZ, -R15 ;  /* 0x000000ffff0fe224 */ /* 0x000fe200078e0a0f */
[C---:B------:R-:W-:Y:S01]  /*acc0*/  ISETP.GT.U32.AND P6, PT, R3.reuse, R9, PT ;  /* 0x000000090300720c */ /* 0x040fe20003fc4070 */
[----:B------:R-:W-:Y:S01]  /*acd0*/  VIADD R16, R0, 0x13b ;  /* 0x0000013b00107836 */ /* 0x000fe20000000000 */
[----:B------:R-:W-:Y:S01]  /*ace0*/  ISETP.GT.U32.AND P3, PT, R3, R8, PT ;  /* 0x000000080300720c */ /* 0x000fe20003f64070 */
[----:B------:R0:W-:Y:S01]  /*acf0*/  STL [R1+0x78c], R17 ;  /* 0x00078c1101007387 */ /* 0x0001e20000100800 */
[----:B------:R-:W-:-:S02]  /*ad00*/  @!P0 IMAD.IADD R14, R14, 0x1, -R3 ;  /* 0x000000010e0e8824 */ /* 0x000fc400078e0a03 */
[----:B------:R-:W-:Y:S01]  /*ad10*/  IABS R13, R16 ;  /* 0x00000010000d7213 */ /* 0x000fe20000000000 */
[----:B------:R1:W-:Y:S01]  /*ad20*/  STL [R1+0x788], R15 ;  /* 0x0007880f01007387 */ /* 0x0003e20000100800 */
[----:B------:R-:W-:Y:S01]  /*ad30*/  @!P1 IMAD.IADD R11, R11, 0x1, -R3 ;  /* 0x000000010b0b9824 */ /* 0x000fe200078e0a03 */
[----:B------:R-:W-:Y:S02]  /*ad40*/  ISETP.GT.U32.AND P1, PT, R3, R14, PT ;  /* 0x0000000e0300720c */ /* 0x000fe40003f24070 */
[----:B------:R-:W-:Y:S01]  /*ad50*/  IMAD.MOV.U32 R2, RZ, RZ, R13 ;  /* 0x000000ffff027224 */ /* 0x000fe200078e000d */
[----:B------:R-:W-:Y:S01]  /*ad60*/  ISETP.GE.AND P0, PT, R16, RZ, PT ;  /* 0x000000ff1000720c */ /* 0x000fe20003f06270 */
[----:B0-----:R-:W-:Y:S02]  /*ad70*/  VIADD R17, R0, 0x13a ;  /* 0x0000013a00117836 */ /* 0x001fe40000000000 */
[----:B------:R-:W-:Y:S01]  /*ad80*/  @!P6 IMAD.IADD R9, R9, 0x1, -R3 ;  /* 0x000000010909e824 */ /* 0x000fe200078e0a03 */
[----:B------:R-:W-:Y:S01]  /*ad90*/  ISETP.GT.U32.AND P6, PT, R3, R11, PT ;  /* 0x0000000b0300720c */ /* 0x000fe20003fc4070 */
[----:B------:R-:W-:Y:S01]  /*ada0*/  IMAD.HI.U32 R5, R4, R2, RZ ;  /* 0x0000000204057227 */ /* 0x000fe200078e00ff */
[----:B-1----:R-:W-:-:S03]  /*adb0*/  IABS R15, R17 ;  /* 0x00000011000f7213 */ /* 0x002fc60000000000 */
[----:B------:R-:W-:Y:S01]  /*adc0*/  @!P3 IMAD.IADD R8, R8, 0x1, -R3 ;  /* 0x000000010808b824 */ /* 0x000fe200078e0a03 */
[----:B------:R-:W-:Y:S01]  /*add0*/  ISETP.GE.AND P3, PT, R12, RZ, PT ;  /* 0x000000ff0c00720c */ /* 0x000fe20003f66270 */
[----:B------:R-:W-:-:S04]  /*ade0*/  IMAD.HI.U32 R10, R4, R15, RZ ;  /* 0x0000000f040a7227 */ /* 0x000fc800078e00ff */
[----:B------:R-:W-:Y:S02]  /*adf0*/  IMAD.MOV R5, RZ, RZ, -R5 ;  /* 0x000000ffff057224 */ /* 0x000fe400078e0a05 */
[----:B------:R-:W-:Y:S02]  /*ae00*/  IMAD.MOV.U32 R13, RZ, RZ, R8 ;  /* 0x000000ffff0d7224 */ /* 0x000fe400078e0008 */
[----:B------:R-:W-:Y:S02]  /*ae10*/  IMAD.MOV R10, RZ, RZ, -R10 ;  /* 0x000000ffff0a7224 */ /* 0x000fe400078e0a0a */
[C---:B------:R-:W-:Y:S02]  /*ae20*/  IMAD R2, R3.reuse, R5, R2 ;  /* 0x0000000503027224 */ /* 0x040fe400078e0202 */
[----:B------:R-:W-:Y:S01]  /*ae30*/  @!P2 IMAD.MOV R13, RZ, RZ, -R13 ;  /* 0x000000ffff0da224 */ /* 0x000fe200078e0a0d */
[C---:B------:R-:W-:Y:S01]  /*ae40*/  ISETP.GT.U32.AND P2, PT, R3.reuse, R9, PT ;  /* 0x000000090300720c */ /* 0x040fe20003f44070 */
[----:B------:R-:W-:-:S02]  /*ae50*/  IMAD R15, R3, R10, R15 ;  /* 0x0000000a030f7224 */ /* 0x000fc400078e020f */
[--C-:B------:R-:W-:Y:S01]  /*ae60*/  @!P1 IMAD.IADD R14, R14, 0x1, -R3.reuse ;  /* 0x000000010e0e9824 */ /* 0x100fe200078e0a03 */
[----:B------:R0:W-:Y:S01]  /*ae70*/  STL [R1+0x784], R13 ;  /* 0x0007840d01007387 */ /* 0x0001e20000100800 */
[--C-:B------:R-:W-:Y:S01]  /*ae80*/  @!P6 IMAD.IADD R11, R11, 0x1, -R3.reuse ;  /* 0x000000010b0be824 */ /* 0x100fe200078e0a03 */
[C---:B------:R-:W-:Y:S01]  /*ae90*/  ISETP.GT.U32.AND P1, PT, R3.reuse, R2, PT ;  /* 0x000000020300720c */ /* 0x040fe20003f24070 */
[C---:B------:R-:W-:Y:S01]  /*aea0*/  VIADD R8, R0.reuse, 0x138 ;  /* 0x0000013800087836 */ /* 0x040fe20000000000 */
[----:B------:R-:W-:Y:S01]  /*aeb0*/  ISETP.GT.U32.AND P6, PT, R3, R15, PT ;  /* 0x0000000f0300720c */ /* 0x000fe20003fc4070 */
[C---:B------:R-:W-:Y:S02]  /*aec0*/  VIADD R5, R0.reuse, 0x137 ;  /* 0x0000013700057836 */ /* 0x040fe40000000000 */
[----:B------:R-:W-:Y:S01]  /*aed0*/  IMAD.MOV.U32 R19, RZ, RZ, R14 ;  /* 0x000000ffff137224 */ /* 0x000fe200078e000e */
[----:B------:R-:W-:Y:S01]  /*aee0*/  IABS R10, R8 ;  /* 0x00000008000a7213 */ /* 0x000fe20000000000 */
[----:B------:R-:W-:Y:S01]  /*aef0*/  @!P2 IMAD.IADD R9, R9, 0x1, -R3 ;  /* 0x000000010909a824 */ /* 0x000fe200078e0a03 */
[----:B------:R-:W-:Y:S01]  /*af00*/  ISETP.GE.AND P2, PT, R17, RZ, PT ;  /* 0x000000ff1100720c */ /* 0x000fe20003f46270 */
[----:B0-----:R-:W-:Y:S01]  /*af10*/  VIADD R13, R0, 0x139 ;  /* 0x00000139000d7836 */ /* 0x001fe20000000000 */
[----:B------:R-:W-:Y:S01]  /*af20*/  IABS R12, R5 ;  /* 0x00000005000c7213 */ /* 0x000fe20000000000 */
[----:B------:R-:W-:-:S03]  /*af30*/  IMAD.HI.U32 R18, R4, R10, RZ ;  /* 0x0000000a04127227 */ /* 0x000fc600078e00ff */
[----:B------:R-:W-:Y:S01]  /*af40*/  IABS R16, R13 ;  /* 0x0000000d00107213 */ /* 0x000fe20000000000 */
        /* <DEDUP_REMOVED lines=26> */
[--C-:B------:R-:W-:Y:S01]  /*b0f0*/  @!P4 IMAD.IADD R16, R16, 0x1, -R3.reuse ;  /* 0x000000011010c824 */ /* 0x100fe200078e0a03 */
[----:B------:R1:W-:Y:S01]  /*b100*/  STL [R1+0x778], R9 ;  /* 0x0007780901007387 */ /* 0x0003e20000100800 */
[----:B------:R-:W-:Y:S01]  /*b110*/  ISETP.GE.AND P4, PT, R5, RZ, PT ;  /* 0x000000ff0500720c */ /* 0x000fe20003f86270 */
[----:B------:R-:W-:Y:S01]  /*b120*/  IMAD.MOV.U32 R18, RZ, RZ, R2 ;  /* 0x000000ffff127224 */ /* 0x000fe200078e0002 */
[----:B------:R-:W-:Y:S01]  /*b130*/  IABS R13, R8 ;  /* 0x00000008000d7213 */ /* 0x000fe20000000000 */
[----:B------:R-:W-:Y:S01]  /*b140*/  @!P3 IMAD.IADD R10, R10, 0x1, -R3 ;  /* 0x000000010a0ab824 */ /* 0x000fe200078e0a03 */
[----:B------:R-:W-:Y:S01]  /*b150*/  ISETP.GT.U32.AND P3, PT, R3, R16, PT ;  /* 0x000000100300720c */ /* 0x000fe20003f64070 */
[----:B0-----:R-:W-:-:S02]  /*b160*/  VIADD R11, R0, 0x134 ;  /* 0x00000134000b7836 */ /* 0x001fc40000000000 */
[----:B------:R-:W-:Y:S01]  /*b170*/  IMAD.MOV.U32 R5, RZ, RZ, R13 ;  /* 0x000000ffff057224 */ /* 0x000fe200078e000d */
[----:B-1----:R-:W-:Y:S01]  /*b180*/  IABS R9, R17 ;  /* 0x0000001100097213 */ /* 0x002fe20000000000 */
[----:B------:R-:W-:Y:S01]  /*b190*/  @!P6 IMAD.IADD R12, R12, 0x1, -R3 ;  /* 0x000000010c0ce824 */ /* 0x000fe200078e0a03 */
[----:B------:R-:W-:Y:S01]  /*b1a0*/  ISETP.GT.U32.AND P6, PT, R3, R10, PT ;  /* 0x0000000a0300720c */ /* 0x000fe20003fc4070 */
[----:B------:R-:W-:Y:S01]  /*b1b0*/  IMAD.HI.U32 R13, R4, R5, RZ ;  /* 0x00000005040d7227 */ /* 0x000fe200078e00ff */
[----:B------:R-:W-:-:S03]  /*b1c0*/  IABS R19, R11 ;  /* 0x0000000b00137213 */ /* 0x000fc60000000000 */
[----:B------:R-:W-:-:S04]  /*b1d0*/  IMAD.HI.U32 R14, R4, R9, RZ ;  /* 0x00000009040e7227 */ /* 0x000fc800078e00ff */
[----:B------:R-:W-:Y:S02]  /*b1e0*/  IMAD.MOV R14, RZ, RZ, -R14 ;  /* 0x000000ffff0e7224 */ /* 0x000fe400078e0a0e */
[----:B------:R-:W-:Y:S02]  /*b1f0*/  IMAD.MOV R13, RZ, RZ, -R13 ;  /* 0x000000ffff0d7224 */ /* 0x000fe400078e0a0d */
[C---:B------:R-:W-:Y:S02]  /*b200*/  IMAD R2, R3.reuse, R14, R9 ;  /* 0x0000000e03027224 */ /* 0x040fe400078e0209 */
[----:B------:R-:W-:Y:S02]  /*b210*/  @!P3 IMAD.IADD R16, R16, 0x1, -R3 ;  /* 0x000000011010b824 */ /* 0x000fe400078e0a03 */
[C---:B------:R-:W-:Y:S01]  /*b220*/  IMAD R5, R3.reuse, R13, R5 ;  /* 0x0000000d03057224 */ /* 0x040fe200078e0205 */
[----:B------:R-:W-:Y:S01]  /*b230*/  ISETP.GT.U32.AND P3, PT, R3, R2, PT ;  /* 0x000000020300720c */ /* 0x000fe20003f64070 */
[----:B------:R-:W-:-:S02]  /*b240*/  @!P6 IMAD.IADD R10, R10, 0x1, -R3 ;  /* 0x000000010a0ae824 */ /* 0x000fc400078e0a03 */
[----:B------:R-:W-:Y:S01]  /*b250*/  VIADD R9, R0, 0x133 ;  /* 0x0000013300097836 */ /* 0x000fe20000000000 */
[C---:B------:R-:W-:Y:S01]  /*b260*/  ISETP.GT.U32.AND P6, PT, R3.reuse, R5, PT ;  /* 0x000000050300720c */ /* 0x040fe20003fc4070 */
[----:B------:R-:W-:Y:S01]  /*b270*/  @!P0 IMAD.MOV R18, RZ, RZ, -R18 ;  /* 0x000000ffff128224 */ /* 0x000fe200078e0a12 */
[C---:B------:R-:W-:Y:S01]  /*b280*/  ISETP.GT.U32.AND P0, PT, R3.reuse, R12, PT ;  /* 0x0000000c0300720c */ /* 0x040fe20003f04070 */
[----:B------:R-:W-:Y:S01]  /*b290*/  IMAD.HI.U32 R20, R4, R19, RZ ;  /* 0x0000001304147227 */ /* 0x000fe200078e00ff */
[----:B------:R-:W-:Y:S02]  /*b2a0*/  IABS R13, R9 ;  /* 0x00000009000d7213 */ /* 0x000fe40000000000 */
[----:B------:R0:W-:Y:S01]  /*b2b0*/  STL [R1+0x774], R18 ;  /* 0x0007741201007387 */ /* 0x0001e20000100800 */
[----:B------:R-:W-:Y:S02]  /*b2c0*/  IMAD.MOV R20, RZ, RZ, -R20 ;  /* 0x000000ffff147224 */ /* 0x000fe400078e0a14 */
[----:B------:R-:W-:Y:S01]  /*b2d0*/  @!P3 IMAD.IADD R2, R2, 0x1, -R3 ;  /* 0x000000010202b824 */ /* 0x000fe200078e0a03 */
[----:B------:R-:W-:Y:S01]  /*b2e0*/  ISETP.GE.AND P3, PT, R8, RZ, PT ;  /* 0x000000ff0800720c */ /* 0x000fe20003f66270 */
[----:B------:R-:W-:-:S02]  /*b2f0*/  IMAD R8, R3, R20, R19 ;  /* 0x0000001403087224 */ /* 0x000fc400078e0213 */
[----:B------:R-:W-:Y:S01]  /*b300*/  @!P6 IMAD.IADD R5, R5, 0x1, -R3 ;  /* 0x000000010505e824 */ /* 0x000fe200078e0a03 */
[----:B------:R-:W-:Y:S01]  /*b310*/  ISETP.GT.U32.AND P6, PT, R3, R2, PT ;  /* 0x000000020300720c */ /* 0x000fe20003fc4070 */
[----:B------:R-:W-:Y:S02]  /*b320*/  IMAD.MOV.U32 R21, RZ, RZ, R16 ;  /* 0x000000ffff157224 */ /* 0x000fe400078e0010 */
[----:B0-----:R-:W-:-:S04]  /*b330*/  IMAD.HI.U32 R18, R4, R13, RZ ;  /* 0x0000000d04127227 */ /* 0x001fc800078e00ff */
[----:B------:R-:W-:Y:S02]  /*b340*/  IMAD.MOV R18, RZ, RZ, -R18 ;  /* 0x000000ffff127224 */ /* 0x000fe400078e0a12 */
[----:B------:R-:W-:Y:S02]  /*b350*/  VIADD R14, R0, 0x132 ;  /* 0x00000132000e7836 */ /* 0x000fe40000000000 */
[----:B------:R-:W-:Y:S01]  /*b360*/  @!P2 IMAD.MOV R15, RZ, RZ, -R15 ;  /* 0x000000ffff0fa224 */ /* 0x000fe200078e0a0f */
[C---:B------:R-:W-:Y:S01]  /*b370*/  ISETP.GT.U32.AND P2, PT, R3.reuse, R5, PT ;  /* 0x000000050300720c */ /* 0x040fe20003f44070 */
[----:B------:R-:W-:Y:S01]  /*b380*/  @!P1 IMAD.MOV R21, RZ, RZ, -R21 ;  /* 0x000000ffff159224 */ /* 0x000fe200078e0a15 */
[C---:B------:R-:W-:Y:S01]  /*b390*/  ISETP.GT.U32.AND P1, PT, R3.reuse, R8, PT ;  /* 0x000000080300720c */ /* 0x040fe20003f24070 */
[----:B------:R-:W-:Y:S01]  /*b3a0*/  IMAD R13, R3, R18, R13 ;  /* 0x00000012030d7224 */ /* 0x000fe200078e020d */
[----:B------:R-:W-:Y:S01]  /*b3b0*/  STL [R1+0x770], R15 ;  /* 0x0007700f01007387 */ /* 0x000fe20000100800 */
[--C-:B------:R-:W-:Y:S01]  /*b3c0*/  @!P0 IMAD.IADD R12, R12, 0x1, -R3.reuse ;  /* 0x000000010c0c8824 */ /* 0x100fe200078e0a03 */
[----:B------:R-:W-:Y:S01]  /*b3d0*/  ISETP.GE.AND P0, PT, R17, RZ, PT ;  /* 0x000000ff1100720c */ /* 0x000fe20003f06270 */
[----:B------:R-:W-:Y:S01]  /*b3e0*/  @!P5 IMAD.MOV R10, RZ, RZ, -R10 ;  /* 0x000000ffff0ad224 */ /* 0x000fe200078e0a0a */
[----:B------:R-:W-:Y:S01]  /*b3f0*/  IABS R17, R14 ;  /* 0x0000000e00117213 */ /* 0x000fe20000000000 */
[--C-:B------:R-:W-:Y:S01]  /*b400*/  @!P6 IMAD.IADD R2, R2, 0x1, -R3.reuse ;  /* 0x000000010202e824 */ /* 0x100fe200078e0a03 */
[----:B------:R-:W-:Y:S01]  /*b410*/  ISETP.GT.U32.AND P6, PT, R3, R13, PT ;  /* 0x0000000d0300720c */ /* 0x000fe20003fc4070 */
[----:B------:R-:W-:Y:S01]  /*b420*/  STL [R1+0x76c], R21 ;  /* 0x00076c1501007387 */ /* 0x000fe20000100800 */
[----:B------:R-:W-:Y:S01]  /*b430*/  @!P4 IMAD.MOV R12, RZ, RZ, -R12 ;  /* 0x000000ffff0cc224 */ /* 0x000fe200078e0a0c */
[----:B------:R-:W-:Y:S01]  /*b440*/  ISETP.GE.AND P4, PT, R9, RZ, PT ;  /* 0x000000ff0900720c */ /* 0x000fe20003f86270 */
[----:B------:R-:W-:Y:S01]  /*b450*/  VIADD R9, R0, 0x131 ;  /* 0x0000013100097836 */ /* 0x000fe20000000000 */
[----:B------:R0:W-:Y:S01]  /*b460*/  STL [R1+0x768], R10 ;  /* 0x0007680a01007387 */ /* 0x0001e20000100800 */
[--C-:B------:R-:W-:Y:S01]  /*b470*/  @!P2 IMAD.IADD R5, R5, 0x1, -R3.reuse ;  /* 0x000000010505a824 */ /* 0x100fe200078e0a03 */
[----:B------:R-:W-:Y:S01]  /*b480*/  ISETP.GE.AND P2, PT, R14, RZ, PT ;  /* 0x000000ff0e00720c */ /* 0x000fe20003f46270 */
[----:B------:R-:W-:Y:S01]  /*b490*/  @!P1 IMAD.IADD R8, R8, 0x1, -R3 ;  /* 0x0000000108089824 */ /* 0x000fe200078e0a03 */
[----:B------:R-:W-:Y:S01]  /*b4a0*/  ISETP.GE.AND P1, PT, R9, RZ, PT ;  /* 0x000000ff0900720c */ /* 0x000fe20003f26270 */
[----:B------:R-:W-:Y:S01]  /*b4b0*/  IMAD.MOV.U32 R16, RZ, RZ, R5 ;  /* 0x000000ffff107224 */ /* 0x000fe200078e0005 */
[----:B------:R1:W-:Y:S01]  /*b4c0*/  STL [R1+0x764], R12 ;  /* 0x0007640c01007387 */ /* 0x0003e20000100800 */
[----:B------:R-:W-:Y:S01]  /*b4d0*/  ISETP.GE.AND P5, PT, R11, RZ, PT ;  /* 0x000000ff0b00720c */ /* 0x000fe20003fa6270 */
[----:B------:R-:W-:Y:S01]  /*b4e0*/  @!P6 IMAD.IADD R13, R13, 0x1, -R3 ;  /* 0x000000010d0de824 */ /* 0x000fe200078e0a03 */
[----:B------:R-:W-:Y:S01]  /*b4f0*/  ISETP.GT.U32.AND P6, PT, R3, R8, PT ;  /* 0x000000080300720c */ /* 0x000fe20003fc4070 */
[----:B0-----:R-:W-:-:S04]  /*b500*/  IMAD.HI.U32 R10, R4, R17, RZ ;  /* 0x00000011040a7227 */ /* 0x001fc800078e00ff */
[----:B------:R-:W-:Y:S01]  /*b510*/  IMAD.MOV R15, RZ, RZ, -R10 ;  /* 0x000000ffff0f7224 */ /* 0x000fe200078e0a0a */
[----:B------:R-:W-:Y:S01]  /*b520*/  IABS R10, R9 ;  /* 0x00000009000a7213 */ /* 0x000fe20000000000 */
[----:B------:R-:W-:Y:S02]  /*b530*/  @!P3 IMAD.MOV R16, RZ, RZ, -R16 ;  /* 0x000000ffff10b224 */ /* 0x000fe400078e0a10 */
[C---:B------:R-:W-:Y:S02]  /*b540*/  IMAD R15, R3.reuse, R15, R17 ;  /* 0x0000000f030f7224 */ /* 0x040fe400078e0211 */
[----:B------:R-:W-:Y:S02]  /*b550*/  IMAD.MOV.U32 R9, RZ, RZ, R10 ;  /* 0x000000ffff097224 */ /* 0x000fe400078e000a */
[----:B-1----:R-:W-:Y:S01]  /*b560*/  IMAD.MOV.U32 R12, RZ, RZ, R2 ;  /* 0x000000ffff0c7224 */ /* 0x002fe200078e0002 */
[----:B------:R-:W-:Y:S01]  /*b570*/  ISETP.GT.U32.AND P3, PT, R3, R15, PT ;  /* 0x0000000f0300720c */ /* 0x000fe20003f64070 */
[----:B------:R-:W-:-:S04]  /*b580*/  IMAD.HI.U32 R14, R4, R9, RZ ;  /* 0x00000009040e7227 */ /* 0x000fc800078e00ff */
[C---:B------:R-:W-:Y:S02]  /*b590*/  VIADD R11, R0.reuse, 0x130 ;  /* 0x00000130000b7836 */ /* 0x040fe40000000000 */
[----:B------:R-:W-:Y:S02]  /*b5a0*/  IMAD.MOV R5, RZ, RZ, -R14 ;  /* 0x000000ffff057224 */ /* 0x000fe400078e0a0e */
[C---:B------:R-:W-:Y:S01]  /*b5b0*/  VIADD R18, R0.reuse, 0x12e ;  /* 0x0000012e00127836 */ /* 0x040fe20000000000 */
[----:B------:R-:W-:Y:S01]  /*b5c0*/  IABS R2, R11 ;  /* 0x0000000b00027213 */ /* 0x000fe20000000000 */
[----:B------:R-:W-:Y:S01]  /*b5d0*/  @!P0 IMAD.MOV R12, RZ, RZ, -R12 ;  /* 0x000000ffff0c8224 */ /* 0x000fe200078e0a0c */
[C---:B------:R-:W-:Y:S01]  /*b5e0*/  ISETP.GT.U32.AND P0, PT, R3.reuse, R13, PT ;  /* 0x0000000d0300720c */ /* 0x040fe20003f04070 */
[----:B------:R-:W-:Y:S01]  /*b5f0*/  VIADD R10, R0, 0x12f ;  /* 0x0000012f000a7836 */ /* 0x000fe20000000000 */
[----:B------:R-:W-:Y:S01]  /*b600*/  IABS R14, R18 ;  /* 0x00000012000e7213 */ /* 0x000fe20000000000 */
[----:B------:R-:W-:Y:S01]  /*b610*/  IMAD R5, R3, R5, R9 ;  /* 0x0000000503057224 */ /* 0x000fe200078e0209 */
[----:B------:R0:W-:Y:S01]  /*b620*/  STL [R1+0x75c], R12 ;  /* 0x00075c0c01007387 */ /* 0x0001e20000100800 */
[----:B------:R-:W-:-:S02]  /*b630*/  @!P6 IMAD.IADD R8, R8, 0x1, -R3 ;  /* 0x000000010808e824 */ /* 0x000fc400078e0a03 */
[----:B------:R-:W-:Y:S01]  /*b640*/  @!P3 IMAD.IADD R15, R15, 0x1, -R3 ;  /* 0x000000010f0fb824 */ /* 0x000fe200078e0a03 */
[----:B------:R1:W-:Y:S01]  /*b650*/  STL [R1+0x758], R16 ;  /* 0x0007581001007387 */ /* 0x0003e20000100800 */
[----:B------:R-:W-:Y:S01]  /*b660*/  IMAD.MOV.U32 R17, RZ, RZ, R8 ;  /* 0x000000ffff117224 */ /* 0x000fe200078e0008 */
[----:B------:R-:W-:Y:S01]  /*b670*/  ISETP.GT.U32.AND P6, PT, R3, R5, PT ;  /* 0x000000050300720c */ /* 0x000fe20003fc4070 */
[----:B------:R-:W-:Y:S01]  /*b680*/  IMAD.MOV.U32 R9, RZ, RZ, R14 ;  /* 0x000000ffff097224 */ /* 0x000fe200078e000e */
[----:B------:R-:W-:Y:S01]  /*b690*/  ISETP.GE.AND P3, PT, R10, RZ, PT ;  /* 0x000000ff0a00720c */ /* 0x000fe20003f66270 */
[----:B------:R-:W-:Y:S01]  /*b6a0*/  @!P5 IMAD.MOV R17, RZ, RZ, -R17 ;  /* 0x000000ffff11d224 */ /* 0x000fe200078e0a11 */
[----:B0-----:R-:W-:Y:S01]  /*b6b0*/  IABS R12, R10 ;  /* 0x0000000a000c7213 */ /* 0x001fe20000000000 */
[----:B------:R-:W-:Y:S01]  /*b6c0*/  @!P0 IMAD.IADD R13, R13, 0x1, -R3 ;  /* 0x000000010d0d8824 */ /* 0x000fe200078e0a03 */
[----:B------:R-:W-:Y:S01]  /*b6d0*/  ISETP.GT.U32.AND P5, PT, R3, R15, PT ;  /* 0x0000000f0300720c */ /* 0x000fe20003fa4070 */
[----:B------:R-:W-:Y:S01]  /*b6e0*/  VIADD R8, R0, 0x12d ;  /* 0x0000012d00087836 */ /* 0x000fe20000000000 */
[----:B------:R-:W-:Y:S01]  /*b6f0*/  ISETP.GE.AND P0, PT, R11, RZ, PT ;  /* 0x000000ff0b00720c */ /* 0x000fe20003f06270 */
[C---:B-1----:R-:W-:Y:S01]  /*b700*/  IMAD.HI.U32 R16, R4.reuse, R2, RZ ;  /* 0x0000000204107227 */ /* 0x042fe200078e00ff */
[----:B------:R-:W-:Y:S03]  /*b710*/  STL [R1+0x754], R17 ;  /* 0x0007541101007387 */ /* 0x000fe60000100800 */
[----:B------:R-:W-:-:S04]  /*b720*/  IMAD.HI.U32 R14, R4, R12, RZ ;  /* 0x0000000c040e7227 */ /* 0x000fc800078e00ff */
[----:B------:R-:W-:Y:S02]  /*b730*/  IMAD.MOV R16, RZ, RZ, -R16 ;  /* 0x000000ffff107224 */ /* 0x000fe400078e0a10 */
[----:B------:R-:W-:Y:S02]  /*b740*/  IMAD.MOV R14, RZ, RZ, -R14 ;  /* 0x000000ffff0e7224 */ /* 0x000fe400078e0a0e */
[C---:B------:R-:W-:Y:S02]  /*b750*/  IMAD R2, R3.reuse, R16, R2 ;  /* 0x0000001003027224 */ /* 0x040fe400078e0202 */
[----:B------:R-:W-:Y:S02]  /*b760*/  IMAD R10, R3, R14, R12 ;  /* 0x0000000e030a7224 */ /* 0x000fe400078e020c */
[----:B------:R-:W-:Y:S02]  /*b770*/  @!P6 IMAD.IADD R5, R5, 0x1, -R3 ;  /* 0x000000010505e824 */ /* 0x000fe400078e0a03 */
        /* <DEDUP_REMOVED lines=11> */
[----:B------:R-:W-:Y:S01]  /*b830*/  IABS R19, R12 ;  /* 0x0000000c00137213 */ /* 0x000fe20000000000 */
[--C-:B------:R-:W-:Y:S01]  /*b840*/  @!P6 IMAD.IADD R5, R5, 0x1, -R3.reuse ;  /* 0x000000010505e824 */ /* 0x100fe200078e0a03 */
[----:B0-----:R-:W-:Y:S01]  /*b850*/  IABS R13, R8 ;  /* 0x00000008000d7213 */ /* 0x001fe20000000000 */
[----:B------:R-:W-:Y:S01]  /*b860*/  @!P5 IMAD.IADD R10, R10, 0x1, -R3 ;  /* 0x000000010a0ad824 */ /* 0x000fe200078e0a03 */
[C---:B------:R-:W-:Y:S01]  /*b870*/  ISETP.GT.U32.AND P6, PT, R3.reuse, R9, PT ;  /* 0x000000090300720c */ /* 0x040fe20003fc4070 */
[----:B------:R-:W-:Y:S01]  /*b880*/  VIADD R14, R0, 0x12c ;  /* 0x0000012c000e7836 */ /* 0x000fe20000000000 */
[----:B------:R-:W-:Y:S01]  /*b890*/  ISETP.GT.U32.AND P5, PT, R3, R2, PT ;  /* 0x000000020300720c */ /* 0x000fe20003fa4070 */
[----:B------:R-:W-:Y:S01]  /*b8a0*/  IMAD.HI.U32 R17, R4, R13, RZ ;  /* 0x0000000d04117227 */ /* 0x000fe200078e00ff */
[----:B------:R-:W-:-:S02]  /*b8b0*/  ISETP.GE.AND P4, PT, R18, RZ, PT ;  /* 0x000000ff1200720c */ /* 0x000fc40003f86270 */
[----:B------:R-:W-:Y:S01]  /*b8c0*/  IABS R16, R14 ;  /* 0x0000000e00107213 */ /* 0x000fe20000000000 */
[----:B------:R-:W-:Y:S02]  /*b8d0*/  IMAD.MOV R17, RZ, RZ, -R17 ;  /* 0x000000ffff117224 */ /* 0x000fe400078e0a11 */
[----:B------:R-:W-:Y:S02]  /*b8e0*/  VIADD R11, R0, 0x12a ;  /* 0x0000012a000b7836 */ /* 0x000fe40000000000 */
        /* <DEDUP_REMOVED lines=21> */
[----:B------:R-:W-:Y:S01]  /*ba40*/  ISETP.GT.U32.AND P6, PT, R3, R16, PT ;  /* 0x000000100300720c */ /* 0x000fe20003fc4070 */
        /* <DEDUP_REMOVED lines=8> */
[----:B------:R-:W-:Y:S02]  /*bad0*/  VIADD R5, R0, 0x129 ;  /* 0x0000012900057836 */ /* 0x000fe40000000000 */
[----:B------:R-:W-:Y:S01]  /*bae0*/  IMAD.MOV R8, RZ, RZ, -R8 ;  /* 0x000000ffff087224 */ /* 0x000fe200078e0a08 */
[----:B------:R-:W-:Y:S01]  /*baf0*/  STL [R1+0x744], R21 ;  /* 0x0007441501007387 */ /* 0x000fe20000100800 */
[--C-:B------:R-:W-:Y:S01]  /*bb00*/  @!P2 IMAD.IADD R9, R9, 0x1, -R3.reuse ;  /* 0x000000010909a824 */ /* 0x100fe200078e0a03 */
[----:B------:R-:W-:Y:S01]  /*bb10*/  ISETP.GE.AND P2, PT, R14, RZ, PT ;  /* 0x000000ff0e00720c */ /* 0x000fe20003f46270 */
[--C-:B------:R-:W-:Y:S01]  /*bb20*/  @!P6 IMAD.IADD R16, R16, 0x1, -R3.reuse ;  /* 0x000000011010e824 */ /* 0x100fe200078e0a03 */
[----:B------:R-:W-:Y:S01]  /*bb30*/  IABS R14, R5 ;  /* 0x00000005000e7213 */ /* 0x000fe20000000000 */
[C---:B------:R-:W-:Y:S01]  /*bb40*/  IMAD R8, R3.reuse, R8, R18 ;  /* 0x0000000803087224 */ /* 0x040fe200078e0212 */
[----:B------:R0:W-:Y:S01]  /*bb50*/  STL [R1+0x72c], R10 ;  /* 0x00072c0a01007387 */ /* 0x0001e20000100800 */
[----:B------:R-:W-:Y:S01]  /*bb60*/  VIADD R17, R0, 0x128 ;  /* 0x0000012800117836 */ /* 0x000fe20000000000 */
[----:B------:R-:W-:Y:S01]  /*bb70*/  ISETP.GT.U32.AND P6, PT, R3, R16, PT ;  /* 0x000000100300720c */ /* 0x000fe20003fc4070 */
[----:B------:R-:W-:Y:S01]  /*bb80*/  @!P0 IMAD.IADD R13, R13, 0x1, -R3 ;  /* 0x000000010d0d8824 */ /* 0x000fe200078e0a03 */
[----:B------:R-:W-:Y:S01]  /*bb90*/  ISETP.GT.U32.AND P5, PT, R3, R8, PT ;  /* 0x000000080300720c */ /* 0x000fe20003fa4070 */
[----:B------:R-:W-:Y:S01]  /*bba0*/  IMAD.HI.U32 R18, R4, R14, RZ ;  /* 0x0000000e04127227 */ /* 0x000fe200078e00ff */
[----:B------:R-:W-:-:S02]  /*bbb0*/  IABS R2, R17 ;  /* 0x0000001100027213 */ /* 0x000fc40000000000 */
[----:B------:R-:W-:Y:S01]  /*bbc0*/  ISETP.GE.AND P0, PT, R11, RZ, PT ;  /* 0x000000ff0b00720c */ /* 0x000fe20003f06270 */
[----:B------:R-:W-:Y:S01]  /*bbd0*/  @!P4 IMAD.MOV R9, RZ, RZ, -R9 ;  /* 0x000000ffff09c224 */ /* 0x000fe200078e0a09 */
[----:B------:R-:W-:Y:S01]  /*bbe0*/  ISETP.GE.AND P4, PT, R12, RZ, PT ;  /* 0x000000ff0c00720c */ /* 0x000fe20003f86270 */
[----:B0-----:R-:W-:Y:S02]  /*bbf0*/  IMAD.MOV.U32 R10, RZ, RZ, R13 ;  /* 0x000000ffff0a7224 */ /* 0x001fe400078e000d */
[----:B------:R-:W-:Y:S01]  /*bc00*/  @!P3 IMAD.IADD R15, R15, 0x1, -R3 ;  /* 0x000000010f0fb824 */ /* 0x000fe200078e0a03 */
[----:B------:R0:W-:Y:S01]  /*bc10*/  STL [R1+0x714], R9 ;  /* 0x0007140901007387 */ /* 0x0001e20000100800 */
[----:B------:R-:W-:Y:S01]  /*bc20*/  IMAD.MOV R18, RZ, RZ, -R18 ;  /* 0x000000ffff127224 */ /* 0x000fe200078e0a12 */
[----:B------:R-:W-:Y:S01]  /*bc30*/  ISETP.GE.AND P3, PT, R5, RZ, PT ;  /* 0x000000ff0500720c */ /* 0x000fe20003f66270 */
[----:B------:R-:W-:Y:S01]  /*bc40*/  @!P1 IMAD.MOV R10, RZ, RZ, -R10 ;  /* 0x000000ffff0a9224 */ /* 0x000fe200078e0a0a */
[C---:B------:R-:W-:Y:S01]  /*bc50*/  ISETP.GT.U32.AND P1, PT, R3.reuse, R15, PT ;  /* 0x0000000f0300720c */ /* 0x040fe20003f24070 */
[----:B------:R-:W-:-:S02]  /*bc60*/  IMAD R14, R3, R18, R14 ;  /* 0x00000012030e7224 */ /* 0x000fc400078e020e */
[--C-:B------:R-:W-:Y:S01]  /*bc70*/  @!P6 IMAD.IADD R16, R16, 0x1, -R3.reuse ;  /* 0x000000011010e824 */ /* 0x100fe200078e0a03 */
[----:B------:R1:W-:Y:S01]  /*bc80*/  STL [R1+0x70c], R10 ;  /* 0x00070c0a01007387 */ /* 0x0003e20000100800 */
[----:B------:R-:W-:Y:S01]  /*bc90*/  @!P5 IMAD.IADD R8, R8, 0x1, -R3 ;  /* 0x000000010808d824 */ /* 0x000fe200078e0a03 */
[----:B------:R-:W-:Y:S01]  /*bca0*/  ISETP.GT.U32.AND P6, PT, R3, R14, PT ;  /* 0x0000000e0300720c */ /* 0x000fe20003fc4070 */
[----:B0-----:R-:W-:-:S03]  /*bcb0*/  IMAD.HI.U32 R9, R4, R2, RZ ;  /* 0x0000000204097227 */ /* 0x001fc600078e00ff */
[----:B------:R-:W-:Y:S01]  /*bcc0*/  ISETP.GT.U32.AND P5, PT, R3, R8, PT ;  /* 0x000000080300720c */ /* 0x000fe20003fa4070 */
[----:B------:R-:W-:Y:S02]  /*bcd0*/  IMAD.MOV R9, RZ, RZ, -R9 ;  /* 0x000000ffff097224 */ /* 0x000fe400078e0a09 */
[--C-:B------:R-:W-:Y:S02]  /*bce0*/  @!P1 IMAD.IADD R15, R15, 0x1, -R3.reuse ;  /* 0x000000010f0f9824 */ /* 0x100fe400078e0a03 */
[C---:B------:R-:W-:Y:S02]  /*bcf0*/  IMAD R2, R3.reuse, R9, R2 ;  /* 0x0000000903027224 */ /* 0x040fe400078e0202 */
[----:B------:R-:W-:Y:S02]  /*bd00*/  IMAD.MOV.U32 R12, RZ, RZ, R16 ;  /* 0x000000ffff0c7224 */ /* 0x000fe400078e0010 */
[----:B------:R-:W-:Y:S01]  /*bd10*/  @!P6 IMAD.IADD R14, R14, 0x1, -R3 ;  /* 0x000000010e0ee824 */ /* 0x000fe200078e0a03 */
[----:B------:R-:W-:Y:S01]  /*bd20*/  ISETP.GT.U32.AND P1, PT, R3, R2, PT ;  /* 0x000000020300720c */ /* 0x000fe20003f24070 */
[----:B------:R-:W-:-:S02]  /*bd30*/  @!P2 IMAD.MOV R12, RZ, RZ, -R12 ;  /* 0x000000ffff0ca224 */ /* 0x000fc400078e0a0c */
[----:B------:R-:W-:Y:S01]  /*bd40*/  VIADD R9, R0, 0x127 ;  /* 0x0000012700097836 */ /* 0x000fe20000000000 */
[----:B------:R-:W-:Y:S01]  /*bd50*/  ISETP.GT.U32.AND P6, PT, R3, R14, PT ;  /* 0x0000000e0300720c */ /* 0x000fe20003fc4070 */
[--C-:B------:R-:W-:Y:S01]  /*bd60*/  @!P5 IMAD.IADD R8, R8, 0x1, -R3.reuse ;  /* 0x000000010808d824 */ /* 0x100fe200078e0a03 */
[----:B------:R0:W-:Y:S01]  /*bd70*/  STL [R1+0x708], R12 ;  /* 0x0007080c01007387 */ /* 0x0001e20000100800 */
[C---:B------:R-:W-:Y:S01]  /*bd80*/  VIADD R11, R0.reuse, 0x125 ;  /* 0x00000125000b7836 */ /* 0x040fe20000000000 */
[----:B------:R-:W-:Y:S01]  /*bd90*/  IABS R19, R9 ;  /* 0x0000000900137213 */ /* 0x000fe20000000000 */
[----:B------:R-:W-:Y:S01]  /*bda0*/  @!P4 IMAD.MOV R8, RZ, RZ, -R8 ;  /* 0x000000ffff08c224 */ /* 0x000fe200078e0a08 */
[----:B------:R-:W-:Y:S01]  /*bdb0*/  ISETP.GE.AND P2, PT, R9, RZ, PT ;  /* 0x000000ff0900720c */ /* 0x000fe20003f46270 */
[----:B-1----:R-:W-:Y:S01]  /*bdc0*/  VIADD R10, R0, 0x126 ;  /* 0x00000126000a7836 */ /* 0x002fe20000000000 */
[----:B------:R-:W-:Y:S01]  /*bdd0*/  ISETP.GE.AND P5, PT, R17, RZ, PT ;  /* 0x000000ff1100720c */ /* 0x000fe20003fa6270 */
[----:B------:R-:W-:Y:S01]  /*bde0*/  @!P1 IMAD.IADD R2, R2, 0x1, -R3 ;  /* 0x0000000102029824 */ /* 0x000fe200078e0a03 */
[----:B------:R-:W-:Y:S01]  /*bdf0*/  STL [R1+0x704], R8 ;  /* 0x0007040801007387 */ /* 0x000fe20000100800 */
[----:B------:R-:W-:Y:S01]  /*be00*/  IMAD.HI.U32 R9, R4, R19, RZ ;  /* 0x0000001304097227 */ /* 0x000fe200078e00ff */
[----:B------:R-:W-:-:S02]  /*be10*/  ISETP.GE.AND P4, PT, R10, RZ, PT ;  /* 0x000000ff0a00720c */ /* 0x000fc40003f86270 */
[----:B------:R-:W-:Y:S01]  /*be20*/  ISETP.GT.U32.AND P1, PT, R3, R2, PT ;  /* 0x000000020300720c */ /* 0x000fe20003f24070 */
[----:B0-----:R-:W-:Y:S01]  /*be30*/  IMAD.MOV.U32 R12, RZ, RZ, R15 ;  /* 0x000000ffff0c7224 */ /* 0x001fe200078e000f */
[----:B------:R-:W-:Y:S01]  /*be40*/  IABS R10, R10 ;  /* 0x0000000a000a7213 */ /* 0x000fe20000000000 */
[----:B------:R-:W-:Y:S02]  /*be50*/  @!P6 IMAD.IADD R14, R14, 0x1, -R3 ;  /* 0x000000010e0ee824 */ /* 0x000fe400078e0a03 */
[----:B------:R-:W-:Y:S01]  /*be60*/  @!P0 IMAD.MOV R12, RZ, RZ, -R12 ;  /* 0x000000ffff0c8224 */ /* 0x000fe200078e0a0c */
[----:B------:R-:W-:Y:S01]  /*be70*/  ISETP.GE.AND P0, PT, R11, RZ, PT ;  /* 0x000000ff0b00720c */ /* 0x000fe20003f06270 */
[----:B------:R-:W-:Y:S02]  /*be80*/  IMAD.MOV R9, RZ, RZ, -R9 ;  /* 0x000000ffff097224 */ /* 0x000fe400078e0a09 */
[----:B------:R-:W-:Y:S01]  /*be90*/  VIADD R5, R0, 0x124 ;  /* 0x0000012400057836 */ /* 0x000fe20000000000 */
[----:B------:R0:W-:Y:S01]  /*bea0*/  STL [R1+0x700], R12 ;  /* 0x0007000c01007387 */ /* 0x0001e20000100800 */
[----:B------:R-:W-:-:S02]  /*beb0*/  IMAD R19, R3, R9, R19 ;  /* 0x0000000903137224 */ /* 0x000fc400078e0213 */
[----:B------:R-:W-:Y:S01]  /*bec0*/  IMAD.MOV.U32 R13, RZ, RZ, R14 ;  /* 0x000000ffff0d7224 */ /* 0x000fe200078e000e */
[----:B------:R-:W-:Y:S01]  /*bed0*/  ISETP.GE.AND P6, PT, R5, RZ, PT ;  /* 0x000000ff0500720c */ /* 0x000fe20003fc6270 */
[----:B------:R-:W-:Y:S01]  /*bee0*/  @!P1 IMAD.IADD R2, R2, 0x1, -R3 ;  /* 0x0000000102029824 */ /* 0x000fe200078e0a03 */
[----:B------:R-:W-:Y:S01]  /*bef0*/  IABS R15, R5 ;  /* 0x00000005000f7213 */ /* 0x000fe20000000000 */
[----:B------:R-:W-:Y:S01]  /*bf00*/  @!P3 IMAD.MOV R13, RZ, RZ, -R13 ;  /* 0x000000ffff0db224 */ /* 0x000fe200078e0a0d */
[----:B------:R-:W-:Y:S01]  /*bf10*/  ISETP.GT.U32.AND P3, PT, R3, R19, PT ;  /* 0x000000130300720c */ /* 0x000fe20003f64070 */
[----:B------:R-:W-:Y:S01]  /*bf20*/  VIADD R16, R0, 0x122 ;  /* 0x0000012200107836 */ /* 0x000fe20000000000 */
[----:B0-----:R-:W-:Y:S01]  /*bf30*/  IABS R12, R11 ;  /* 0x0000000b000c7213 */ /* 0x001fe20000000000 */
[----:B------:R-:W-:Y:S01]  /*bf40*/  IMAD.MOV.U32 R11, RZ, RZ, R10 ;  /* 0x000000ffff0b7224 */ /* 0x000fe200078e000a */
[----:B------:R-:W-:Y:S01]  /*bf50*/  STL [R1+0x6f4], R13 ;  /* 0x0006f40d01007387 */ /* 0x000fe20000100800 */
[----:B------:R-:W-:Y:S01]  /*bf60*/  IMAD.MOV.U32 R10, RZ, RZ, R2 ;  /* 0x000000ffff0a7224 */ /* 0x000fe200078e0002 */
[----:B------:R-:W-:Y:S01]  /*bf70*/  IABS R2, R16 ;  /* 0x0000001000027213 */ /* 0x000fe20000000000 */
[----:B------:R-:W-:-:S04]  /*bf80*/  IMAD.HI.U32 R8, R4, R12, RZ ;  /* 0x0000000c04087227 */ /* 0x000fc800078e00ff */
[----:B------:R-:W-:Y:S02]  /*bf90*/  IMAD.MOV R8, RZ, RZ, -R8 ;  /* 0x000000ffff087224 */ /* 0x000fe400078e0a08 */
[----:B------:R-:W-:-:S04]  /*bfa0*/  IMAD.HI.U32 R5, R4, R11, RZ ;  /* 0x0000000b04057227 */ /* 0x000fc800078e00ff */
[C---:B------:R-:W-:Y:S02]  /*bfb0*/  IMAD R12, R3.reuse, R8, R12 ;  /* 0x00000008030c7224 */ /* 0x040fe400078e020c */
        /* <DEDUP_REMOVED lines=8> */
[C---:B------:R-:W-:Y:S01]  /*c040*/  ISETP.GT.U32.AND P3, PT, R3.reuse, R19, PT ;  /* 0x000000130300720c */ /* 0x040fe20003f64070 */
[----:B------:R-:W-:Y:S02]  /*c050*/  IMAD.MOV R5, RZ, RZ, -R5 ;  /* 0x000000ffff057224 */ /* 0x000fe400078e0a05 */
[----:B------:R-:W-:Y:S02]  /*c060*/  VIADD R20, R0, 0x123 ;  /* 0x0000012300147836 */ /* 0x000fe40000000000 */
[----:B------:R-:W-:Y:S02]  /*c070*/  @!P5 IMAD.IADD R12, R12, 0x1, -R3 ;  /* 0x000000010c0cd824 */ /* 0x000fe400078e0a03 */
[C---:B------:R-:W-:Y:S01]  /*c080*/  IMAD R15, R3.reuse, R5, R15 ;  /* 0x00000005030f7224 */ /* 0x040fe200078e020f */
[----:B------:R-:W-:Y:S01]  /*c090*/  IABS R5, R20 ;  /* 0x0000001400057213 */ /* 0x000fe20000000000 */
[----:B------:R-:W-:Y:S01]  /*c0a0*/  IMAD.HI.U32 R8, R4, R2, RZ ;  /* 0x0000000204087227 */ /* 0x000fe200078e00ff */
[----:B------:R-:W-:-:S03]  /*c0b0*/  ISETP.GT.U32.AND P5, PT, R3, R12, PT ;  /* 0x0000000c0300720c */ /* 0x000fc60003fa4070 */
[--C-:B------:R-:W-:Y:S02]  /*c0c0*/  @!P1 IMAD.IADD R11, R11, 0x1, -R3.reuse ;  /* 0x000000010b0b9824 */ /* 0x100fe400078e0a03 */
[----:B------:R-:W-:Y:S02]  /*c0d0*/  IMAD.MOV R8, RZ, RZ, -R8 ;  /* 0x000000ffff087224 */ /* 0x000fe400078e0a08 */
[----:B------:R-:W-:Y:S01]  /*c0e0*/  @!P3 IMAD.IADD R19, R19, 0x1, -R3 ;  /* 0x000000011313b824 */ /* 0x000fe200078e0a03 */
[C---:B------:R-:W-:Y:S01]  /*c0f0*/  ISETP.GT.U32.AND P1, PT, R3.reuse, R11, PT ;  /* 0x0000000b0300720c */ /* 0x040fe20003f24070 */
[----:B------:R-:W-:Y:S01]  /*c100*/  IMAD.HI.U32 R17, R4, R5, RZ ;  /* 0x0000000504117227 */ /* 0x000fe200078e00ff */
[----:B------:R-:W-:-:S03]  /*c110*/  ISETP.GT.U32.AND P3, PT, R3, R15, PT ;  /* 0x0000000f0300720c */ /* 0x000fc60003f64070 */
[C---:B------:R-:W-:Y:S02]  /*c120*/  IMAD R2, R3.reuse, R8, R2 ;  /* 0x0000000803027224 */ /* 0x040fe400078e0202 */
[----:B------:R-:W-:Y:S02]  /*c130*/  IMAD.MOV R17, RZ, RZ, -R17 ;  /* 0x000000ffff117224 */ /* 0x000fe400078e0a11 */
[----:B------:R-:W-:Y:S01]  /*c140*/  @!P5 IMAD.IADD R12, R12, 0x1, -R3 ;  /* 0x000000010c0cd824 */ /* 0x000fe200078e0a03 */
[C---:B------:R-:W-:Y:S01]  /*c150*/  ISETP.GT.U32.AND P5, PT, R3.reuse, R2, PT ;  /* 0x000000020300720c */ /* 0x040fe20003fa4070 */
[----:B------:R-:W-:Y:S02]  /*c160*/  IMAD R5, R3, R17, R5 ;  /* 0x0000001103057224 */ /* 0x000fe400078e0205 */
[----:B0-----:R-:W-:Y:S02]  /*c170*/  VIADD R10, R0, 0x121 ;  /* 0x00000121000a7836 */ /* 0x001fe40000000000 */
[--C-:B------:R-:W-:Y:S01]  /*c180*/  @!P1 IMAD.IADD R11, R11, 0x1, -R3.reuse ;  /* 0x000000010b0b9824 */ /* 0x100fe200078e0a03 */
[----:B------:R-:W-:Y:S01]  /*c190*/  ISETP.GT.U32.AND P1, PT, R3, R5, PT ;  /* 0x000000050300720c */ /* 0x000fe20003f24070 */
[----:B------:R-:W-:Y:S01]  /*c1a0*/  @!P3 IMAD.IADD R15, R15, 0x1, -R3 ;  /* 0x000000010f0fb824 */ /* 0x000fe200078e0a03 */
[----:B------:R-:W-:Y:S01]  /*c1b0*/  IABS R13, R10 ;  /* 0x0000000a000d7213 */ /* 0x000fe20000000000 */
[----:B------:R-:W-:-:S02]  /*c1c0*/  IMAD.MOV.U32 R21, RZ, RZ, R19 ;  /* 0x000000ffff157224 */ /* 0x000fc400078e0013 */
[C---:B------:R-:W-:Y:S01]  /*c1d0*/  VIADD R9, R0.reuse, 0x120 ;  /* 0x0000012000097836 */ /* 0x040fe20000000000 */
[----:B------:R-:W-:Y:S01]  /*c1e0*/  ISETP.GT.U32.AND P3, PT, R3, R15, PT ;  /* 0x0000000f0300720c */ /* 0x000fe20003f64070 */
[----:B------:R-:W-:Y:S02]  /*c1f0*/  VIADD R8, R0, 0x11f ;  /* 0x0000011f00087836 */ /* 0x000fe40000000000 */
[----:B------:R-:W-:Y:S01]  /*c200*/  @!P2 IMAD.MOV R21, RZ, RZ, -R21 ;  /* 0x000000ffff15a224 */ /* 0x000fe200078e0a15 */
[----:B------:R-:W-:Y:S01]  /*c210*/  IABS R14, R9 ;  /* 0x00000009000e7213 */ /* 0x000fe20000000000 */
[----:B------:R-:W-:Y:S01]  /*c220*/  @!P5 IMAD.IADD R2, R2, 0x1, -R3 ;  /* 0x000000010202d824 */ /* 0x000fe200078e0a03 */
[----:B------:R-:W-:Y:S01]  /*c230*/  IABS R19, R8 ;  /* 0x0000000800137213 */ /* 0x000fe20000000000 */
[----:B------:R-:W-:Y:S01]  /*c240*/  IMAD.HI.U32 R18, R4, R13, RZ ;  /* 0x0000000d04127227 */ /* 0x000fe200078e00ff */
[----:B------:R0:W-:Y:S01]  /*c250*/  STL [R1+0x6e8], R21 ;  /* 0x0006e81501007387 */ /* 0x0001e20000100800 */
[----:B------:R-:W-:-:S02]  /*c260*/  ISETP.GE.AND P2, PT, R20, RZ, PT ;  /* 0x000000ff1400720c */ /* 0x000fc40003f46270 */
[----:B------:R-:W-:Y:S01]  /*c270*/  ISETP.GT.U32.AND P5, PT, R3, R2, PT ;  /* 0x000000020300720c */ /* 0x000fe20003fa4070 */
[----:B------:R-:W-:-:S04]  /*c280*/  IMAD.HI.U32 R17, R4, R14, RZ ;  /* 0x0000000e04117227 */ /* 0x000fc800078e00ff */
[----:B------:R-:W-:Y:S02]  /*c290*/  IMAD.MOV R18, RZ, RZ, -R18 ;  /* 0x000000ffff127224 */ /* 0x000fe400078e0a12 */
[----:B0-----:R-:W-:Y:S02]  /*c2a0*/  IMAD.MOV.U32 R21, RZ, RZ, R11 ;  /* 0x000000ffff157224 */ /* 0x001fe400078e000b */
[----:B------:R-:W-:Y:S01]  /*c2b0*/  @!P1 IMAD.IADD R5, R5, 0x1, -R3 ;  /* 0x0000000105059824 */ /* 0x000fe200078e0a03 */
[----:B------:R-:W-:Y:S01]  /*c2c0*/  ISETP.GE.AND P1, PT, R16, RZ, PT ;  /* 0x000000ff1000720c */ /* 0x000fe20003f26270 */
        /* <DEDUP_REMOVED lines=21> */
[----:B------:R-:W-:Y:S01]  /*c420*/  ISETP.GE.AND P4, PT, R9, RZ, PT ;  /* 0x000000ff0900720c */ /* 0x000fe20003f86270 */
[--C-:B------:R-:W-:Y:S01]  /*c430*/  @!P3 IMAD.IADD R13, R13, 0x1, -R3.reuse ;  /* 0x000000010d0db824 */ /* 0x100fe200078e0a03 */
[----:B------:R-:W-:Y:S01]  /*c440*/  IABS R9, R15 ;  /* 0x0000000f00097213 */ /* 0x000fe20000000000 */
[----:B------:R1:W-:Y:S01]  /*c450*/  STL [R1+0x6dc], R16 ;  /* 0x0006dc1001007387 */ /* 0x0003e20000100800 */
[--C-:B------:R-:W-:Y:S01]  /*c460*/  @!P6 IMAD.IADD R14, R14, 0x1, -R3.reuse ;  /* 0x000000010e0ee824 */ /* 0x100fe200078e0a03 */
[----:B------:R-:W-:Y:S01]  /*c470*/  ISETP.GE.AND P3, PT, R8, RZ, PT ;  /* 0x000000ff0800720c */ /* 0x000fe20003f66270 */
[----:B------:R-:W-:Y:S01]  /*c480*/  @!P5 IMAD.IADD R19, R19, 0x1, -R3 ;  /* 0x000000011313d824 */ /* 0x000fe200078e0a03 */
[C---:B------:R-:W-:Y:S01]  /*c490*/  ISETP.GT.U32.AND P6, PT, R3.reuse, R13, PT ;  /* 0x0000000d0300720c */ /* 0x040fe20003fc4070 */
[----:B------:R-:W-:Y:S01]  /*c4a0*/  IMAD.HI.U32 R8, R4, R9, RZ ;  /* 0x0000000904087227 */ /* 0x000fe200078e00ff */
[----:B------:R-:W-:-:S03]  /*c4b0*/  ISETP.GT.U32.AND P5, PT, R3, R14, PT ;  /* 0x0000000e0300720c */ /* 0x000fc60003fa4070 */
[C---:B0-----:R-:W-:Y:S02]  /*c4c0*/  VIADD R12, R0.reuse, 0x11d ;  /* 0x0000011d000c7836 */ /* 0x041fe40000000000 */
[----:B-1----:R-:W-:Y:S02]  /*c4d0*/  IMAD.MOV.U32 R16, RZ, RZ, R5 ;  /* 0x000000ffff107224 */ /* 0x002fe400078e0005 */
[----:B------:R-:W-:Y:S01]  /*c4e0*/  IMAD.MOV R8, RZ, RZ, -R8 ;  /* 0x000000ffff087224 */ /* 0x000fe200078e0a08 */
[----:B------:R-:W-:Y:S01]  /*c4f0*/  IABS R11, R12 ;  /* 0x0000000c000b7213 */ /* 0x000fe20000000000 */
[----:B------:R-:W-:Y:S01]  /*c500*/  @!P2 IMAD.MOV R16, RZ, RZ, -R16 ;  /* 0x000000ffff10a224 */ /* 0x000fe200078e0a10 */
[C---:B------:R-:W-:Y:S01]  /*c510*/  ISETP.GT.U32.AND P2, PT, R3.reuse, R19, PT ;  /* 0x000000130300720c */ /* 0x040fe20003f44070 */
[----:B------:R-:W-:Y:S02]  /*c520*/  IMAD R9, R3, R8, R9 ;  /* 0x0000000803097224 */ /* 0x000fe400078e0209 */
[----:B------:R-:W-:Y:S01]  /*c530*/  @!P6 IMAD.IADD R13, R13, 0x1, -R3 ;  /* 0x000000010d0de824 */ /* 0x000fe200078e0a03 */
[----:B------:R0:W-:Y:S01]  /*c540*/  STL [R1+0x6d8], R16 ;  /* 0x0006d81001007387 */ /* 0x0001e20000100800 */
[C---:B------:R-:W-:Y:S01]  /*c550*/  VIADD R10, R0.reuse, 0x11c ;  /* 0x0000011c000a7836 */ /* 0x040fe20000000000 */
[----:B------:R-:W-:Y:S01]  /*c560*/  ISETP.GT.U32.AND P6, PT, R3, R9, PT ;  /* 0x000000090300720c */ /* 0x000fe20003fc4070 */
[----:B------:R-:W-:-:S02]  /*c570*/  VIADD R5, R0, 0x11b ;  /* 0x0000011b00057836 */ /* 0x000fc40000000000 */
[----:B------:R-:W-:Y:S01]  /*c580*/  @!P5 IMAD.IADD R14, R14, 0x1, -R3 ;  /* 0x000000010e0ed824 */ /* 0x000fe200078e0a03 */
[----:B------:R-:W-:Y:S01]  /*c590*/  IABS R8, R10 ;  /* 0x0000000a00087213 */ /* 0x000fe20000000000 */
[----:B------:R-:W-:Y:S01]  /*c5a0*/  IMAD.MOV.U32 R18, RZ, RZ, R13 ;  /* 0x000000ffff127224 */ /* 0x000fe200078e000d */
[----:B------:R-:W-:Y:S01]  /*c5b0*/  IABS R20, R5 ;  /* 0x0000000500147213 */ /* 0x000fe20000000000 */
[----:B------:R-:W-:Y:S01]  /*c5c0*/  @!P2 IMAD.IADD R19, R19, 0x1, -R3 ;  /* 0x000000011313a824 */ /* 0x000fe200078e0a03 */
[----:B------:R-:W-:Y:S01]  /*c5d0*/  ISETP.GE.AND P5, PT, R15, RZ, PT ;  /* 0x000000ff0f00720c */ /* 0x000fe20003fa6270 */
[----:B0-----:R-:W-:-:S04]  /*c5e0*/  IMAD.HI.U32 R16, R4, R11, RZ ;  /* 0x0000000b04107227 */ /* 0x001fc800078e00ff */
[----:B------:R-:W-:Y:S02]  /*c5f0*/  IMAD.MOV R16, RZ, RZ, -R16 ;  /* 0x000000ffff107224 */ /* 0x000fe400078e0a10 */
[----:B------:R-:W-:-:S04]  /*c600*/  IMAD.HI.U32 R17, R4, R8, RZ ;  /* 0x0000000804117227 */ /* 0x000fc800078e00ff */
[----:B------:R-:W-:Y:S02]  /*c610*/  IMAD R11, R3, R16, R11 ;  /* 0x00000010030b7224 */ /* 0x000fe400078e020b */
[----:B------:R-:W-:Y:S01]  /*c620*/  @!P6 IMAD.IADD R9, R9, 0x1, -R3 ;  /* 0x000000010909e824 */ /* 0x000fe200078e0a03 */
[----:B------:R-:W-:Y:S01]  /*c630*/  ISETP.GE.AND P6, PT, R12, RZ, PT ;  /* 0x000000ff0c00720c */ /* 0x000fe20003fc6270 */
[----:B------:R-:W-:Y:S01]  /*c640*/  IMAD.HI.U32 R16, R4, R20, RZ ;  /* 0x0000001404107227 */ /* 0x000fe200078e00ff */
[----:B------:R-:W-:-:S03]  /*c650*/  ISETP.GT.U32.AND P2, PT, R3, R11, PT ;  /* 0x0000000b0300720c */ /* 0x000fc60003f44070 */
[C---:B------:R-:W-:Y:S02]  /*c660*/  VIADD R15, R0.reuse, 0x11a ;  /* 0x0000011a000f7836 */ /* 0x040fe40000000000 */
[----:B------:R-:W-:Y:S02]  /*c670*/  IMAD.MOV R17, RZ, RZ, -R17 ;  /* 0x000000ffff117224 */ /* 0x000fe400078e0a11 */
[----:B------:R-:W-:Y:S02]  /*c680*/  IMAD.MOV R16, RZ, RZ, -R16 ;  /* 0x000000ffff107224 */ /* 0x000fe400078e0a10 */
[----:B------:R-:W-:Y:S02]  /*c690*/  VIADD R12, R0, 0x119 ;  /* 0x00000119000c7836 */ /* 0x000fe40000000000 */
[----:B------:R-:W-:Y:S01]  /*c6a0*/  IMAD R8, R3, R17, R8 ;  /* 0x0000001103087224 */ /* 0x000fe200078e0208 */
[----:B------:R-:W-:Y:S01]  /*c6b0*/  IABS R17, R15 ;  /* 0x0000000f00117213 */ /* 0x000fe20000000000 */
[----:B------:R-:W-:Y:S01]  /*c6c0*/  @!P2 IMAD.IADD R11, R11, 0x1, -R3 ;  /* 0x000000010b0ba824 */ /* 0x000fe200078e0a03 */
[C---:B------:R-:W-:Y:S01]  /*c6d0*/  ISETP.GT.U32.AND P2, PT, R3.reuse, R9, PT ;  /* 0x000000090300720c */ /* 0x040fe20003f44070 */
[----:B------:R-:W-:Y:S01]  /*c6e0*/  @!P1 IMAD.MOV R2, RZ, RZ, -R2 ;  /* 0x000000ffff029224 */ /* 0x000fe200078e0a02 */
[C---:B------:R-:W-:Y:S01]  /*c6f0*/  ISETP.GT.U32.AND P1, PT, R3.reuse, R8, PT ;  /* 0x000000080300720c */ /* 0x040fe20003f24070 */
[----:B------:R-:W-:Y:S01]  /*c700*/  @!P0 IMAD.MOV R18, RZ, RZ, -R18 ;  /* 0x000000ffff128224 */ /* 0x000fe200078e0a12 */
[C---:B------:R-:W-:Y:S01]  /*c710*/  ISETP.GT.U32.AND P0, PT, R3.reuse, R11, PT ;  /* 0x0000000b0300720c */ /* 0x040fe20003f04070 */
[----:B------:R-:W-:Y:S01]  /*c720*/  IMAD R20, R3, R16, R20 ;  /* 0x0000001003147224 */ /* 0x000fe200078e0214 */
[----:B------:R-:W-:Y:S01]  /*c730*/  IABS R16, R12 ;  /* 0x0000000c00107213 */ /* 0x000fe20000000000 */
[----:B------:R0:W-:Y:S01]  /*c740*/  STL [R1+0x6d4], R2 ;  /* 0x0006d40201007387 */ /* 0x0001e20000100800 */
[----:B------:R-:W-:-:S02]  /*c750*/  @!P4 IMAD.MOV R14, RZ, RZ, -R14 ;  /* 0x000000ffff0ec224 */ /* 0x000fc400078e0a0e */
[----:B------:R-:W-:Y:S01]  /*c760*/  ISETP.GT.U32.AND P4, PT, R3, R20, PT ;  /* 0x000000140300720c */ /* 0x000fe20003f84070 */
[----:B------:R1:W-:Y:S01]  /*c770*/  STL [R1+0x6d0], R18 ;  /* 0x0006d01201007387 */ /* 0x0003e20000100800 */
[----:B------:R-:W-:-:S03]  /*c780*/  IMAD.HI.U32 R13, R4, R16, RZ ;  /* 0x00000010040d7227 */ /* 0x000fc600078e00ff */
[----:B------:R2:W-:Y:S01]  /*c790*/  STL [R1+0x6cc], R14 ;  /* 0x0006cc0e01007387 */ /* 0x0005e20000100800 */
[----:B------:R-:W-:Y:S01]  /*c7a0*/  @!P2 IMAD.IADD R9, R9, 0x1, -R3 ;  /* 0x000000010909a824 */ /* 0x000fe200078e0a03 */
[----:B------:R-:W-:Y:S01]  /*c7b0*/  ISETP.GE.AND P2, PT, R5, RZ, PT ;  /* 0x000000ff0500720c */ /* 0x000fe20003f46270 */
[----:B0-----:R-:W-:-:S04]  /*c7c0*/  IMAD.HI.U32 R2, R4, R17, RZ ;  /* 0x0000001104027227 */ /* 0x001fc800078e00ff */
[----:B-1----:R-:W-:Y:S02]  /*c7d0*/  IMAD.MOV.U32 R18, RZ, RZ, R19 ;  /* 0x000000ffff127224 */ /* 0x002fe400078e0013 */
[----:B------:R-:W-:Y:S02]  /*c7e0*/  IMAD.MOV R2, RZ, RZ, -R2 ;  /* 0x000000ffff027224 */ /* 0x000fe400078e0a02 */
[----:B------:R-:W-:Y:S01]  /*c7f0*/  @!P3 IMAD.MOV R18, RZ, RZ, -R18 ;  /* 0x000000ffff12b224 */ /* 0x000fe200078e0a12 */
[----:B------:R-:W-:Y:S01]  /*c800*/  ISETP.GE.AND P3, PT, R10, RZ, PT ;  /* 0x000000ff0a00720c */ /* 0x000fe20003f66270 */
[----:B------:R-:W-:Y:S02]  /*c810*/  IMAD.MOV R13, RZ, RZ, -R13 ;  /* 0x000000ffff0d7224 */ /* 0x000fe400078e0a0d */
[----:B------:R-:W-:Y:S01]  /*c820*/  @!P0 IMAD.IADD R11, R11, 0x1, -R3 ;  /* 0x000000010b0b8824 */ /* 0x000fe200078e0a03 */
[----:B------:R0:W-:Y:S01]  /*c830*/  STL [R1+0x6c8], R18 ;  /* 0x0006c81201007387 */ /* 0x0001e20000100800 */
[----:B------:R-:W-:Y:S01]  /*c840*/  IMAD R5, R3, R2, R17 ;  /* 0x0000000203057224 */ /* 0x000fe200078e0211 */
[----:B------:R-:W-:Y:S01]  /*c850*/  ISETP.GE.AND P0, PT, R15, RZ, PT ;  /* 0x000000ff0f00720c */ /* 0x000fe20003f06270 */
[----:B--2---:R-:W-:-:S02]  /*c860*/  IMAD.MOV.U32 R14, RZ, RZ, R9 ;  /* 0x000000ffff0e7224 */ /* 0x004fc400078e0009 */
[C---:B------:R-:W-:Y:S02]  /*c870*/  IMAD R10, R3.reuse, R13, R16 ;  /* 0x0000000d030a7224 */ /* 0x040fe400078e0210 */
[----:B------:R-:W-:Y:S01]  /*c880*/  @!P5 IMAD.MOV R14, RZ, RZ, -R14 ;  /* 0x000000ffff0ed224 */ /* 0x000fe200078e0a0e */
[C---:B------:R-:W-:Y:S01]  /*c890*/  ISETP.GT.U32.AND P5, PT, R3.reuse, R5, PT ;  /* 0x000000050300720c */ /* 0x040fe20003fa4070 */
[----:B------:R-:W-:Y:S02]  /*c8a0*/  @!P4 IMAD.IADD R20, R20, 0x1, -R3 ;  /* 0x000000011414c824 */ /* 0x000fe400078e0a03 */
[----:B0-----:R-:W-:Y:S01]  /*c8b0*/  IMAD.MOV.U32 R18, RZ, RZ, R11 ;  /* 0x000000ffff127224 */ /* 0x001fe200078e000b */
[----:B------:R0:W-:Y:S01]  /*c8c0*/  STL [R1+0x6c0], R14 ;  /* 0x0006c00e01007387 */ /* 0x0001e20000100800 */
[----:B------:R-:W-:Y:S01]  /*c8d0*/  VIADD R13, R0, 0x118 ;  /* 0x00000118000d7836 */ /* 0x000fe20000000000 */
[C---:B------:R-:W-:Y:S01]  /*c8e0*/  ISETP.GT.U32.AND P4, PT, R3.reuse, R20, PT ;  /* 0x000000140300720c */ /* 0x040fe20003f84070 */
[----:B------:R-:W-:Y:S01]  /*c8f0*/  @!P6 IMAD.MOV R18, RZ, RZ, -R18 ;  /* 0x000000ffff12e224 */ /* 0x000fe200078e0a12 */
[----:B------:R-:W-:Y:S01]  /*c900*/  ISETP.GT.U32.AND P6, PT, R3, R10, PT ;  /* 0x0000000a0300720c */ /* 0x000fe20003fc4070 */
[--C-:B------:R-:W-:Y:S01]  /*c910*/  @!P1 IMAD.IADD R8, R8, 0x1, -R3.reuse ;  /* 0x0000000108089824 */ /* 0x100fe200078e0a03 */
[----:B------:R-:W-:Y:S01]  /*c920*/  IABS R9, R13 ;  /* 0x0000000d00097213 */ /* 0x000fe20000000000 */
[----:B------:R-:W-:Y:S01]  /*c930*/  VIADD R2, R0, 0x117 ;  /* 0x0000011700027836 */ /* 0x000fe20000000000 */
[----:B------:R1:W-:Y:S01]  /*c940*/  STL [R1+0x6bc], R18 ;  /* 0x0006bc1201007387 */ /* 0x0003e20000100800 */
[----:B------:R-:W-:Y:S01]  /*c950*/  @!P5 IMAD.IADD R5, R5, 0x1, -R3 ;  /* 0x000000010505d824 */ /* 0x000fe200078e0a03 */
[----:B------:R-:W-:Y:S01]  /*c960*/  ISETP.GT.U32.AND P1, PT, R3, R8, PT ;  /* 0x000000080300720c */ /* 0x000fe20003f24070 */
[----:B------:R-:W-:Y:S01]  /*c970*/  IMAD.MOV.U32 R11, RZ, RZ, R9 ;  /* 0x000000ffff0b7224 */ /* 0x000fe200078e0009 */
[----:B0-----:R-:W-:-:S02]  /*c980*/  IABS R14, R2 ;  /* 0x00000002000e7213 */ /* 0x001fc40000000000 */
[----:B------:R-:W-:Y:S01]  /*c990*/  ISETP.GT.U32.AND P5, PT, R3, R5, PT ;  /* 0x000000050300720c */ /* 0x000fe20003fa4070 */
[----:B------:R-:W-:-:S04]  /*c9a0*/  IMAD.HI.U32 R15, R4, R11, RZ ;  /* 0x0000000b040f7227 */ /* 0x000fc800078e00ff */
[--C-:B------:R-:W-:Y:S02]  /*c9b0*/  @!P6 IMAD.IADD R10, R10, 0x1, -R3.reuse ;  /* 0x000000010a0ae824 */ /* 0x100fe400078e0a03 */
[----:B------:R-:W-:Y:S01]  /*c9c0*/  @!P4 IMAD.IADD R20, R20, 0x1, -R3 ;  /* 0x000000011414c824 */ /* 0x000fe200078e0a03 */
[----:B------:R-:W-:Y:S01]  /*c9d0*/  ISETP.GE.AND P4, PT, R13, RZ, PT ;  /* 0x000000ff0d00720c */ /* 0x000fe20003f86270 */
[----:B------:R-:W-:Y:S01]  /*c9e0*/  IMAD.HI.U32 R13, R4, R14, RZ ;  /* 0x0000000e040d7227 */ /* 0x000fe200078e00ff */
[----:B------:R-:W-:-:S03]  /*c9f0*/  ISETP.GT.U32.AND P6, PT, R3, R10, PT ;  /* 0x0000000a0300720c */ /* 0x000fc60003fc4070 */
[----:B------:R-:W-:Y:S02]  /*ca00*/  IMAD.MOV R15, RZ, RZ, -R15 ;  /* 0x000000ffff0f7224 */ /* 0x000fe400078e0a0f */
[----:B------:R-:W-:Y:S01]  /*ca10*/  @!P1 IMAD.IADD R8, R8, 0x1, -R3 ;  /* 0x0000000108089824 */ /* 0x000fe200078e0a03 */
[----:B------:R-:W-:Y:S01]  /*ca20*/  ISETP.GE.AND P1, PT, R12, RZ, PT ;  /* 0x000000ff0c00720c */ /* 0x000fe20003f26270 */
[----:B------:R-:W-:Y:S02]  /*ca30*/  IMAD.MOV R13, RZ, RZ, -R13 ;  /* 0x000000ffff0d7224 */ /* 0x000fe400078e0a0d */
[C---:B------:R-:W-:Y:S02]  /*ca40*/  IMAD R11, R3.reuse, R15, R11 ;  /* 0x0000000f030b7224 */ /* 0x040fe400078e020b */
[----:B------:R-:W-:Y:S02]  /*ca50*/  IMAD.MOV.U32 R16, RZ, RZ, R8 ;  /* 0x000000ffff107224 */ /* 0x000fe400078e0008 */
[----:B------:R-:W-:-:S02]  /*ca60*/  IMAD R8, R3, R13, R14 ;  /* 0x0000000d03087224 */ /* 0x000fc400078e020e */
[--C-:B------:R-:W-:Y:S01]  /*ca70*/  @!P5 IMAD.IADD R5, R5, 0x1, -R3.reuse ;  /* 0x000000010505d824 */ /* 0x100fe200078e0a03 */
[C---:B------:R-:W-:Y:S01]  /*ca80*/  ISETP.GT.U32.AND P5, PT, R3.reuse, R11, PT ;  /* 0x0000000b0300720c */ /* 0x040fe20003fa4070 */
[----:B------:R-:W-:Y:S02]  /*ca90*/  VIADD R12, R0, 0x116 ;  /* 0x00000116000c7836 */ /* 0x000fe40000000000 */
[----:B------:R-:W-:Y:S01]  /*caa0*/  @!P6 IMAD.IADD R10, R10, 0x1, -R3 ;  /* 0x000000010a0ae824 */ /* 0x000fe200078e0a03 */
[----:B------:R-:W-:Y:S01]  /*cab0*/  ISETP.GT.U32.AND P6, PT, R3, R8, PT ;  /* 0x000000080300720c */ /* 0x000fe20003fc4070 */
[----:B------:R-:W-:Y:S01]  /*cac0*/  VIADD R13, R0, 0x115 ;  /* 0x00000115000d7836 */ /* 0x000fe20000000000 */
[----:B------:R-:W-:Y:S01]  /*cad0*/  IABS R9, R12 ;  /* 0x0000000c00097213 */ /* 0x000fe20000000000 */
[----:B------:R-:W-:Y:S01]  /*cae0*/  @!P3 IMAD.MOV R16, RZ, RZ, -R16 ;  /* 0x000000ffff10b224 */ /* 0x000fe200078e0a10 */
[----:B------:R-:W-:Y:S01]  /*caf0*/  ISETP.GE.AND P3, PT, R2, RZ, PT ;  /* 0x000000ff0200720c */ /* 0x000fe20003f66270 */
[----:B------:R-:W-:Y:S01]  /*cb00*/  @!P2 IMAD.MOV R20, RZ, RZ, -R20 ;  /* 0x000000ffff14a224 */ /* 0x000fe200078e0a14 */
[----:B-1----:R-:W-:Y:S01]  /*cb10*/  IABS R18, R13 ;  /* 0x0000000d00127213 */ /* 0x002fe20000000000 */
[----:B------:R-:W-:Y:S01]  /*cb20*/  IMAD.HI.U32 R15, R4, R9, RZ ;  /* 0x00000009040f7227 */ /* 0x000fe200078e00ff */
[----:B------:R-:W-:Y:S01]  /*cb30*/  STL [R1+0x6b4], R16 ;  /* 0x0006b41001007387 */ /* 0x000fe20000100800 */
[----:B------:R-:W-:-:S02]  /*cb40*/  ISETP.GE.AND P2, PT, R12, RZ, PT ;  /* 0x000000ff0c00720c */ /* 0x000fc40003f46270 */
[----:B------:R-:W-:Y:S01]  /*cb50*/  @!P5 IMAD.IADD R11, R11, 0x1, -R3 ;  /* 0x000000010b0bd824 */ /* 0x000fe200078e0a03 */
[----:B------:R0:W-:Y:S01]  /*cb60*/  STL [R1+0x6b0], R20 ;  /* 0x0006b01401007387 */ /* 0x0001e20000100800 */
[----:B------:R-:W-:Y:S02]  /*cb70*/  VIADD R14, R0, 0x114 ;  /* 0x00000114000e7836 */ /* 0x000fe40000000000 */
[----:B------:R-:W-:Y:S02]  /*cb80*/  IMAD.MOV R15, RZ, RZ, -R15 ;  /* 0x000000ffff0f7224 */ /* 0x000fe400078e0a0f */
[----:B------:R-:W-:Y:S01]  /*cb90*/  @!P6 IMAD.IADD R8, R8, 0x1, -R3 ;  /* 0x000000010808e824 */ /* 0x000fe200078e0a03 */
[----:B------:R-:W-:Y:S01]  /*cba0*/  ISETP.GT.U32.AND P6, PT, R3, R11, PT ;  /* 0x0000000b0300720c */ /* 0x000fe20003fc4070 */
[----:B------:R-:W-:Y:S01]  /*cbb0*/  IMAD.HI.U32 R21, R4, R18, RZ ;  /* 0x0000001204157227 */ /* 0x000fe200078e00ff */
[----:B------:R-:W-:-:S03]  /*cbc0*/  IABS R17, R14 ;  /* 0x0000000e00117213 */ /* 0x000fc60000000000 */
[C---:B------:R-:W-:Y:S02]  /*cbd0*/  IMAD R9, R3.reuse, R15, R9 ;  /* 0x0000000f03097224 */ /* 0x040fe400078e0209 */
[----:B0-----:R-:W-:Y:S02]  /*cbe0*/  IMAD.MOV.U32 R20, RZ, RZ, R5 ;  /* 0x000000ffff147224 */ /* 0x001fe400078e0005 */
[----:B------:R-:W-:Y:S01]  /*cbf0*/  VIADD R2, R0, 0x113 ;  /* 0x0000011300027836 */ /* 0x000fe20000000000 */
[C---:B------:R-:W-:Y:S01]  /*cc00*/  ISETP.GT.U32.AND P5, PT, R3.reuse, R9, PT ;  /* 0x000000090300720c */ /* 0x040fe20003fa4070 */
[----:B------:R-:W-:Y:S02]  /*cc10*/  IMAD.MOV R21, RZ, RZ, -R21 ;  /* 0x000000ffff157224 */ /* 0x000fe400078e0a15 */
[----:B------:R-:W-:Y:S01]  /*cc20*/  @!P0 IMAD.MOV R20, RZ, RZ, -R20 ;  /* 0x000000ffff148224 */ /* 0x000fe200078e0a14 */
[----:B------:R-:W-:Y:S01]  /*cc30*/  ISETP.GT.U32.AND P0, PT, R3, R8, PT ;  /* 0x000000080300720c */ /* 0x000fe20003f04070 */
[----:B------:R-:W-:Y:S01]  /*cc40*/  IMAD.HI.U32 R19, R4, R17, RZ ;  /* 0x0000001104137227 */ /* 0x000fe200078e00ff */
[----:B------:R-:W-:-:S02]  /*cc50*/  IABS R15, R2 ;  /* 0x00000002000f7213 */ /* 0x000fc40000000000 */
[----:B------:R0:W-:Y:S01]  /*cc60*/  STL [R1+0x6ac], R20 ;  /* 0x0006ac1401007387 */ /* 0x0001e20000100800 */
[----:B------:R-:W-:Y:S02]  /*cc70*/  IMAD R12, R3, R21, R18 ;  /* 0x00000015030c7224 */ /* 0x000fe400078e0212 */
[----:B------:R-:W-:Y:S02]  /*cc80*/  IMAD.MOV R19, RZ, RZ, -R19 ;  /* 0x000000ffff137224 */ /* 0x000fe400078e0a13 */
[----:B------:R-:W-:Y:S01]  /*cc90*/  @!P6 IMAD.IADD R11, R11, 0x1, -R3 ;  /* 0x000000010b0be824 */ /* 0x000fe200078e0a03 */
[----:B------:R-:W-:Y:S01]  /*cca0*/  ISETP.GT.U32.AND P6, PT, R3, R12, PT ;  /* 0x0000000c0300720c */ /* 0x000fe20003fc4070 */
[----:B------:R-:W-:-:S04]  /*ccb0*/  IMAD.HI.U32 R5, R4, R15, RZ ;  /* 0x0000000f04057227 */ /* 0x000fc800078e00ff */
[----:B------:R-:W-:Y:S02]  /*ccc0*/  IMAD R17, R3, R19, R17 ;  /* 0x0000001303117224 */ /* 0x000fe400078e0211 */
[----:B------:R-:W-:Y:S02]  /*ccd0*/  IMAD.MOV.U32 R19, RZ, RZ, R11 ;  /* 0x000000ffff137224 */ /* 0x000fe400078e000b */
[----:B------:R-:W-:Y:S02]  /*cce0*/  IMAD.MOV R5, RZ, RZ, -R5 ;  /* 0x000000ffff057224 */ /* 0x000fe400078e0a05 */
[----:B------:R-:W-:Y:S02]  /*ccf0*/  @!P5 IMAD.IADD R9, R9, 0x1, -R3 ;  /* 0x000000010909d824 */ /* 0x000fe400078e0a03 */
[----:B------:R-:W-:Y:S01]  /*cd00*/  @!P4 IMAD.MOV R19, RZ, RZ, -R19 ;  /* 0x000000ffff13c224 */ /* 0x000fe200078e0a13 */
[C---:B------:R-:W-:Y:S01]  /*cd10*/  ISETP.GT.U32.AND P4, PT, R3.reuse, R17, PT ;  /* 0x000000110300720c */ /* 0x040fe20003f84070 */
[----:B------:R-:W-:Y:S01]  /*cd20*/  @!P0 IMAD.IADD R8, R8, 0x1, -R3 ;  /* 0x0000000108088824 */ /* 0x000fe200078e0a03 */
[----:B------:R-:W-:Y:S01]  /*cd30*/  ISETP.GE.AND P0, PT, R14, RZ, PT ;  /* 0x000000ff0e00720c */ /* 0x000fe20003f06270 */
[----:B------:R-:W-:Y:S01]  /*cd40*/  VIADD R16, R0, 0x112 ;  /* 0x0000011200107836 */ /* 0x000fe20000000000 */
[C---:B------:R-:W-:Y:S01]  /*cd50*/  ISETP.GT.U32.AND P5, PT, R3.reuse, R9, PT ;  /* 0x000000090300720c */ /* 0x040fe20003fa4070 */
[----:B------:R-:W-:-:S02]  /*cd60*/  IMAD R14, R3, R5, R15 ;  /* 0x00000005030e7224 */ /* 0x000fc400078e020f */
[----:B------:R-:W-:Y:S01]  /*cd70*/  @!P6 IMAD.IADD R12, R12, 0x1, -R3 ;  /* 0x000000010c0ce824 */ /* 0x000fe200078e0a03 */
[----:B------:R-:W-:Y:S01]  /*cd80*/  IABS R18, R16 ;  /* 0x0000001000127213 */ /* 0x000fe20000000000 */
[----:B0-----:R-:W-:Y:S01]  /*cd90*/  IMAD.MOV.U32 R20, RZ, RZ, R10 ;  /* 0x000000ffff147224 */ /* 0x001fe200078e000a */
[----:B------:R-:W-:Y:S01]  /*cda0*/  ISETP.GT.U32.AND P6, PT, R3, R14, PT ;  /* 0x0000000e0300720c */ /* 0x000fe20003fc4070 */
[----:B------:R-:W-:Y:S02]  /*cdb0*/  VIADD R11, R0, 0x111 ;  /* 0x00000111000b7836 */ /* 0x000fe40000000000 */
[----:B------:R-:W-:-:S04]  /*cdc0*/  IMAD.HI.U32 R10, R4, R18, RZ ;  /* 0x00000012040a7227 */ /* 0x000fc800078e00ff */
[----:B------:R-:W-:Y:S01]  /*cdd0*/  @!P1 IMAD.MOV R20, RZ, RZ, -R20 ;  /* 0x000000ffff149224 */ /* 0x000fe200078e0a14 */
[----:B------:R-:W-:Y:S01]  /*cde0*/  ISETP.GE.AND P1, PT, R13, RZ, PT ;  /* 0x000000ff0d00720c */ /* 0x000fe20003f26270 */
[--C-:B------:R-:W-:Y:S02]  /*cdf0*/  @!P4 IMAD.IADD R17, R17, 0x1, -R3.reuse ;  /* 0x000000011111c824 */ /* 0x100fe400078e0a03 */
[----:B------:R-:W-:Y:S01]  /*ce00*/  IMAD.MOV R10, RZ, RZ, -R10 ;  /* 0x000000ffff0a7224 */ /* 0x000fe200078e0a0a */
[----:B------:R0:W-:Y:S01]  /*ce10*/  STL [R1+0x694], R20 ;  /* 0x0006941401007387 */ /* 0x0001e20000100800 */
[----:B------:R-:W-:Y:S01]  /*ce20*/  IMAD.MOV.U32 R13, RZ, RZ, R8 ;  /* 0x000000ffff0d7224 */ /* 0x000fe200078e0008 */
[----:B------:R-:W-:Y:S01]  /*ce30*/  ISETP.GT.U32.AND P4, PT, R3, R17, PT ;  /* 0x000000110300720c */ /* 0x000fe20003f84070 */
[----:B------:R-:W-:Y:S01]  /*ce40*/  @!P5 IMAD.IADD R9, R9, 0x1, -R3 ;  /* 0x000000010909d824 */ /* 0x000fe200078e0a03 */
[----:B------:R-:W-:Y:S01]  /*ce50*/  ISETP.GE.AND P5, PT, R2, RZ, PT ;  /* 0x000000ff0200720c */ /* 0x000fe20003fa6270 */
[C---:B------:R-:W-:Y:S01]  /*ce60*/  IMAD R2, R3.reuse, R10, R18 ;  /* 0x0000000a03027224 */ /* 0x040fe200078e0212 */
[----:B------:R-:W-:Y:S01]  /*ce70*/  IABS R18, R11 ;  /* 0x0000000b00127213 */ /* 0x000fe20000000000 */
[----:B------:R-:W-:Y:S01]  /*ce80*/  @!P3 IMAD.MOV R13, RZ, RZ, -R13 ;  /* 0x000000ffff0db224 */ /* 0x000fe200078e0a0d */
[----:B------:R-:W-:Y:S01]  /*ce90*/  ISETP.GT.U32.AND P3, PT, R3, R12, PT ;  /* 0x0000000c0300720c */ /* 0x000fe20003f64070 */
[----:B------:R-:W-:Y:S01]  /*cea0*/  @!P6 IMAD.IADD R14, R14, 0x1, -R3 ;  /* 0x000000010e0ee824 */ /* 0x000fe200078e0a03 */
[----:B------:R1:W-:Y:S01]  /*ceb0*/  STL [R1+0x690], R19 ;  /* 0x0006901301007387 */ /* 0x0003e20000100800 */
[----:B0-----:R-:W-:-:S03]  /*cec0*/  IMAD.HI.U32 R20, R4, R18, RZ ;  /* 0x0000001204147227 */ /* 0x001fc600078e00ff */
[----:B------:R-:W-:Y:S01]  /*ced0*/  ISETP.GT.U32.AND P6, PT, R3, R14, PT ;  /* 0x0000000e0300720c */ /* 0x000fe20003fc4070 */
[----:B------:R-:W-:Y:S01]  /*cee0*/  IMAD.MOV R20, RZ, RZ, -R20 ;  /* 0x000000ffff147224 */ /* 0x000fe200078e0a14 */
[----:B------:R0:W-:Y:S01]  /*cef0*/  STL [R1+0x68c], R13 ;  /* 0x00068c0d01007387 */ /* 0x0001e20000100800 */
[--C-:B------:R-:W-:Y:S01]  /*cf00*/  @!P4 IMAD.IADD R17, R17, 0x1, -R3.reuse ;  /* 0x000000011111c824 */ /* 0x100fe200078e0a03 */
[----:B------:R-:W-:Y:S01]  /*cf10*/  ISETP.GE.AND P4, PT, R16, RZ, PT ;  /* 0x000000ff1000720c */ /* 0x000fe20003f86270 */
[C---:B------:R-:W-:Y:S02]  /*cf20*/  IMAD R16, R3.reuse, R20, R18 ;  /* 0x0000001403107224 */ /* 0x040fe400078e0212 */
[----:B------:R-:W-:Y:S01]  /*cf30*/  @!P3 IMAD.IADD R12, R12, 0x1, -R3 ;  /* 0x000000010c0cb824 */ /* 0x000fe200078e0a03 */
[----:B------:R-:W-:Y:S01]  /*cf40*/  ISETP.GT.U32.AND P3, PT, R3, R2, PT ;  /* 0x000000020300720c */ /* 0x000fe20003f64070 */
[C---:B------:R-:W-:Y:S02]  /*cf50*/  VIADD R5, R0.reuse, 0x110 ;  /* 0x0000011000057836 */ /* 0x040fe40000000000 */
[----:B------:R-:W-:-:S02]  /*cf60*/  VIADD R15, R0, 0x10f ;  /* 0x0000010f000f7836 */ /* 0x000fc40000000000 */
[----:B------:R-:W-:Y:S01]  /*cf70*/  @!P6 IMAD.IADD R14, R14, 0x1, -R3 ;  /* 0x000000010e0ee824 */ /* 0x000fe200078e0a03 */
[----:B------:R-:W-:Y:S01]  /*cf80*/  ISETP.GT.U32.AND P6, PT, R3, R16, PT ;  /* 0x000000100300720c */ /* 0x000fe20003fc4070 */
[----:B------:R-:W-:Y:S01]  /*cf90*/  VIADD R8, R0, 0x10e ;  /* 0x0000010e00087836 */ /* 0x000fe20000000000 */
[----:B-1----:R-:W-:Y:S01]  /*cfa0*/  IABS R19, R5 ;  /* 0x0000000500137213 */ /* 0x002fe20000000000 */
[----:B------:R-:W-:Y:S01]  /*cfb0*/  IMAD.MOV.U32 R23, RZ, RZ, R9 ;  /* 0x000000ffff177224 */ /* 0x000fe200078e0009 */
[----:B0-----:R-:W-:Y:S01]  /*cfc0*/  IABS R13, R15 ;  /* 0x0000000f000d7213 */ /* 0x001fe20000000000 */
[----:B------:R-:W-:Y:S01]  /*cfd0*/  IMAD.MOV.U32 R22, RZ, RZ, R12 ;  /* 0x000000ffff167224 */ /* 0x000fe200078e000c */
[----:B------:R-:W-:Y:S01]  /*cfe0*/  IABS R10, R8 ;  /* 0x00000008000a7213 */ /* 0x000fe20000000000 */
[----:B------:R-:W-:-:S04]  /*cff0*/  IMAD.HI.U32 R18, R4, R19, RZ ;  /* 0x0000001304127227 */ /* 0x000fc800078e00ff */
[----:B------:R-:W-:Y:S01]  /*d000*/  @!P3 IMAD.IADD R2, R2, 0x1, -R3 ;  /* 0x000000010202b824 */ /* 0x000fe200078e0a03 */
[----:B------:R-:W-:Y:S01]  /*d010*/  ISETP.GE.AND P3, PT, R11, RZ, PT ;  /* 0x000000ff0b00720c */ /* 0x000fe20003f66270 */
[----:B------:R-:W-:-:S04]  /*d020*/  IMAD.HI.U32 R21, R4, R13, RZ ;  /* 0x0000000d04157227 */ /* 0x000fc800078e00ff */
[----:B------:R-:W-:Y:S02]  /*d030*/  IMAD.MOV R18, RZ, RZ, -R18 ;  /* 0x000000ffff127224 */ /* 0x000fe400078e0a12 */
[----:B------:R-:W-:Y:S01]  /*d040*/  @!P6 IMAD.IADD R16, R16, 0x1, -R3 ;  /* 0x000000011010e824 */ /* 0x000fe200078e0a03 */
[----:B------:R-:W-:Y:S01]  /*d050*/  ISETP.GT.U32.AND P6, PT, R3, R2, PT ;  /* 0x000000020300720c */ /* 0x000fe20003fc4070 */
[----:B------:R-:W-:-:S04]  /*d060*/  IMAD.HI.U32 R20, R4, R10, RZ ;  /* 0x0000000a04147227 */ /* 0x000fc800078e00ff */
[----:B------:R-:W-:Y:S02]  /*d070*/  IMAD.MOV R21, RZ, RZ, -R21 ;  /* 0x000000ffff157224 */ /* 0x000fe400078e0a15 */
[C---:B------:R-:W-:Y:S02]  /*d080*/  IMAD R18, R3.reuse, R18, R19 ;  /* 0x0000001203127224 */ /* 0x040fe400078e0213 */
[----:B------:R-:W-:Y:S02]  /*d090*/  IMAD.MOV R20, RZ, RZ, -R20 ;  /* 0x000000ffff147224 */ /* 0x000fe400078e0a14 */
[----:B------:R-:W-:Y:S02]  /*d0a0*/  VIADD R11, R0, 0x10d ;  /* 0x0000010d000b7836 */ /* 0x000fe40000000000 */
[C---:B------:R-:W-:Y:S02]  /*d0b0*/  IMAD R13, R3.reuse, R21, R13 ;  /* 0x00000015030d7224 */ /* 0x040fe400078e020d */
[----:B------:R-:W-:Y:S01]  /*d0c0*/  @!P2 IMAD.MOV R23, RZ, RZ, -R23 ;  /* 0x000000ffff17a224 */ /* 0x000fe200078e0a17 */
[C---:B------:R-:W-:Y:S01]  /*d0d0*/  ISETP.GT.U32.AND P2, PT, R3.reuse, R18, PT ;  /* 0x000000120300720c */ /* 0x040fe20003f44070 */
[----:B------:R-:W-:Y:S01]  /*d0e0*/  @!P1 IMAD.MOV R22, RZ, RZ, -R22 ;  /* 0x000000ffff169224 */ /* 0x000fe200078e0a16 */
[C---:B------:R-:W-:Y:S01]  /*d0f0*/  ISETP.GT.U32.AND P1, PT, R3.reuse, R16, PT ;  /* 0x000000100300720c */ /* 0x040fe20003f24070 */
[C---:B------:R-:W-:Y:S01]  /*d100*/  IMAD R20, R3.reuse, R20, R10 ;  /* 0x0000001403147224 */ /* 0x040fe200078e020a */
[----:B------:R-:W-:Y:S01]  /*d110*/  IABS R9, R11 ;  /* 0x0000000b00097213 */ /* 0x000fe20000000000 */
[----:B------:R-:W-:Y:S01]  /*d120*/  @!P0 IMAD.MOV R17, RZ, RZ, -R17 ;  /* 0x000000ffff118224 */ /* 0x000fe200078e0a11 */
[C---:B------:R-:W-:Y:S01]  /*d130*/  ISETP.GT.U32.AND P0, PT, R3.reuse, R13, PT ;  /* 0x0000000d0300720c */ /* 0x040fe20003f04070 */
[----:B------:R-:W-:Y:S01]  /*d140*/  @!P6 IMAD.IADD R2, R2, 0x1, -R3 ;  /* 0x000000010202e824 */ /* 0x000fe200078e0a03 */
[----:B------:R-:W-:Y:S01]  /*d150*/  ISETP.GT.U32.AND P6, PT, R3, R20, PT ;  /* 0x000000140300720c */ /* 0x000fe20003fc4070 */
[----:B------:R-:W-:Y:S01]  /*d160*/  VIADD R10, R0, 0x10c ;  /* 0x0000010c000a7836 */ /* 0x000fe20000000000 */
[----:B------:R-:W-:Y:S01]  /*d170*/  STL [R1+0x678], R23 ;  /* 0x0006781701007387 */ /* 0x000fe20000100800 */
[----:B------:R-:W-:-:S02]  /*d180*/  IMAD.MOV.U32 R19, RZ, RZ, R14 ;  /* 0x000000ffff137224 */ /* 0x000fc400078e000e */
[----:B------:R-:W-:Y:S01]  /*d190*/  IMAD.HI.U32 R14, R4, R9, RZ ;  /* 0x00000009040e7227 */ /* 0x000fe200078e00ff */
[----:B------:R-:W-:Y:S01]  /*d1a0*/  IABS R12, R10 ;  /* 0x0000000a000c7213 */ /* 0x000fe20000000000 */
[----:B------:R-:W-:Y:S02]  /*d1b0*/  STL [R1+0x674], R22 ;  /* 0x0006741601007387 */ /* 0x000fe40000100800 */
[----:B------:R-:W-:Y:S02]  /*d1c0*/  IMAD.MOV R14, RZ, RZ, -R14 ;  /* 0x000000ffff0e7224 */ /* 0x000fe400078e0a0e */
[--C-:B------:R-:W-:Y:S01]  /*d1d0*/  @!P1 IMAD.IADD R16, R16, 0x1, -R3.reuse ;  /* 0x0000000110109824 */ /* 0x100fe200078e0a03 */
[----:B------:R0:W-:Y:S01]  /*d1e0*/  STL [R1+0x670], R17 ;  /* 0x0006701101007387 */ /* 0x0001e20000100800 */
[----:B------:R-:W-:Y:S01]  /*d1f0*/  @!P2 IMAD.IADD R18, R18, 0x1, -R3 ;  /* 0x000000011212a824 */ /* 0x000fe200078e0a03 */
[----:B------:R-:W-:Y:S01]  /*d200*/  ISETP.GE.AND P2, PT, R8, RZ, PT ;  /* 0x000000ff0800720c */ /* 0x000fe20003f46270 */
[----:B------:R-:W-:Y:S01]  /*d210*/  @!P5 IMAD.MOV R19, RZ, RZ, -R19 ;  /* 0x000000ffff13d224 */ /* 0x000fe200078e0a13 */
[----:B------:R-:W-:Y:S01]  /*d220*/  ISETP.GE.AND P5, PT, R5, RZ, PT ;  /* 0x000000ff0500720c */ /* 0x000fe20003fa6270 */
[----:B------:R-:W-:Y:S01]  /*d230*/  IMAD R9, R3, R14, R9 ;  /* 0x0000000e03097224 */ /* 0x000fe200078e0209 */
[----:B------:R-:W-:Y:S01]  /*d240*/  ISETP.GE.AND P1, PT, R15, RZ, PT ;  /* 0x000000ff0f00720c */ /* 0x000fe20003f26270 */
[----:B------:R-:W-:Y:S01]  /*d250*/  IMAD.HI.U32 R5, R4, R12, RZ ;  /* 0x0000000c04057227 */ /* 0x000fe200078e00ff */
[----:B------:R-:W-:Y:S03]  /*d260*/  STL [R1+0x66c], R19 ;  /* 0x00066c1301007387 */ /* 0x000fe60000100800 */
[----:B------:R-:W-:Y:S01]  /*d270*/  @!P0 IMAD.IADD R13, R13, 0x1, -R3 ;  /* 0x000000010d0d8824 */ /* 0x000fe200078e0a03 */
[----:B------:R-:W-:Y:S01]  /*d280*/  ISETP.GT.U32.AND P0, PT, R3, R18, PT ;  /* 0x000000120300720c */ /* 0x000fe20003f04070 */
[----:B------:R-:W-:-:S02]  /*d290*/  IMAD.MOV.U32 R14, RZ, RZ, R16 ;  /* 0x000000ffff0e7224 */ /* 0x000fc400078e0010 */
[----:B0-----:R-:W-:Y:S02]  /*d2a0*/  IMAD.MOV.U32 R17, RZ, RZ, R2 ;  /* 0x000000ffff117224 */ /* 0x001fe400078e0002 */
[----:B------:R-:W-:Y:S01]  /*d2b0*/  @!P6 IMAD.IADD R20, R20, 0x1, -R3 ;  /* 0x000000011414e824 */ /* 0x000fe200078e0a03 */
[C---:B------:R-:W-:Y:S01]  /*d2c0*/  ISETP.GT.U32.AND P6, PT, R3.reuse, R13, PT ;  /* 0x0000000d0300720c */ /* 0x040fe20003fc4070 */
[----:B------:R-:W-:Y:S02]  /*d2d0*/  IMAD.MOV R5, RZ, RZ, -R5 ;  /* 0x000000ffff057224 */ /* 0x000fe400078e0a05 */
[----:B------:R-:W-:Y:S01]  /*d2e0*/  @!P3 IMAD.MOV R14, RZ, RZ, -R14 ;  /* 0x000000ffff0eb224 */ /* 0x000fe200078e0a0e */
[C---:B------:R-:W-:Y:S01]  /*d2f0*/  ISETP.GT.U32.AND P3, PT, R3.reuse, R9, PT ;  /* 0x000000090300720c */ /* 0x040fe20003f64070 */
[----:B------:R-:W-:Y:S01]  /*d300*/  @!P4 IMAD.MOV R17, RZ, RZ, -R17 ;  /* 0x000000ffff11c224 */ /* 0x000fe200078e0a11 */
[----:B------:R-:W-:Y:S01]  /*d310*/  ISETP.GT.U32.AND P4, PT, R3, R20, PT ;  /* 0x000000140300720c */ /* 0x000fe20003f84070 */
[----:B------:R-:W-:-:S02]  /*d320*/  VIADD R2, R0, 0x10b ;  /* 0x0000010b00027836 */ /* 0x000fc40000000000 */
[----:B------:R-:W-:Y:S01]  /*d330*/  IMAD R12, R3, R5, R12 ;  /* 0x00000005030c7224 */ /* 0x000fe200078e020c */
[----:B------:R0:W-:Y:S01]  /*d340*/  STL [R1+0x668], R17 ;  /* 0x0006681101007387 */ /* 0x0001e20000100800 */
[----:B------:R-:W-:Y:S01]  /*d350*/  VIADD R5, R0, 0x10a ;  /* 0x0000010a00057836 */ /* 0x000fe20000000000 */
[----:B------:R-:W-:Y:S01]  /*d360*/  IABS R8, R2 ;  /* 0x0000000200087213 */ /* 0x000fe20000000000 */
[--C-:B------:R-:W-:Y:S01]  /*d370*/  @!P0 IMAD.IADD R18, R18, 0x1, -R3.reuse ;  /* 0x0000000112128824 */ /* 0x100fe200078e0a03 */
[----:B------:R1:W-:Y:S01]  /*d380*/  STL [R1+0x664], R14 ;  /* 0x0006640e01007387 */ /* 0x0003e20000100800 */
[----:B------:R-:W-:Y:S01]  /*d390*/  ISETP.GE.AND P0, PT, R11, RZ, PT ;  /* 0x000000ff0b00720c */ /* 0x000fe20003f06270 */
[--C-:B------:R-:W-:Y:S01]  /*d3a0*/  @!P6 IMAD.IADD R13, R13, 0x1, -R3.reuse ;  /* 0x000000010d0de824 */ /* 0x100fe200078e0a03 */
[----:B------:R-:W-:Y:S01]  /*d3b0*/  ISETP.GT.U32.AND P6, PT, R3, R12, PT ;  /* 0x0000000c0300720c */ /* 0x000fe20003fc4070 */
[----:B------:R-:W-:Y:S02]  /*d3c0*/  IMAD.MOV.U32 R11, RZ, RZ, R8 ;  /* 0x000000ffff0b7224 */ /* 0x000fe400078e0008 */
[--C-:B------:R-:W-:Y:S01]  /*d3d0*/  @!P3 IMAD.IADD R9, R9, 0x1, -R3.reuse ;  /* 0x000000010909b824 */ /* 0x100fe200078e0a03 */
[----:B------:R-:W-:Y:S01]  /*d3e0*/  ISETP.GE.AND P3, PT, R2, RZ, PT ;  /* 0x000000ff0200720c */ /* 0x000fe20003f66270 */
[----:B0-----:R-:W-:Y:S01]  /*d3f0*/  IMAD.MOV.U32 R17, RZ, RZ, R18 ;  /* 0x000000ffff117224 */ /* 0x001fe200078e0012 */
[----:B-1----:R-:W-:Y:S01]  /*d400*/  IABS R14, R5 ;  /* 0x00000005000e7213 */ /* 0x002fe20000000000 */
[----:B------:R-:W-:Y:S01]  /*d410*/  @!P4 IMAD.IADD R20, R20, 0x1, -R3 ;  /* 0x000000011414c824 */ /* 0x000fe200078e0a03 */
[----:B------:R-:W-:Y:S01]  /*d420*/  ISETP.GE.AND P4, PT, R10, RZ, PT ;  /* 0x000000ff0a00720c */ /* 0x000fe20003f86270 */
[----:B------:R-:W-:-:S04]  /*d430*/  IMAD.HI.U32 R15, R4, R11, RZ ;  /* 0x0000000b040f7227 */ /* 0x000fc800078e00ff */
[----:B------:R-:W-:Y:S02]  /*d440*/  IMAD.MOV.U32 R8, RZ, RZ, R14 ;  /* 0x000000ffff087224 */ /* 0x000fe400078e000e */
[----:B------:R-:W-:Y:S02]  /*d450*/  VIADD R14, R0, 0x109 ;  /* 0x00000109000e7836 */ /* 0x000fe40000000000 */
[----:B------:R-:W-:Y:S01]  /*d460*/  @!P5 IMAD.MOV R17, RZ, RZ, -R17 ;  /* 0x000000ffff11d224 */ /* 0x000fe200078e0a11 */
[----:B------:R-:W-:Y:S01]  /*d470*/  ISETP.GT.U32.AND P5, PT, R3, R9, PT ;  /* 0x000000090300720c */ /* 0x000fe20003fa4070 */
[----:B------:R-:W-:Y:S01]  /*d480*/  IMAD.HI.U32 R10, R4, R8, RZ ;  /* 0x00000008040a7227 */ /* 0x000fe200078e00ff */
[----:B------:R-:W-:Y:S02]  /*d490*/  IABS R2, R14 ;  /* 0x0000000e00027213 */ /* 0x000fe40000000000 */
[----:B------:R0:W-:Y:S01]  /*d4a0*/  STL [R1+0x83c], R17 ;  /* 0x00083c1101007387 */ /* 0x0001e20000100800 */
[----:B------:R-:W-:-:S02]  /*d4b0*/  IMAD.MOV R15, RZ, RZ, -R15 ;  /* 0x000000ffff0f7224 */ /* 0x000fc400078e0a0f */
[----:B------:R-:W-:Y:S02]  /*d4c0*/  IMAD.MOV R16, RZ, RZ, -R10 ;  /* 0x000000ffff107224 */ /* 0x000fe400078e0a0a */
[C---:B------:R-:W-:Y:S02]  /*d4d0*/  IMAD R10, R3.reuse, R15, R11 ;  /* 0x0000000f030a7224 */ /* 0x040fe400078e020b */
[----:B------:R-:W-:Y:S02]  /*d4e0*/  IMAD R11, R3, R16, R8 ;  /* 0x00000010030b7224 */ /* 0x000fe400078e0208 */
[----:B------:R-:W-:-:S04]  /*d4f0*/  IMAD.HI.U32 R8, R4, R2, RZ ;  /* 0x0000000204087227 */ /* 0x000fc800078e00ff */
[----:B------:R-:W-:Y:S02]  /*d500*/  IMAD.MOV R8, RZ, RZ, -R8 ;  /* 0x000000ffff087224 */ /* 0x000fe400078e0a08 */
[----:B------:R-:W-:Y:S01]  /*d510*/  @!P5 IMAD.IADD R9, R9, 0x1, -R3 ;  /* 0x000000010909d824 */ /* 0x000fe200078e0a03 */
[C---:B------:R-:W-:Y:S01]  /*d520*/  ISETP.GT.U32.AND P5, PT, R3.reuse, R11, PT ;  /* 0x0000000b0300720c */ /* 0x040fe20003fa4070 */
[C---:B------:R-:W-:Y:S02]  /*d530*/  IMAD R8, R3.reuse, R8, R2 ;  /* 0x0000000803087224 */ /* 0x040fe400078e0202 */
[----:B------:R-:W-:Y:S02]  /*d540*/  IMAD.MOV.U32 R16, RZ, RZ, R9 ;  /* 0x000000ffff107224 */ /* 0x000fe400078e0009 */
[----:B------:R-:W-:Y:S01]  /*d550*/  @!P1 IMAD.MOV R13, RZ, RZ, -R13 ;  /* 0x000000ffff0d9224 */ /* 0x000fe200078e0a0d */
[C---:B------:R-:W-:Y:S01]  /*d560*/  ISETP.GT.U32.AND P1, PT, R3.reuse, R10, PT ;  /* 0x0000000a0300720c */ /* 0x040fe20003f24070 */
[----:B------:R-:W-:Y:S01]  /*d570*/  @!P0 IMAD.MOV R16, RZ, RZ, -R16 ;  /* 0x000000ffff108224 */ /* 0x000fe200078e0a10 */
[----:B------:R-:W-:Y:S01]  /*d580*/  ISETP.GT.U32.AND P0, PT, R3, R8, PT ;  /* 0x000000080300720c */ /* 0x000fe20003f04070 */
[----:B------:R-:W-:Y:S01]  /*d590*/  @!P6 IMAD.IADD R12, R12, 0x1, -R3 ;  /* 0x000000010c0ce824 */ /* 0x000fe200078e0a03 */
[----:B------:R1:W-:Y:S01]  /*d5a0*/  STL [R1+0x660], R13 ;  /* 0x0006600d01007387 */ /* 0x0003e20000100800 */
[----:B0-----:R-:W-:-:S02]  /*d5b0*/  IMAD.MOV.U32 R17, RZ, RZ, R20 ;  /* 0x000000ffff117224 */ /* 0x001fc400078e0014 */
[----:B------:R-:W-:Y:S01]  /*d5c0*/  @!P5 IMAD.IADD R11, R11, 0x1, -R3 ;  /* 0x000000010b0bd824 */ /* 0x000fe200078e0a03 */
[----:B------:R-:W-:Y:S01]  /*d5d0*/  ISETP.GT.U32.AND P6, PT, R3, R12, PT ;  /* 0x0000000c0300720c */ /* 0x000fe20003fc4070 */
[----:B------:R-:W-:Y:S01]  /*d5e0*/  @!P2 IMAD.MOV R17, RZ, RZ, -R17 ;  /* 0x000000ffff11a224 */ /* 0x000fe200078e0a11 */
[----:B------:R-:W-:Y:S01]  /*d5f0*/  ISETP.GE.AND P2, PT, R5, RZ, PT ;  /* 0x000000ff0500720c */ /* 0x000fe20003f46270 */
[----:B------:R-:W-:Y:S01]  /*d600*/  VIADD R5, R0, 0x108 ;  /* 0x0000010800057836 */ /* 0x000fe20000000000 */
[C---:B------:R-:W-:Y:S01]  /*d610*/  ISETP.GT.U32.AND P5, PT, R3.reuse, R11, PT ;  /* 0x0000000b0300720c */ /* 0x040fe20003fa4070 */
[--C-:B------:R-:W-:Y:S01]  /*d620*/  @!P1 IMAD.IADD R10, R10, 0x1, -R3.reuse ;  /* 0x000000010a0a9824 */ /* 0x100fe200078e0a03 */
[----:B------:R-:W-:Y:S01]  /*d630*/  STL [R1+0x65c], R17 ;  /* 0x00065c1101007387 */ /* 0x000fe20000100800 */
[----:B-1----:R-:W-:Y:S01]  /*d640*/  VIADD R13, R0, 0x107 ;  /* 0x00000107000d7836 */ /* 0x002fe20000000000 */
[----:B------:R-:W-:Y:S01]  /*d650*/  IABS R21, R5 ;  /* 0x0000000500157213 */ /* 0x000fe20000000000 */
[--C-:B------:R-:W-:Y:S01]  /*d660*/  @!P0 IMAD.IADD R8, R8, 0x1, -R3.reuse ;  /* 0x0000000108088824 */ /* 0x100fe200078e0a03 */
[C---:B------:R-:W-:Y:S01]  /*d670*/  ISETP.GT.U32.AND P1, PT, R3.reuse, R10, PT ;  /* 0x0000000a0300720c */ /* 0x040fe20003f24070 */
[----:B------:R0:W-:Y:S01]  /*d680*/  STL [R1+0x658], R16 ;  /* 0x0006581001007387 */ /* 0x0001e20000100800 */
[----:B------:R-:W-:Y:S01]  /*d690*/  IABS R22, R13 ;  /* 0x0000000d00167213 */ /* 0x000fe20000000000 */
[----:B------:R-:W-:Y:S01]  /*d6a0*/  @!P6 IMAD.IADD R12, R12, 0x1, -R3 ;  /* 0x000000010c0ce824 */ /* 0x000fe200078e0a03 */
[----:B------:R-:W-:Y:S01]  /*d6b0*/  ISETP.GT.U32.AND P0, PT, R3, R8, PT ;  /* 0x000000080300720c */ /* 0x000fe20003f04070 */
[----:B------:R-:W-:Y:S01]  /*d6c0*/  VIADD R18, R0, 0x103 ;  /* 0x0000010300127836 */ /* 0x000fe20000000000 */
[----:B------:R-:W-:Y:S01]  /*d6d0*/  ISETP.GE.AND P6, PT, R14, RZ, PT ;  /* 0x000000ff0e00720c */ /* 0x000fe20003fc6270 */
[----:B------:R-:W-:-:S04]  /*d6e0*/  IMAD.HI.U32 R9, R4, R22, RZ ;  /* 0x0000001604097227 */ /* 0x000fc800078e00ff */
[----:B------:R-:W-:Y:S02]  /*d6f0*/  IMAD.MOV R9, RZ, RZ, -R9 ;  /* 0x000000ffff097224 */ /* 0x000fe400078e0a09 */
[----:B------:R-:W-:Y:S02]  /*d700*/  IMAD.MOV.U32 R15, RZ, RZ, R12 ;  /* 0x000000ffff0f7224 */ /* 0x000fe400078e000c */
[----:B------:R-:W-:Y:S02]  /*d710*/  IMAD R22, R3, R9, R22 ;  /* 0x0000000903167224 */ /* 0x000fe400078e0216 */
[----:B------:R-:W-:-:S04]  /*d720*/  IMAD.HI.U32 R12, R4, R21, RZ ;  /* 0x00000015040c7227 */ /* 0x000fc800078e00ff */
[----:B------:R-:W-:Y:S02]  /*d730*/  VIADD R14, R0, 0x106 ;  /* 0x00000106000e7836 */ /* 0x000fe40000000000 */
[--C-:B------:R-:W-:Y:S01]  /*d740*/  @!P0 IMAD.IADD R8, R8, 0x1, -R3.reuse ;  /* 0x0000000108088824 */ /* 0x100fe200078e0a03 */
[----:B------:R-:W-:Y:S01]  /*d750*/  ISETP.GT.U32.AND P0, PT, R3, R22, PT ;  /* 0x000000160300720c */ /* 0x000fe20003f04070 */
[----:B------:R-:W-:Y:S01]  /*d760*/  @!P1 IMAD.IADD R10, R10, 0x1, -R3 ;  /* 0x000000010a0a9824 */ /* 0x000fe200078e0a03 */
[----:B------:R-:W-:Y:S01]  /*d770*/  IABS R2, R14 ;  /* 0x0000000e00027213 */ /* 0x000fe20000000000 */
[----:B------:R-:W-:Y:S01]  /*d780*/  IMAD.MOV R12, RZ, RZ, -R12 ;  /* 0x000000ffff0c7224 */ /* 0x000fe200078e0a0c */
[----:B------:R-:W-:Y:S01]  /*d790*/  ISETP.GE.AND P1, PT, R13, RZ, PT ;  /* 0x000000ff0d00720c */ /* 0x000fe20003f26270 */
[----:B------:R-:W-:Y:S01]  /*d7a0*/  @!P4 IMAD.MOV R15, RZ, RZ, -R15 ;  /* 0x000000ffff0fc224 */ /* 0x000fe200078e0a0f */
[----:B------:R-:W-:Y:S01]  /*d7b0*/  ISETP.GE.AND P4, PT, R5, RZ, PT ;  /* 0x000000ff0500720c */ /* 0x000fe20003f86270 */
[----:B------:R-:W-:Y:S01]  /*d7c0*/  @!P5 IMAD.IADD R11, R11, 0x1, -R3 ;  /* 0x000000010b0bd824 */ /* 0x000fe200078e0a03 */
[----:B------:R-:W-:Y:S01]  /*d7d0*/  ISETP.GE.AND P5, PT, R14, RZ, PT ;  /* 0x000000ff0e00720c */ /* 0x000fe20003fa6270 */
[----:B------:R-:W-:Y:S01]  /*d7e0*/  IMAD R21, R3, R12, R21 ;  /* 0x0000000c03157224 */ /* 0x000fe200078e0215 */
[----:B------:R1:W-:Y:S01]  /*d7f0*/  STL [R1+0x654], R15 ;  /* 0x0006540f01007387 */ /* 0x0003e20000100800 */
[----:B0-----:R-:W-:-:S02]  /*d800*/  IMAD.MOV.U32 R16, RZ, RZ, R10 ;  /* 0x000000ffff107224 */ /* 0x001fc400078e000a */
[----:B------:R-:W-:Y:S02]  /*d810*/  VIADD R13, R0, 0x105 ;  /* 0x00000105000d7836 */ /* 0x000fe40000000000 */
[----:B------:R-:W-:-:S04]  /*d820*/  IMAD.HI.U32 R5, R4, R2, RZ ;  /* 0x0000000204057227 */ /* 0x000fc800078e00ff */
[----:B------:R-:W-:Y:S01]  /*d830*/  @!P3 IMAD.MOV R16, RZ, RZ, -R16 ;  /* 0x000000ffff10b224 */ /* 0x000fe200078e0a10 */
[----:B------:R-:W-:Y:S01]  /*d840*/  ISETP.GT.U32.AND P3, PT, R3, R21, PT ;  /* 0x000000150300720c */ /* 0x000fe20003f64070 */
[----:B-1----:R-:W-:Y:S01]  /*d850*/  IMAD.MOV.U32 R15, RZ, RZ, R11 ;  /* 0x000000ffff0f7224 */ /* 0x002fe200078e000b */
[----:B------:R-:W-:Y:S01]  /*d860*/  IABS R11, R18 ;  /* 0x00000012000b7213 */ /* 0x000fe20000000000 */
[----:B------:R-:W-:Y:S01]  /*d870*/  IMAD.MOV R5, RZ, RZ, -R5 ;  /* 0x000000ffff057224 */ /* 0x000fe200078e0a05 */
[----:B------:R-:W-:Y:S01]  /*d880*/  STL [R1+0x650], R16 ;  /* 0x0006501001007387 */ /* 0x000fe20000100800 */
[----:B------:R-:W-:Y:S01]  /*d890*/  @!P2 IMAD.MOV R15, RZ, RZ, -R15 ;  /* 0x000000ffff0fa224 */ /* 0x000fe200078e0a0f */
[----:B------:R-:W-:Y:S01]  /*d8a0*/  ISETP.GE.AND P2, PT, R13, RZ, PT ;  /* 0x000000ff0d00720c */ /* 0x000fe20003f46270 */
[----:B------:R-:W-:Y:S01]  /*d8b0*/  VIADD R12, R0, 0x104 ;  /* 0x00000104000c7836 */ /* 0x000fe20000000000 */
[----:B------:R-:W-:Y:S01]  /*d8c0*/  IABS R13, R13 ;  /* 0x0000000d000d7213 */ /* 0x000fe20000000000 */
[--C-:B------:R-:W-:Y:S01]  /*d8d0*/  @!P0 IMAD.IADD R22, R22, 0x1, -R3.reuse ;  /* 0x0000000116168824 */ /* 0x100fe200078e0a03 */
[----:B------:R0:W-:Y:S01]  /*d8e0*/  STL [R1+0x64c], R15 ;  /* 0x00064c0f01007387 */ /* 0x0001e20000100800 */
[C---:B------:R-:W-:Y:S01]  /*d8f0*/  IMAD R2, R3.reuse, R5, R2 ;  /* 0x0000000503027224 */ /* 0x040fe200078e0202 */
[----:B------:R-:W-:Y:S01]  /*d900*/  IABS R9, R12 ;  /* 0x0000000c00097213 */ /* 0x000fe20000000000 */
[----:B------:R-:W-:Y:S01]  /*d910*/  IMAD.MOV.U32 R19, RZ, RZ, R8 ;  /* 0x000000ffff137224 */ /* 0x000fe200078e0008 */
[----:B------:R-:W-:Y:S01]  /*d920*/  ISETP.GT.U32.AND P0, PT, R3, R22, PT ;  /* 0x000000160300720c */ /* 0x000fe20003f04070 */
[----:B------:R-:W-:-:S02]  /*d930*/  @!P3 IMAD.IADD R21, R21, 0x1, -R3 ;  /* 0x000000011515b824 */ /* 0x000fc400078e0a03 */
[----:B------:R-:W-:Y:S01]  /*d940*/  @!P6 IMAD.MOV R19, RZ, RZ, -R19 ;  /* 0x000000ffff13e224 */ /* 0x000fe200078e0a13 */
[C---:B------:R-:W-:Y:S01]  /*d950*/  ISETP.GT.U32.AND P6, PT, R3.reuse, R2, PT ;  /* 0x000000020300720c */ /* 0x040fe20003fc4070 */
[C---:B------:R-:W-:Y:S01]  /*d960*/  IMAD.HI.U32 R10, R4.reuse, R9, RZ ;  /* 0x00000009040a7227 */ /* 0x040fe200078e00ff */
[----:B------:R-:W-:Y:S02]  /*d970*/  ISETP.GT.U32.AND P3, PT, R3, R21, PT ;  /* 0x000000150300720c */ /* 0x000fe40003f64070 */
[----:B------:R1:W-:Y:S01]  /*d980*/  STL [R1+0x648], R19 ;  /* 0x0006481301007387 */ /* 0x0003e20000100800 */
[----:B0-----:R-:W-:-:S04]  /*d990*/  IMAD.HI.U32 R15, R4, R13, RZ ;  /* 0x0000000d040f7227 */ /* 0x001fc800078e00ff */
[----:B------:R-:W-:Y:S02]  /*d9a0*/  IMAD.MOV R15, RZ, RZ, -R15 ;  /* 0x000000ffff0f7224 */ /* 0x000fe400078e0a0f */
[----:B------:R-:W-:Y:S02]  /*d9b0*/  VIADD R14, R0, 0x102 ;  /* 0x00000102000e7836 */ /* 0x000fe40000000000 */
[----:B------:R-:W-:Y:S02]  /*d9c0*/  IMAD.MOV R10, RZ, RZ, -R10 ;  /* 0x000000ffff0a7224 */ /* 0x000fe400078e0a0a */
[C---:B------:R-:W-:Y:S01]  /*d9d0*/  IMAD R13, R3.reuse, R15, R13 ;  /* 0x0000000f030d7224 */ /* 0x040fe200078e020d */
[----:B------:R-:W-:Y:S01]  /*d9e0*/  IABS R17, R14 ;  /* 0x0000000e00117213 */ /* 0x000fe20000000000 */
[C---:B------:R-:W-:Y:S02]  /*d9f0*/  IMAD R9, R3.reuse, R10, R9 ;  /* 0x0000000a03097224 */ /* 0x040fe400078e0209 */
[--C-:B------:R-:W-:Y:S01]  /*da00*/  @!P0 IMAD.IADD R22, R22, 0x1, -R3.reuse ;  /* 0x0000000116168824 */ /* 0x100fe200078e0a03 */
[C---:B------:R-:W-:Y:S01]  /*da10*/  ISETP.GT.U32.AND P0, PT, R3.reuse, R13, PT ;  /* 0x0000000d0300720c */ /* 0x040fe20003f04070 */
[----:B------:R-:W-:Y:S01]  /*da20*/  @!P6 IMAD.IADD R2, R2, 0x1, -R3 ;  /* 0x000000010202e824 */ /* 0x000fe200078e0a03 */
[----:B------:R-:W-:Y:S01]  /*da30*/  ISETP.GT.U32.AND P6, PT, R3, R9, PT ;  /* 0x000000090300720c */ /* 0x000fe20003fc4070 */
[----:B------:R-:W-:-:S04]  /*da40*/  IMAD.HI.U32 R5, R4, R17, RZ ;  /* 0x0000001104057227 */ /* 0x000fc800078e00ff */
[----:B------:R-:W-:Y:S02]  /*da50*/  IMAD.MOV R5, RZ, RZ, -R5 ;  /* 0x000000ffff057224 */ /* 0x000fe400078e0a05 */
[----:B------:R-:W-:Y:S01]  /*da60*/  @!P3 IMAD.IADD R21, R21, 0x1, -R3 ;  /* 0x000000011515b824 */ /* 0x000fe200078e0a03 */
[----:B------:R-:W-:Y:S01]  /*da70*/  ISETP.GE.AND P3, PT, R12, RZ, PT ;  /* 0x000000ff0c00720c */ /* 0x000fe20003f66270 */
[C---:B------:R-:W-:Y:S02]  /*da80*/  VIADD R15, R0.reuse, 0x101 ;  /* 0x00000101000f7836 */ /* 0x040fe40000000000 */
[----:B------:R-:W-:Y:S02]  /*da90*/  IMAD R17, R3, R5, R17 ;  /* 0x0000000503117224 */ /* 0x000fe400078e0211 */
[----:B------:R-:W-:Y:S01]  /*daa0*/  VIADD R10, R0, 0x100 ;  /* 0x00000100000a7836 */ /* 0x000fe20000000000 */
[----:B------:R-:W-:Y:S01]  /*dab0*/  IABS R5, R15 ;  /* 0x0000000f00057213 */ /* 0x000fe20000000000 */
[----:B------:R-:W-:Y:S01]  /*dac0*/  @!P0 IMAD.IADD R13, R13, 0x1, -R3 ;  /* 0x000000010d0d8824 */ /* 0x000fe200078e0a03 */
[----:B------:R-:W-:Y:S01]  /*dad0*/  ISETP.GT.U32.AND P0, PT, R3, R2, PT ;  /* 0x000000020300720c */ /* 0x000fe20003f04070 */
[----:B------:R-:W-:Y:S01]  /*dae0*/  IMAD.MOV.U32 R24, RZ, RZ, R21 ;  /* 0x000000ffff187224 */ /* 0x000fe200078e0015 */
[----:B-1----:R-:W-:Y:S01]  /*daf0*/  IABS R19, R10 ;  /* 0x0000000a00137213 */ /* 0x002fe20000000000 */
[----:B------:R-:W-:-:S02]  /*db00*/  @!P6 IMAD.IADD R9, R9, 0x1, -R3 ;  /* 0x000000010909e824 */ /* 0x000fc400078e0a03 */
[----:B------:R-:W-:Y:S01]  /*db10*/  @!P4 IMAD.MOV R24, RZ, RZ, -R24 ;  /* 0x000000ffff18c224 */ /* 0x000fe200078e0a18 */
[C---:B------:R-:W-:Y:S01]  /*db20*/  ISETP.GT.U32.AND P4, PT, R3.reuse, R13, PT ;  /* 0x0000000d0300720c */ /* 0x040fe20003f84070 */
[C---:B------:R-:W-:Y:S01]  /*db30*/  IMAD.HI.U32 R16, R4.reuse, R11, RZ ;  /* 0x0000000b04107227 */ /* 0x040fe200078e00ff */
[----:B------:R-:W-:Y:S02]  /*db40*/  ISETP.GT.U32.AND P6, PT, R3, R9, PT ;  /* 0x000000090300720c */ /* 0x000fe40003fc4070 */
[----:B------:R0:W-:Y:S01]  /*db50*/  STL [R1+0x644], R24 ;  /* 0x0006441801007387 */ /* 0x0001e20000100800 */
[----:B------:R-:W-:-:S04]  /*db60*/  IMAD.HI.U32 R23, R4, R5, RZ ;  /* 0x0000000504177227 */ /* 0x000fc800078e00ff */
[----:B------:R-:W-:Y:S02]  /*db70*/  IMAD.MOV R8, RZ, RZ, -R16 ;  /* 0x000000ffff087224 */ /* 0x000fe400078e0a10 */
[----:B------:R-:W-:-:S04]  /*db80*/  IMAD.HI.U32 R21, R4, R19, RZ ;  /* 0x0000001304157227 */ /* 0x000fc800078e00ff */
[----:B------:R-:W-:Y:S02]  /*db90*/  IMAD.MOV R23, RZ, RZ, -R23 ;  /* 0x000000ffff177224 */ /* 0x000fe400078e0a17 */
[C---:B------:R-:W-:Y:S02]  /*dba0*/  IMAD R11, R3.reuse, R8, R11 ;  /* 0x00000008030b7224 */ /* 0x040fe400078e020b */
[----:B------:R-:W-:Y:S02]  /*dbb0*/  IMAD.MOV R21, RZ, RZ, -R21 ;  /* 0x000000ffff157224 */ /* 0x000fe400078e0a15 */
[C---:B------:R-:W-:Y:S02]  /*dbc0*/  IMAD R5, R3.reuse, R23, R5 ;  /* 0x0000001703057224 */ /* 0x040fe400078e0205 */
[----:B------:R-:W-:Y:S01]  /*dbd0*/  @!P1 IMAD.MOV R22, RZ, RZ, -R22 ;  /* 0x000000ffff169224 */ /* 0x000fe200078e0a16 */
[C---:B------:R-:W-:Y:S01]  /*dbe0*/  ISETP.GT.U32.AND P1, PT, R3.reuse, R11, PT ;  /* 0x0000000b0300720c */ /* 0x040fe20003f24070 */
[----:B------:R-:W-:-:S02]  /*dbf0*/  IMAD R19, R3, R21, R19 ;  /* 0x0000001503137224 */ /* 0x000fc400078e0213 */
[--C-:B------:R-:W-:Y:S01]  /*dc00*/  @!P4 IMAD.IADD R13, R13, 0x1, -R3.reuse ;  /* 0x000000010d0dc824 */ /* 0x100fe200078e0a03 */
[----:B------:R-:W-:Y:S01]  /*dc10*/  ISETP.GT.U32.AND P4, PT, R3, R5, PT ;  /* 0x000000050300720c */ /* 0x000fe20003f84070 */
[--C-:B------:R-:W-:Y:S01]  /*dc20*/  @!P6 IMAD.IADD R9, R9, 0x1, -R3.reuse ;  /* 0x000000010909e824 */ /* 0x100fe200078e0a03 */
[C---:B------:R-:W-:Y:S01]  /*dc30*/  ISETP.GT.U32.AND P6, PT, R3.reuse, R19, PT ;  /* 0x000000130300720c */ /* 0x040fe20003fc4070 */
[--C-:B------:R-:W-:Y:S01]  /*dc40*/  @!P0 IMAD.IADD R2, R2, 0x1, -R3.reuse ;  /* 0x0000000102028824 */ /* 0x100fe200078e0a03 */
[----:B------:R-:W-:Y:S01]  /*dc50*/  ISETP.GT.U32.AND P0, PT, R3, R17, PT ;  /* 0x000000110300720c */ /* 0x000fe20003f04070 */
[C---:B------:R-:W-:Y:S01]  /*dc60*/  VIADD R12, R0.reuse, 0xff ;  /* 0x000000ff000c7836 */ /* 0x040fe20000000000 */
[----:B------:R1:W-:Y:S01]  /*dc70*/  STL [R1+0x640], R22 ;  /* 0x0006401601007387 */ /* 0x0003e20000100800 */
[----:B------:R-:W-:Y:S02]  /*dc80*/  VIADD R16, R0, 0xfe ;  /* 0x000000fe00107836 */ /* 0x000fe40000000000 */
[----:B------:R-:W-:Y:S01]  /*dc90*/  @!P1 IMAD.IADD R11, R11, 0x1, -R3 ;  /* 0x000000010b0b9824 */ /* 0x000fe200078e0a03 */
[----:B------:R-:W-:Y:S01]  /*dca0*/  IABS R20, R12 ;  /* 0x0000000c00147213 */ /* 0x000fe20000000000 */
[----:B0-----:R-:W-:Y:S01]  /*dcb0*/  IMAD.MOV.U32 R24, RZ, RZ, R13 ;  /* 0x000000ffff187224 */ /* 0x001fe200078e000d */
[----:B------:R-:W-:Y:S01]  /*dcc0*/  IABS R8, R16 ;  /* 0x0000001000087213 */ /* 0x000fe20000000000 */
[--C-:B------:R-:W-:Y:S01]  /*dcd0*/  @!P4 IMAD.IADD R5, R5, 0x1, -R3.reuse ;  /* 0x000000010505c824 */ /* 0x100fe200078e0a03 */
[----:B------:R-:W-:Y:S01]  /*dce0*/  ISETP.GT.U32.AND P4, PT, R3, R11, PT ;  /* 0x0000000b0300720c */ /* 0x000fe20003f84070 */
[--C-:B------:R-:W-:Y:S01]  /*dcf0*/  @!P6 IMAD.IADD R19, R19, 0x1, -R3.reuse ;  /* 0x000000011313e824 */ /* 0x100fe200078e0a03 */
[----:B------:R-:W-:Y:S01]  /*dd00*/  ISETP.GE.AND P1, PT, R18, RZ, PT ;  /* 0x000000ff1200720c */ /* 0x000fe20003f26270 */
[----:B------:R-:W-:Y:S01]  /*dd10*/  @!P0 IMAD.IADD R17, R17, 0x1, -R3 ;  /* 0x0000000111118824 */ /* 0x000fe200078e0a03 */
[----:B------:R-:W-:Y:S01]  /*dd20*/  ISETP.GT.U32.AND P6, PT, R3, R5, PT ;  /* 0x000000050300720c */ /* 0x000fe20003fc4070 */
[----:B------:R-:W-:Y:S01]  /*dd30*/  IMAD.MOV.U32 R25, RZ, RZ, R2 ;  /* 0x000000ffff197224 */ /* 0x000fe200078e0002 */
[----:B------:R-:W-:Y:S01]  /*dd40*/  ISETP.GE.AND P0, PT, R14, RZ, PT ;  /* 0x000000ff0e00720c */ /* 0x000fe20003f06270 */
[----:B-1----:R-:W-:-:S04]  /*dd50*/  IMAD.HI.U32 R22, R4, R20, RZ ;  /* 0x0000001404167227 */ /* 0x002fc800078e00ff */
[----:B------:R-:W-:Y:S01]  /*dd60*/  @!P2 IMAD.MOV R24, RZ, RZ, -R24 ;  /* 0x000000ffff18a224 */ /* 0x000fe200078e0a18 */
[C---:B------:R-:W-:Y:S01]  /*dd70*/  ISETP.GT.U32.AND P2, PT, R3.reuse, R19, PT ;  /* 0x000000130300720c */ /* 0x040fe20003f44070 */
[----:B------:R-:W-:Y:S02]  /*dd80*/  VIADD R14, R0, 0xfd ;  /* 0x000000fd000e7836 */ /* 0x000fe40000000000 */
[----:B------:R-:W-:Y:S01]  /*dd90*/  @!P5 IMAD.MOV R25, RZ, RZ, -R25 ;  /* 0x000000ffff19d224 */ /* 0x000fe200078e0a19 */
[C---:B------:R-:W-:Y:S01]  /*dda0*/  ISETP.GT.U32.AND P5, PT, R3.reuse, R17, PT ;  /* 0x000000110300720c */ /* 0x040fe20003fa4070 */
[----:B------:R-:W-:Y:S01]  /*ddb0*/  IMAD.MOV R22, RZ, RZ, -R22 ;  /* 0x000000ffff167224 */ /* 0x000fe200078e0a16 */
[----:B------:R-:W-:Y:S01]  /*ddc0*/  IABS R2, R14 ;  /* 0x0000000e00027213 */ /* 0x000fe20000000000 */
[----:B------:R-:W-:Y:S01]  /*ddd0*/  IMAD.HI.U32 R23, R4, R8, RZ ;  /* 0x0000000804177227 */ /* 0x000fe200078e00ff */
[----:B------:R-:W-:Y:S03]  /*dde0*/  STL [R1+0x63c], R25 ;  /* 0x00063c1901007387 */ /* 0x000fe60000100800 */
[----:B------:R-:W-:Y:S01]  /*ddf0*/  VIADD R18, R0, 0xfc ;  /* 0x000000fc00127836 */ /* 0x000fe20000000000 */
[----:B------:R-:W-:Y:S01]  /*de00*/  STL [R1+0x638], R24 ;  /* 0x0006381801007387 */ /* 0x000fe20000100800 */
[----:B------:R-:W-:-:S02]  /*de10*/  IMAD R20, R3, R22, R20 ;  /* 0x0000001603147224 */ /* 0x000fc400078e0214 */
[----:B------:R-:W-:Y:S01]  /*de20*/  IMAD.MOV.U32 R13, RZ, RZ, R9 ;  /* 0x000000ffff0d7224 */ /* 0x000fe200078e0009 */
[----:B------:R-:W-:Y:S01]  /*de30*/  IABS R9, R18 ;  /* 0x0000001200097213 */ /* 0x000fe20000000000 */
[----:B------:R-:W-:Y:S02]  /*de40*/  IMAD.MOV R23, RZ, RZ, -R23 ;  /* 0x000000ffff177224 */ /* 0x000fe400078e0a17 */
[--C-:B------:R-:W-:Y:S01]  /*de50*/  @!P4 IMAD.IADD R11, R11, 0x1, -R3.reuse ;  /* 0x000000010b0bc824 */ /* 0x100fe200078e0a03 */
[----:B------:R-:W-:Y:S01]  /*de60*/  ISETP.GE.AND P4, PT, R15, RZ, PT ;  /* 0x000000ff0f00720c */ /* 0x000fe20003f86270 */
[----:B------:R-:W-:Y:S01]  /*de70*/  @!P6 IMAD.IADD R5, R5, 0x1, -R3 ;  /* 0x000000010505e824 */ /* 0x000fe200078e0a03 */
[----:B------:R-:W-:Y:S01]  /*de80*/  ISETP.GE.AND P6, PT, R10, RZ, PT ;  /* 0x000000ff0a00720c */ /* 0x000fe20003fc6270 */
[----:B------:R-:W-:Y:S01]  /*de90*/  @!P3 IMAD.MOV R13, RZ, RZ, -R13 ;  /* 0x000000ffff0db224 */ /* 0x000fe200078e0a0d */
[C---:B------:R-:W-:Y:S01]  /*dea0*/  ISETP.GT.U32.AND P3, PT, R3.reuse, R20, PT ;  /* 0x000000140300720c */ /* 0x040fe20003f64070 */
[----:B------:R-:W-:-:S02]  /*deb0*/  IMAD R8, R3, R23, R8 ;  /* 0x0000001703087224 */ /* 0x000fc400078e0208 */
[----:B------:R-:W-:Y:S01]  /*dec0*/  IMAD.HI.U32 R10, R4, R2, RZ ;  /* 0x00000002040a7227 */ /* 0x000fe200078e00ff */
[----:B------:R0:W-:Y:S03]  /*ded0*/  STL [R1+0x634], R13 ;  /* 0x0006340d01007387 */ /* 0x0001e60000100800 */
[--C-:B------:R-:W-:Y:S01]  /*dee0*/  @!P2 IMAD.IADD R19, R19, 0x1, -R3.reuse ;  /* 0x000000011313a824 */ /* 0x100fe200078e0a03 */
[----:B------:R-:W-:Y:S01]  /*def0*/  ISETP.GE.AND P2, PT, R12, RZ, PT ;  /* 0x000000ff0c00720c */ /* 0x000fe20003f46270 */
[----:B------:R-:W-:Y:S01]  /*df00*/  @!P5 IMAD.IADD R17, R17, 0x1, -R3 ;  /* 0x000000011111d824 */ /* 0x000fe200078e0a03 */
[----:B------:R-:W-:Y:S01]  /*df10*/  ISETP.GT.U32.AND P5, PT, R3, R8, PT ;  /* 0x000000080300720c */ /* 0x000fe20003fa4070 */
[----:B------:R-:W-:-:S04]  /*df20*/  IMAD.HI.U32 R12, R4, R9, RZ ;  /* 0x00000009040c7227 */ /* 0x000fc800078e00ff */
[----:B------:R-:W-:Y:S02]  /*df30*/  IMAD.MOV R10, RZ, RZ, -R10 ;  /* 0x000000ffff0a7224 */ /* 0x000fe400078e0a0a */
[----:B------:R-:W-:Y:S02]  /*df40*/  IMAD.MOV R12, RZ, RZ, -R12 ;  /* 0x000000ffff0c7224 */ /* 0x000fe400078e0a0c */
[C---:B------:R-:W-:Y:S02]  /*df50*/  IMAD R2, R3.reuse, R10, R2 ;  /* 0x0000000a03027224 */ /* 0x040fe400078e0202 */
[----:B------:R-:W-:Y:S02]  /*df60*/  IMAD.MOV.U32 R21, RZ, RZ, R11 ;  /* 0x000000ffff157224 */ /* 0x000fe400078e000b */
[----:B------:R-:W-:Y:S02]  /*df70*/  IMAD R12, R3, R12, R9 ;  /* 0x0000000c030c7224 */ /* 0x000fe400078e0209 */
[----:B------:R-:W-:-:S02]  /*df80*/  IMAD.MOV.U32 R11, RZ, RZ, R19 ;  /* 0x000000ffff0b7224 */ /* 0x000fc400078e0013 */
[----:B------:R-:W-:Y:S01]  /*df90*/  @!P4 IMAD.MOV R5, RZ, RZ, -R5 ;  /* 0x000000ffff05c224 */ /* 0x000fe200078e0a05 */
[C---:B------:R-:W-:Y:S01]  /*dfa0*/  ISETP.GT.U32.AND P4, PT, R3.reuse, R2, PT ;  /* 0x000000020300720c */ /* 0x040fe20003f84070 */
[----:B------:R-:W-:Y:S01]  /*dfb0*/  @!P3 IMAD.IADD R20, R20, 0x1, -R3 ;  /* 0x000000011414b824 */ /* 0x000fe200078e0a03 */
[----:B------:R-:W-:Y:S01]  /*dfc0*/  ISETP.GE.AND P3, PT, R16, RZ, PT ;  /* 0x000000ff1000720c */ /* 0x000fe20003f66270 */
[----:B0-----:R-:W-:Y:S02]  /*dfd0*/  IMAD.MOV.U32 R13, RZ, RZ, R17 ;  /* 0x000000ffff0d7224 */ /* 0x001fe400078e0011 */
[----:B------:R-:W-:Y:S01]  /*dfe0*/  @!P6 IMAD.MOV R11, RZ, RZ, -R11 ;  /* 0x000000ffff0be224 */ /* 0x000fe200078e0a0b */
[C---:B------:R-:W-:Y:S01]  /*dff0*/  ISETP.GT.U32.AND P6, PT, R3.reuse, R12, PT ;  /* 0x0000000c0300720c */ /* 0x040fe20003fc4070 */
[----:B------:R-:W-:Y:S01]  /*e000*/  @!P1 IMAD.MOV R21, RZ, RZ, -R21 ;  /* 0x000000ffff159224 */ /* 0x000fe200078e0a15 */
[----:B------:R-:W-:Y:S01]  /*e010*/  ISETP.GT.U32.AND P1, PT, R3, R20, PT ;  /* 0x000000140300720c */ /* 0x000fe20003f24070 */
[----:B------:R-:W-:-:S02]  /*e020*/  @!P5 IMAD.IADD R8, R8, 0x1, -R3 ;  /* 0x000000010808d824 */ /* 0x000fc400078e0a03 */
[----:B------:R-:W-:Y:S01]  /*e030*/  @!P0 IMAD.MOV R13, RZ, RZ, -R13 ;  /* 0x000000ffff0d8224 */ /* 0x000fe200078e0a0d */
[----:B------:R-:W-:Y:S01]  /*e040*/  STL [R1+0x630], R21 ;  /* 0x0006301501007387 */ /* 0x000fe20000100800 */
[----:B------:R-:W-:Y:S01]  /*e050*/  VIADD R9, R0, 0xfb ;  /* 0x000000fb00097836 */ /* 0x000fe20000000000 */
[C---:B------:R-:W-:Y:S01]  /*e060*/  ISETP.GT.U32.AND P5, PT, R3.reuse, R8, PT ;  /* 0x000000080300720c */ /* 0x040fe20003fa4070 */
[--C-:B------:R-:W-:Y:S01]  /*e070*/  @!P4 IMAD.IADD R2, R2, 0x1, -R3.reuse ;  /* 0x000000010202c824 */ /* 0x100fe200078e0a03 */
[----:B------:R0:W-:Y:S01]  /*e080*/  STL [R1+0x62c], R13 ;  /* 0x00062c0d01007387 */ /* 0x0001e20000100800 */
[----:B------:R-:W-:Y:S01]  /*e090*/  ISETP.GE.AND P0, PT, R14, RZ, PT ;  /* 0x000000ff0e00720c */ /* 0x000fe20003f06270 */
[----:B------:R-:W-:Y:S01]  /*e0a0*/  VIADD R16, R0, 0xf9 ;  /* 0x000000f900107836 */ /* 0x000fe20000000000 */
[----:B------:R-:W-:Y:S01]  /*e0b0*/  IABS R10, R9 ;  /* 0x00000009000a7213 */ /* 0x000fe20000000000 */
[----:B------:R1:W-:Y:S01]  /*e0c0*/  STL [R1+0x628], R5 ;  /* 0x0006280501007387 */ /* 0x0003e20000100800 */
[--C-:B------:R-:W-:Y:S01]  /*e0d0*/  @!P6 IMAD.IADD R12, R12, 0x1, -R3.reuse ;  /* 0x000000010c0ce824 */ /* 0x100fe200078e0a03 */
[----:B------:R-:W-:Y:S01]  /*e0e0*/  ISETP.GT.U32.AND P6, PT, R3, R2, PT ;  /* 0x000000020300720c */ /* 0x000fe20003fc4070 */
[----:B------:R-:W-:Y:S01]  /*e0f0*/  @!P1 IMAD.IADD R20, R20, 0x1, -R3 ;  /* 0x0000000114149824 */ /* 0x000fe200078e0a03 */
[----:B------:R2:W-:Y:S01]  /*e100*/  STL [R1+0x624], R11 ;  /* 0x0006240b01007387 */ /* 0x0005e20000100800 */
[----:B------:R-:W-:Y:S01]  /*e110*/  ISETP.GE.AND P1, PT, R18, RZ, PT ;  /* 0x000000ff1200720c */ /* 0x000fe20003f26270 */
[----:B------:R-:W-:-:S02]  /*e120*/  VIADD R15, R0, 0xf8 ;  /* 0x000000f8000f7836 */ /* 0x000fc40000000000 */
[----:B0-----:R-:W-:Y:S02]  /*e130*/  IMAD.MOV.U32 R13, RZ, RZ, R20 ;  /* 0x000000ffff0d7224 */ /* 0x001fe400078e0014 */
[----:B-1----:R-:W-:Y:S02]  /*e140*/  VIADD R5, R0, 0xfa ;  /* 0x000000fa00057836 */ /* 0x002fe40000000000 */
[----:B------:R-:W-:Y:S01]  /*e150*/  @!P5 IMAD.IADD R8, R8, 0x1, -R3 ;  /* 0x000000010808d824 */ /* 0x000fe200078e0a03 */
[----:B------:R-:W-:Y:S01]  /*e160*/  ISETP.GE.AND P5, PT, R9, RZ, PT ;  /* 0x000000ff0900720c */ /* 0x000fe20003fa6270 */
[----:B------:R-:W-:Y:S01]  /*e170*/  @!P2 IMAD.MOV R13, RZ, RZ, -R13 ;  /* 0x000000ffff0da224 */ /* 0x000fe200078e0a0d */
[----:B--2---:R-:W-:Y:S01]  /*e180*/  IABS R11, R5 ;  /* 0x00000005000b7213 */ /* 0x004fe20000000000 */
[----:B------:R-:W-:Y:S01]  /*e190*/  @!P6 IMAD.IADD R2, R2, 0x1, -R3 ;  /* 0x000000010202e824 */ /* 0x000fe200078e0a03 */
[----:B------:R-:W-:Y:S01]  /*e1a0*/  ISETP.GE.AND P4, PT, R5, RZ, PT ;  /* 0x000000ff0500720c */ /* 0x000fe20003f86270 */
[----:B------:R-:W-:Y:S01]  /*e1b0*/  IMAD.HI.U32 R5, R4, R10, RZ ;  /* 0x0000000a04057227 */ /* 0x000fe200078e00ff */
[----:B------:R0:W-:Y:S01]  /*e1c0*/  STL [R1+0x620], R13 ;  /* 0x0006200d01007387 */ /* 0x0001e20000100800 */
[----:B------:R-:W-:-:S02]  /*e1d0*/  ISETP.GT.U32.AND P2, PT, R3, R12, PT ;  /* 0x0000000c0300720c */ /* 0x000fc40003f44070 */
[----:B------:R-:W-:Y:S02]  /*e1e0*/  IMAD.MOV R5, RZ, RZ, -R5 ;  /* 0x000000ffff057224 */ /* 0x000fe400078e0a05 */
[----:B------:R-:W-:Y:S02]  /*e1f0*/  IMAD.MOV.U32 R9, RZ, RZ, R11 ;  /* 0x000000ffff097224 */ /* 0x000fe400078e000b */
[----:B------:R-:W-:Y:S02]  /*e200*/  IMAD R5, R3, R5, R10 ;  /* 0x0000000503057224 */ /* 0x000fe400078e020a */
[----:B------:R-:W-:-:S03]  /*e210*/  IMAD.HI.U32 R11, R4, R9, RZ ;  /* 0x00000009040b7227 */ /* 0x000fc600078e00ff */
[C---:B------:R-:W-:Y:S01]  /*e220*/  ISETP.GT.U32.AND P6, PT, R3.reuse, R5, PT ;  /* 0x000000050300720c */ /* 0x040fe20003fc4070 */
[----:B0-----:R-:W-:Y:S02]  /*e230*/  IMAD.MOV.U32 R13, RZ, RZ, R8 ;  /* 0x000000ffff0d7224 */ /* 0x001fe400078e0008 */
[----:B------:R-:W-:Y:S02]  /*e240*/  IMAD.MOV R8, RZ, RZ, -R11 ;  /* 0x000000ffff087224 */ /* 0x000fe400078e0a0b */
[----:B------:R-:W-:Y:S02]  /*e250*/  IMAD.MOV.U32 R14, RZ, RZ, R2 ;  /* 0x000000ffff0e7224 */ /* 0x000fe400078e0002 */
[C---:B------:R-:W-:Y:S02]  /*e260*/  IMAD R9, R3.reuse, R8, R9 ;  /* 0x0000000803097224 */ /* 0x040fe400078e0209 */
[----:B------:R-:W-:Y:S02]  /*e270*/  @!P0 IMAD.MOV R14, RZ, RZ, -R14 ;  /* 0x000000ffff0e8224 */ /* 0x000fe400078e0a0e */
[----:B------:R-:W-:Y:S01]  /*e280*/  @!P3 IMAD.MOV R13, RZ, RZ, -R13 ;  /* 0x000000ffff0db224 */ /* 0x000fe200078e0a0d */
[----:B------:R-:W-:Y:S01]  /*e290*/  ISETP.GT.U32.AND P0, PT, R3, R9, PT ;  /* 0x000000090300720c */ /* 0x000fe20003f04070 */
[--C-:B------:R-:W-:Y:S01]  /*e2a0*/  @!P6 IMAD.IADD R5, R5, 0x1, -R3.reuse ;  /* 0x000000010505e824 */ /* 0x100fe200078e0a03 */
[----:B------:R-:W-:Y:S01]  /*e2b0*/  ISETP.GE.AND P3, PT, R16, RZ, PT ;  /* 0x000000ff1000720c */ /* 0x000fe20003f66270 */
[----:B------:R-:W-:Y:S01]  /*e2c0*/  @!P2 IMAD.IADD R12, R12, 0x1, -R3 ;  /* 0x000000010c0ca824 */ /* 0x000fe200078e0a03 */
[----:B------:R-:W-:Y:S01]  /*e2d0*/  IABS R16, R16 ;  /* 0x0000001000107213 */ /* 0x000fe20000000000 */
[----:B------:R0:W-:Y:S01]  /*e2e0*/  STL [R1+0x61c], R13 ;  /* 0x00061c0d01007387 */ /* 0x0001e20000100800 */
[C---:B------:R-:W-:Y:S01]  /*e2f0*/  VIADD R11, R0.reuse, 0xf7 ;  /* 0x000000f7000b7836 */ /* 0x040fe20000000000 */
[----:B------:R-:W-:Y:S01]  /*e300*/  ISETP.GT.U32.AND P6, PT, R3, R5, PT ;  /* 0x000000050300720c */ /* 0x000fe20003fc4070 */
[----:B------:R-:W-:Y:S01]  /*e310*/  VIADD R8, R0, 0xf6 ;  /* 0x000000f600087836 */ /* 0x000fe20000000000 */
[----:B------:R-:W-:Y:S01]  /*e320*/  STL [R1+0x618], R14 ;  /* 0x0006180e01007387 */ /* 0x000fe20000100800 */
[----:B------:R-:W-:Y:S01]  /*e330*/  IMAD.HI.U32 R10, R4, R16, RZ ;  /* 0x00000010040a7227 */ /* 0x000fe200078e00ff */
[----:B------:R-:W-:-:S02]  /*e340*/  ISETP.GE.AND P2, PT, R15, RZ, PT ;  /* 0x000000ff0f00720c */ /* 0x000fc40003f46270 */
[----:B------:R-:W-:Y:S01]  /*e350*/  IABS R15, R15 ;  /* 0x0000000f000f7213 */ /* 0x000fe20000000000 */
[----:B------:R-:W-:Y:S02]  /*e360*/  IMAD.MOV R2, RZ, RZ, -R10 ;  /* 0x000000ffff027224 */ /* 0x000fe400078e0a0a */
[----:B0-----:R-:W-:Y:S02]  /*e370*/  IMAD.MOV.U32 R13, RZ, RZ, R12 ;  /* 0x000000ffff0d7224 */ /* 0x001fe400078e000c */
[----:B------:R-:W-:Y:S02]  /*e380*/  @!P0 IMAD.IADD R9, R9, 0x1, -R3 ;  /* 0x0000000109098824 */ /* 0x000fe400078e0a03 */
[----:B------:R-:W-:Y:S01]  /*e390*/  @!P1 IMAD.MOV R13, RZ, RZ, -R13 ;  /* 0x000000ffff0d9224 */ /* 0x000fe200078e0a0d */
[----:B------:R-:W-:Y:S01]  /*e3a0*/  ISETP.GE.AND P1, PT, R11, RZ, PT ;  /* 0x000000ff0b00720c */ /* 0x000fe20003f26270 */
[----:B------:R-:W-:Y:S01]  /*e3b0*/  IMAD R16, R3, R2, R16 ;  /* 0x0000000203107224 */ /* 0x000fe200078e0210 */
[----:B------:R-:W-:Y:S01]  /*e3c0*/  IABS R11, R11 ;  /* 0x0000000b000b7213 */ /* 0x000fe20000000000 */
[----:B------:R-:W-:Y:S01]  /*e3d0*/  @!P6 IMAD.IADD R5, R5, 0x1, -R3 ;  /* 0x000000010505e824 */ /* 0x000fe200078e0a03 */
[----:B------:R0:W-:Y:S01]  /*e3e0*/  STL [R1+0x614], R13 ;  /* 0x0006140d01007387 */ /* 0x0001e20000100800 */
[----:B------:R-:W-:Y:S01]  /*e3f0*/  IABS R2, R8 ;  /* 0x0000000800027213 */ /* 0x000fe20000000000 */
[----:B------:R-:W-:Y:S01]  /*e400*/  IMAD.HI.U32 R10, R4, R15, RZ ;  /* 0x0000000f040a7227 */ /* 0x000fe200078e00ff */
[----:B------:R-:W-:-:S02]  /*e410*/  ISETP.GT.U32.AND P0, PT, R3, R9, PT ;  /* 0x000000090300720c */ /* 0x000fc40003f04070 */
[----:B------:R-:W-:Y:S01]  /*e420*/  ISETP.GT.U32.AND P6, PT, R3, R16, PT ;  /* 0x000000100300720c */ /* 0x000fe20003fc4070 */
[----:B------:R-:W-:-:S04]  /*e430*/  IMAD.HI.U32 R12, R4, R2, RZ ;  /* 0x00000002040c7227 */ /* 0x000fc800078e00ff */
[----:B0-----:R-:W-:-:S04]  /*e440*/  IMAD.HI.U32 R13, R4, R11, RZ ;  /* 0x0000000b040d7227 */ /* 0x001fc800078e00ff */
[----:B------:R-:W-:Y:S02]  /*e450*/  IMAD.MOV R13, RZ, RZ, -R13 ;  /* 0x000000ffff0d7224 */ /* 0x000fe400078e0a0d */
[----:B------:R-:W-:Y:S02]  /*e460*/  IMAD.MOV.U32 R14, RZ, RZ, R5 ;  /* 0x000000ffff0e7224 */ /* 0x000fe400078e0005 */
[----:B------:R-:W-:Y:S02]  /*e470*/  IMAD.MOV R12, RZ, RZ, -R12 ;  /* 0x000000ffff0c7224 */ /* 0x000fe400078e0a0c */
[C---:B------:R-:W-:Y:S02]  /*e480*/  IMAD R5, R3.reuse, R13, R11 ;  /* 0x0000000d03057224 */ /* 0x040fe400078e020b */
[----:B------:R-:W-:Y:S02]  /*e490*/  IMAD.MOV R10, RZ, RZ, -R10 ;  /* 0x000000ffff0a7224 */ /* 0x000fe400078e0a0a */
[----:B------:R-:W-:-:S02]  /*e4a0*/  IMAD R2, R3, R12, R2 ;  /* 0x0000000c03027224 */ /* 0x000fc400078e0202 */
[----:B------:R-:W-:Y:S01]  /*e4b0*/  @!P0 IMAD.IADD R9, R9, 0x1, -R3 ;  /* 0x0000000109098824 */ /* 0x000fe200078e0a03 */
[C---:B------:R-:W-:Y:S01]  /*e4c0*/  ISETP.GT.U32.AND P0, PT, R3.reuse, R5, PT ;  /* 0x000000050300720c */ /* 0x040fe20003f04070 */
[C---:B------:R-:W-:Y:S02]  /*e4d0*/  IMAD R15, R3.reuse, R10, R15 ;  /* 0x0000000a030f7224 */ /* 0x040fe400078e020f */
[----:B------:R-:W-:Y:S01]  /*e4e0*/  @!P6 IMAD.IADD R16, R16, 0x1, -R3 ;  /* 0x000000011010e824 */ /* 0x000fe200078e0a03 */
[C---:B------:R-:W-:Y:S01]  /*e4f0*/  ISETP.GT.U32.AND P6, PT, R3.reuse, R2, PT ;  /* 0x000000020300720c */ /* 0x040fe20003fc4070 */
[----:B------:R-:W-:Y:S01]  /*e500*/  @!P5 IMAD.MOV R14, RZ, RZ, -R14 ;  /* 0x000000ffff0ed224 */ /* 0x000fe200078e0a0e */
[----:B------:R-:W-:Y:S01]  /*e510*/  ISETP.GT.U32.AND P5, PT, R3, R15, PT ;  /* 0x0000000f0300720c */ /* 0x000fe20003fa4070 */
[C---:B------:R-:W-:Y:S02]  /*e520*/  VIADD R17, R0.reuse, 0xf4 ;  /* 0x000000f400117836 */ /* 0x040fe40000000000 */
[----:B------:R-:W-:Y:S01]  /*e530*/  VIADD R18, R0, 0xf5 ;  /* 0x000000f500127836 */ /* 0x000fe20000000000 */
[----:B------:R0:W-:Y:S01]  /*e540*/  STL [R1+0x610], R14 ;  /* 0x0006100e01007387 */ /* 0x0001e20000100800 */
[----:B------:R-:W-:Y:S01]  /*e550*/  IMAD.MOV.U32 R20, RZ, RZ, R9 ;  /* 0x000000ffff147224 */ /* 0x000fe200078e0009 */
[----:B------:R-:W-:Y:S01]  /*e560*/  IABS R13, R17 ;  /* 0x00000011000d7213 */ /* 0x000fe20000000000 */
[----:B------:R-:W-:Y:S01]  /*e570*/  @!P0 IMAD.IADD R5, R5, 0x1, -R3 ;  /* 0x0000000105058824 */ /* 0x000fe200078e0a03 */
[----:B------:R-:W-:Y:S01]  /*e580*/  IABS R10, R18 ;  /* 0x00000012000a7213 */ /* 0x000fe20000000000 */
[----:B------:R-:W-:-:S02]  /*e590*/  @!P4 IMAD.MOV R20, RZ, RZ, -R20 ;  /* 0x000000ffff14c224 */ /* 0x000fc400078e0a14 */
[--C-:B------:R-:W-:Y:S01]  /*e5a0*/  @!P6 IMAD.IADD R2, R2, 0x1, -R3.reuse ;  /* 0x000000010202e824 */ /* 0x100fe200078e0a03 */
[C---:B------:R-:W-:Y:S01]  /*e5b0*/  ISETP.GT.U32.AND P6, PT, R3.reuse, R5, PT ;  /* 0x000000050300720c */ /* 0x040fe20003fc4070 */
[C---:B------:R-:W-:Y:S01]  /*e5c0*/  IMAD.HI.U32 R19, R4.reuse, R13, RZ ;  /* 0x0000000d04137227 */ /* 0x040fe200078e00ff */
[----:B------:R1:W-:Y:S02]  /*e5d0*/  STL [R1+0x60c], R20 ;  /* 0x00060c1401007387 */ /* 0x0003e40000100800 */
[----:B------:R-:W-:Y:S01]  /*e5e0*/  ISETP.GT.U32.AND P4, PT, R3, R2, PT ;  /* 0x000000020300720c */ /* 0x000fe20003f84070 */
[----:B------:R-:W-:Y:S01]  /*e5f0*/  @!P5 IMAD.IADD R15, R15, 0x1, -R3 ;  /* 0x000000010f0fd824 */ /* 0x000fe200078e0a03 */
[C---:B------:R-:W-:Y:S01]  /*e600*/  ISETP.GT.U32.AND P5, PT, R3.reuse, R16, PT ;  /* 0x000000100300720c */ /* 0x040fe20003fa4070 */
[----:B------:R-:W-:Y:S02]  /*e610*/  IMAD.MOV R19, RZ, RZ, -R19 ;  /* 0x000000ffff137224 */ /* 0x000fe400078e0a13 */
[----:B------:R-:W-:Y:S01]  /*e620*/  IMAD.HI.U32 R11, R4, R10, RZ ;  /* 0x0000000a040b7227 */ /* 0x000fe200078e00ff */
[----:B------:R-:W-:-:S03]  /*e630*/  ISETP.GT.U32.AND P0, PT, R3, R15, PT ;  /* 0x0000000f0300720c */ /* 0x000fc60003f04070 */
[----:B------:R-:W-:Y:S02]  /*e640*/  IMAD R13, R3, R19, R13 ;  /* 0x00000013030d7224 */ /* 0x000fe400078e020d */
[----:B------:R-:W-:Y:S02]  /*e650*/  IMAD.MOV R11, RZ, RZ, -R11 ;  /* 0x000000ffff0b7224 */ /* 0x000fe400078e0a0b */
[--C-:B------:R-:W-:Y:S01]  /*e660*/  @!P6 IMAD.IADD R5, R5, 0x1, -R3.reuse ;  /* 0x000000010505e824 */ /* 0x100fe200078e0a03 */
[C---:B------:R-:W-:Y:S01]  /*e670*/  ISETP.GT.U32.AND P6, PT, R3.reuse, R13, PT ;  /* 0x0000000d0300720c */ /* 0x040fe20003fc4070 */
[----:B------:R-:W-:Y:S02]  /*e680*/  IMAD R10, R3, R11, R10 ;  /* 0x0000000b030a7224 */ /* 0x000fe400078e020a */
[--C-:B------:R-:W-:Y:S02]  /*e690*/  @!P5 IMAD.IADD R16, R16, 0x1, -R3.reuse ;  /* 0x000000011010d824 */ /* 0x100fe400078e0a03 */
[--C-:B------:R-:W-:Y:S01]  /*e6a0*/  @!P0 IMAD.IADD R15, R15, 0x1, -R3.reuse ;  /* 0x000000010f0f8824 */ /* 0x100fe200078e0a03 */
[----:B------:R-:W-:Y:S01]  /*e6b0*/  ISETP.GT.U32.AND P5, PT, R3, R10, PT ;  /* 0x0000000a0300720c */ /* 0x000fe20003fa4070 */
[----:B------:R-:W-:Y:S01]  /*e6c0*/  @!P4 IMAD.IADD R2, R2, 0x1, -R3 ;  /* 0x000000010202c824 */ /* 0x000fe200078e0a03 */
[----:B------:R-:W-:Y:S01]  /*e6d0*/  ISETP.GE.AND P0, PT, R8, RZ, PT ;  /* 0x000000ff0800720c */ /* 0x000fe20003f06270 */
[----:B------:R-:W-:Y:S01]  /*e6e0*/  VIADD R8, R0, 0xf1 ;  /* 0x000000f100087836 */ /* 0x000fe20000000000 */
[----:B------:R-:W-:Y:S01]  /*e6f0*/  ISETP.GE.AND P4, PT, R18, RZ, PT ;  /* 0x000000ff1200720c */ /* 0x000fe20003f86270 */
[----:B0-----:R-:W-:-:S02]  /*e700*/  VIADD R14, R0, 0xf3 ;  /* 0x000000f3000e7836 */ /* 0x001fc40000000000 */
[--C-:B------:R-:W-:Y:S01]  /*e710*/  @!P6 IMAD.IADD R13, R13, 0x1, -R3.reuse ;  /* 0x000000010d0de824 */ /* 0x100fe200078e0a03 */
[----:B------:R-:W-:Y:S01]  /*e720*/  IABS R18, R8 ;  /* 0x0000000800127213 */ /* 0x000fe20000000000 */
[----:B------:R-:W-:Y:S01]  /*e730*/  IMAD.MOV.U32 R22, RZ, RZ, R16 ;  /* 0x000000ffff167224 */ /* 0x000fe200078e0010 */
[----:B------:R-:W-:Y:S01]  /*e740*/  IABS R12, R14 ;  /* 0x0000000e000c7213 */ /* 0x000fe20000000000 */
[----:B------:R-:W-:Y:S01]  /*e750*/  VIADD R11, R0, 0xf2 ;  /* 0x000000f2000b7836 */ /* 0x000fe20000000000 */
[----:B------:R-:W-:Y:S01]  /*e760*/  ISETP.GT.U32.AND P6, PT, R3, R13, PT ;  /* 0x0000000d0300720c */ /* 0x000fe20003fc4070 */
[----:B------:R-:W-:Y:S01]  /*e770*/  @!P5 IMAD.IADD R10, R10, 0x1, -R3 ;  /* 0x000000010a0ad824 */ /* 0x000fe200078e0a03 */
[----:B------:R-:W-:Y:S01]  /*e780*/  ISETP.GE.AND P5, PT, R17, RZ, PT ;  /* 0x000000ff1100720c */ /* 0x000fe20003fa6270 */
[----:B------:R-:W-:Y:S01]  /*e790*/  IMAD.HI.U32 R16, R4, R18, RZ ;  /* 0x0000001204107227 */ /* 0x000fe200078e00ff */
[----:B------:R-:W-:-:S03]  /*e7a0*/  IABS R9, R11 ;  /* 0x0000000b00097213 */ /* 0x000fc60000000000 */
[----:B------:R-:W-:Y:S01]  /*e7b0*/  @!P3 IMAD.MOV R22, RZ, RZ, -R22 ;  /* 0x000000ffff16b224 */ /* 0x000fe200078e0a16 */
[C---:B------:R-:W-:Y:S01]  /*e7c0*/  ISETP.GT.U32.AND P3, PT, R3.reuse, R10, PT ;  /* 0x0000000a0300720c */ /* 0x040fe20003f64070 */
[----:B------:R-:W-:Y:S02]  /*e7d0*/  IMAD.MOV R16, RZ, RZ, -R16 ;  /* 0x000000ffff107224 */ /* 0x000fe400078e0a10 */
[----:B------:R-:W-:Y:S01]  /*e7e0*/  IMAD.HI.U32 R19, R4, R12, RZ ;  /* 0x0000000c04137227 */ /* 0x000fe200078e00ff */
[----:B------:R-:W-:Y:S03]  /*e7f0*/  STL [R1+0x608], R22 ;  /* 0x0006081601007387 */ /* 0x000fe60000100800 */
[----:B------:R-:W-:Y:S02]  /*e800*/  IMAD R18, R3, R16, R18 ;  /* 0x0000001003127224 */ /* 0x000fe400078e0212 */
[----:B------:R-:W-:-:S02]  /*e810*/  IMAD.MOV.U32 R21, RZ, RZ, R15 ;  /* 0x000000ffff157224 */ /* 0x000fc400078e000f */
[----:B------:R-:W-:Y:S02]  /*e820*/  IMAD.MOV R19, RZ, RZ, -R19 ;  /* 0x000000ffff137224 */ /* 0x000fe400078e0a13 */
[----:B------:R-:W-:Y:S01]  /*e830*/  @!P6 IMAD.IADD R13, R13, 0x1, -R3 ;  /* 0x000000010d0de824 */ /* 0x000fe200078e0a03 */
[----:B------:R-:W-:Y:S01]  /*e840*/  ISETP.GT.U32.AND P6, PT, R3, R18, PT ;  /* 0x000000120300720c */ /* 0x000fe20003fc4070 */
[----:B-1----:R-:W-:-:S04]  /*e850*/  IMAD.HI.U32 R20, R4, R9, RZ ;  /* 0x0000000904147227 */ /* 0x002fc800078e00ff */
[----:B------:R-:W-:Y:S02]  /*e860*/  @!P2 IMAD.MOV R21, RZ, RZ, -R21 ;  /* 0x000000ffff15a224 */ /* 0x000fe400078e0a15 */
[----:B------:R-:W-:Y:S01]  /*e870*/  @!P1 IMAD.MOV R5, RZ, RZ, -R5 ;  /* 0x000000ffff059224 */ /* 0x000fe200078e0a05 */
[----:B------:R-:W-:Y:S01]  /*e880*/  ISETP.GE.AND P1, PT, R14, RZ, PT ;  /* 0x000000ff0e00720c */ /* 0x000fe20003f26270 */
[C---:B------:R-:W-:Y:S01]  /*e890*/  IMAD R12, R3.reuse, R19, R12 ;  /* 0x00000013030c7224 */ /* 0x040fe200078e020c */
[----:B------:R-:W-:Y:S01]  /*e8a0*/  STL [R1+0x604], R21 ;  /* 0x0006041501007387 */ /* 0x000fe20000100800 */
[----:B------:R-:W-:Y:S02]  /*e8b0*/  @!P0 IMAD.MOV R2, RZ, RZ, -R2 ;  /* 0x000000ffff028224 */ /* 0x000fe400078e0a02 */
[----:B------:R-:W-:Y:S01]  /*e8c0*/  IMAD.MOV R20, RZ, RZ, -R20 ;  /* 0x000000ffff147224 */ /* 0x000fe200078e0a14 */
[----:B------:R-:W-:Y:S01]  /*e8d0*/  STL [R1+0x600], R5 ;  /* 0x0006000501007387 */ /* 0x000fe20000100800 */
[----:B------:R-:W-:Y:S01]  /*e8e0*/  @!P3 IMAD.IADD R10, R10, 0x1, -R3 ;  /* 0x000000010a0ab824 */ /* 0x000fe200078e0a03 */
[C---:B------:R-:W-:Y:S01]  /*e8f0*/  ISETP.GT.U32.AND P2, PT, R3.reuse, R12, PT ;  /* 0x0000000c0300720c */ /* 0x040fe20003f44070 */
[----:B------:R-:W-:Y:S01]  /*e900*/  IMAD R9, R3, R20, R9 ;  /* 0x0000001403097224 */ /* 0x000fe200078e0209 */
[----:B------:R0:W-:Y:S01]  /*e910*/  STL [R1+0x5fc], R2 ;  /* 0x0005fc0201007387 */ /* 0x0001e20000100800 */
[----:B------:R-:W-:Y:S01]  /*e920*/  IMAD.MOV.U32 R14, RZ, RZ, R10 ;  /* 0x000000ffff0e7224 */ /* 0x000fe200078e000a */
[----:B------:R-:W-:Y:S01]  /*e930*/  ISETP.GE.AND P3, PT, R11, RZ, PT ;  /* 0x000000ff0b00720c */ /* 0x000fe20003f66270 */
[----:B------:R-:W-:Y:S01]  /*e940*/  @!P6 IMAD.IADD R18, R18, 0x1, -R3 ;  /* 0x000000011212e824 */ /* 0x000fe200078e0a03 */
[----:B------:R-:W-:Y:S01]  /*e950*/  ISETP.GT.U32.AND P0, PT, R3, R9, PT ;  /* 0x000000090300720c */ /* 0x000fe20003f04070 */
[----:B------:R-:W-:-:S02]  /*e960*/  @!P4 IMAD.MOV R14, RZ, RZ, -R14 ;  /* 0x000000ffff0ec224 */ /* 0x000fc400078e0a0e */
[C---:B------:R-:W-:Y:S01]  /*e970*/  VIADD R17, R0.reuse, 0xf0 ;  /* 0x000000f000117836 */ /* 0x040fe20000000000 */
[C---:B------:R-:W-:Y:S01]  /*e980*/  ISETP.GT.U32.AND P6, PT, R3.reuse, R18, PT ;  /* 0x000000120300720c */ /* 0x040fe20003fc4070 */
[C---:B------:R-:W-:Y:S01]  /*e990*/  VIADD R11, R0.reuse, 0xed ;  /* 0x000000ed000b7836 */ /* 0x040fe20000000000 */
[----:B------:R1:W-:Y:S01]  /*e9a0*/  STL [R1+0x5f8], R14 ;  /* 0x0005f80e01007387 */ /* 0x0003e20000100800 */
[----:B0-----:R-:W-:Y:S01]  /*e9b0*/  VIADD R2, R0, 0xef ;  /* 0x000000ef00027836 */ /* 0x001fe20000000000 */
[----:B------:R-:W-:Y:S01]  /*e9c0*/  IABS R15, R17 ;  /* 0x00000011000f7213 */ /* 0x000fe20000000000 */
[----:B------:R-:W-:Y:S01]  /*e9d0*/  @!P2 IMAD.IADD R12, R12, 0x1, -R3 ;  /* 0x000000010c0ca824 */ /* 0x000fe200078e0a03 */
[----:B------:R-:W-:Y:S01]  /*e9e0*/  ISETP.GE.AND P2, PT, R8, RZ, PT ;  /* 0x000000ff0800720c */ /* 0x000fe20003f46270 */
[----:B------:R-:W-:Y:S01]  /*e9f0*/  VIADD R5, R0, 0xee ;  /* 0x000000ee00057836 */ /* 0x000fe20000000000 */
[----:B------:R-:W-:Y:S01]  /*ea00*/  IABS R16, R2 ;  /* 0x0000000200107213 */ /* 0x000fe20000000000 */
[----:B------:R-:W-:Y:S01]  /*ea10*/  IMAD.HI.U32 R8, R4, R15, RZ ;  /* 0x0000000f04087227 */ /* 0x000fe200078e00ff */
[----:B------:R-:W-:-:S02]  /*ea20*/  ISETP.GT.U32.AND P4, PT, R3, R12, PT ;  /* 0x0000000c0300720c */ /* 0x000fc40003f84070 */
[----:B------:R-:W-:Y:S01]  /*ea30*/  IABS R10, R5 ;  /* 0x00000005000a7213 */ /* 0x000fe20000000000 */
[----:B-1----:R-:W-:-:S04]  /*ea40*/  IMAD.HI.U32 R14, R4, R16, RZ ;  /* 0x00000010040e7227 */ /* 0x002fc800078e00ff */
[----:B------:R-:W-:Y:S02]  /*ea50*/  IMAD.MOV R19, RZ, RZ, -R14 ;  /* 0x000000ffff137224 */ /* 0x000fe400078e0a0e */
[--C-:B------:R-:W-:Y:S02]  /*ea60*/  @!P0 IMAD.IADD R9, R9, 0x1, -R3.reuse ;  /* 0x0000000109098824 */ /* 0x100fe400078e0a03 */
[C---:B------:R-:W-:Y:S02]  /*ea70*/  IMAD R16, R3.reuse, R19, R16 ;  /* 0x0000001303107224 */ /* 0x040fe400078e0210 */
[----:B------:R-:W-:Y:S01]  /*ea80*/  IMAD.MOV R8, RZ, RZ, -R8 ;  /* 0x000000ffff087224 */ /* 0x000fe200078e0a08 */
[C---:B------:R-:W-:Y:S01]  /*ea90*/  ISETP.GT.U32.AND P0, PT, R3.reuse, R9, PT ;  /* 0x000000090300720c */ /* 0x040fe20003f04070 */
[----:B------:R-:W-:Y:S01]  /*eaa0*/  @!P6 IMAD.IADD R18, R18, 0x1, -R3 ;  /* 0x000000011212e824 */ /* 0x000fe200078e0a03 */
[C---:B------:R-:W-:Y:S01]  /*eab0*/  ISETP.GT.U32.AND P6, PT, R3.reuse, R16, PT ;  /* 0x000000100300720c */ /* 0x040fe20003fc4070 */
[----:B------:R-:W-:Y:S01]  /*eac0*/  IMAD R8, R3, R8, R15 ;  /* 0x0000000803087224 */ /* 0x000fe200078e020f */
[----:B------:R-:W-:Y:S01]  /*ead0*/  IABS R15, R11 ;  /* 0x0000000b000f7213 */ /* 0x000fe20000000000 */
[----:B------:R-:W-:-:S02]  /*eae0*/  @!P4 IMAD.IADD R12, R12, 0x1, -R3 ;  /* 0x000000010c0cc824 */ /* 0x000fc400078e0a03 */
[----:B------:R-:W-:Y:S01]  /*eaf0*/  IMAD.MOV.U32 R22, RZ, RZ, R13 ;  /* 0x000000ffff167224 */ /* 0x000fe200078e000d */
[----:B------:R-:W-:Y:S01]  /*eb00*/  ISETP.GT.U32.AND P4, PT, R3, R8, PT ;  /* 0x000000080300720c */ /* 0x000fe20003f84070 */
[----:B------:R-:W-:Y:S02]  /*eb10*/  IMAD.MOV.U32 R14, RZ, RZ, R15 ;  /* 0x000000ffff0e7224 */ /* 0x000fe400078e000f */
[----:B------:R-:W-:Y:S02]  /*eb20*/  VIADD R15, R0, 0xec ;  /* 0x000000ec000f7836 */ /* 0x000fe40000000000 */
[--C-:B------:R-:W-:Y:S01]  /*eb30*/  @!P0 IMAD.IADD R9, R9, 0x1, -R3.reuse ;  /* 0x0000000109098824 */ /* 0x100fe200078e0a03 */
[----:B------:R-:W-:Y:S01]  /*eb40*/  ISETP.GE.AND P0, PT, R17, RZ, PT ;  /* 0x000000ff1100720c */ /* 0x000fe20003f06270 */
[----:B------:R-:W-:Y:S01]  /*eb50*/  @!P6 IMAD.IADD R16, R16, 0x1, -R3 ;  /* 0x000000011010e824 */ /* 0x000fe200078e0a03 */
[----:B------:R-:W-:Y:S01]  /*eb60*/  IABS R17, R15 ;  /* 0x0000000f00117213 */ /* 0x000fe20000000000 */
[----:B------:R-:W-:-:S02]  /*eb70*/  IMAD.MOV.U32 R21, RZ, RZ, R12 ;  /* 0x000000ffff157224 */ /* 0x000fc400078e000c */
[----:B------:R-:W-:-:S04]  /*eb80*/  IMAD.HI.U32 R19, R4, R10, RZ ;  /* 0x0000000a04137227 */ /* 0x000fc800078e00ff */
[----:B------:R-:W-:Y:S01]  /*eb90*/  @!P1 IMAD.MOV R21, RZ, RZ, -R21 ;  /* 0x000000ffff159224 */ /* 0x000fe200078e0a15 */
[----:B------:R-:W-:Y:S01]  /*eba0*/  ISETP.GT.U32.AND P1, PT, R3, R16, PT ;  /* 0x000000100300720c */ /* 0x000fe20003f24070 */
[----:B------:R-:W-:-:S04]  /*ebb0*/  IMAD.HI.U32 R13, R4, R17, RZ ;  /* 0x00000011040d7227 */ /* 0x000fc800078e00ff */
[----:B------:R-:W-:Y:S01]  /*ebc0*/  @!P4 IMAD.IADD R8, R8, 0x1, -R3 ;  /* 0x000000010808c824 */ /* 0x000fe200078e0a03 */
[----:B------:R-:W-:Y:S01]  /*ebd0*/  ISETP.GE.AND P4, PT, R2, RZ, PT ;  /* 0x000000ff0200720c */ /* 0x000fe20003f86270 */
[----:B------:R-:W-:Y:S02]  /*ebe0*/  IMAD.MOV R13, RZ, RZ, -R13 ;  /* 0x000000ffff0d7224 */ /* 0x000fe400078e0a0d */
[----:B------:R-:W-:Y:S02]  /*ebf0*/  IMAD.MOV R19, RZ, RZ, -R19 ;  /* 0x000000ffff137224 */ /* 0x000fe400078e0a13 */
[----:B------:R-:W-:Y:S01]  /*ec00*/  @!P5 IMAD.MOV R22, RZ, RZ, -R22 ;  /* 0x000000ffff16d224 */ /* 0x000fe200078e0a16 */
[----:B------:R-:W-:Y:S01]  /*ec10*/  ISETP.GT.U32.AND P5, PT, R3, R8, PT ;  /* 0x000000080300720c */ /* 0x000fe20003fa4070 */
[----:B------:R-:W-:-:S03]  /*ec20*/  IMAD.HI.U32 R20, R4, R14, RZ ;  /* 0x0000000e04147227 */ /* 0x000fc600078e00ff */
[----:B------:R-:W-:Y:S01]  /*ec30*/  STL [R1+0x5cc], R22 ;  /* 0x0005cc1601007387 */ /* 0x000fe20000100800 */
[C---:B------:R-:W-:Y:S02]  /*ec40*/  IMAD R13, R3.reuse, R13, R17 ;  /* 0x0000000d030d7224 */ /* 0x040fe400078e0211 */
[C---:B------:R-:W-:Y:S01]  /*ec50*/  IMAD R10, R3.reuse, R19, R10 ;  /* 0x00000013030a7224 */ /* 0x040fe200078e020a */
[----:B------:R-:W-:Y:S01]  /*ec60*/  STL [R1+0x5c8], R21 ;  /* 0x0005c81501007387 */ /* 0x000fe20000100800 */
[----:B------:R-:W-:Y:S02]  /*ec70*/  IMAD.MOV R20, RZ, RZ, -R20 ;  /* 0x000000ffff147224 */ /* 0x000fe400078e0a14 */
[----:B------:R-:W-:Y:S01]  /*ec80*/  @!P1 IMAD.IADD R16, R16, 0x1, -R3 ;  /* 0x0000000110109824 */ /* 0x000fe200078e0a03 */
[C---:B------:R-:W-:Y:S01]  /*ec90*/  ISETP.GT.U32.AND P1, PT, R3.reuse, R13, PT ;  /* 0x0000000d0300720c */ /* 0x040fe20003f24070 */
[----:B------:R-:W-:Y:S01]  /*eca0*/  IMAD.MOV.U32 R12, RZ, RZ, R9 ;  /* 0x000000ffff0c7224 */ /* 0x000fe200078e0009 */
[C---:B------:R-:W-:Y:S01]  /*ecb0*/  ISETP.GT.U32.AND P6, PT, R3.reuse, R10, PT ;  /* 0x0000000a0300720c */ /* 0x040fe20003fc4070 */
[----:B------:R-:W-:-:S02]  /*ecc0*/  IMAD R14, R3, R20, R14 ;  /* 0x00000014030e7224 */ /* 0x000fc400078e020e */
[----:B------:R-:W-:Y:S02]  /*ecd0*/  IMAD.MOV.U32 R9, RZ, RZ, R18 ;  /* 0x000000ffff097224 */ /* 0x000fe400078e0012 */
[----:B------:R-:W-:Y:S01]  /*ece0*/  @!P5 IMAD.IADD R8, R8, 0x1, -R3 ;  /* 0x000000010808d824 */ /* 0x000fe200078e0a03 */
[----:B------:R-:W-:Y:S01]  /*ecf0*/  ISETP.GE.AND P5, PT, R11, RZ, PT ;  /* 0x000000ff0b00720c */ /* 0x000fe20003fa6270 */
[----:B------:R-:W-:Y:S01]  /*ed00*/  @!P2 IMAD.MOV R9, RZ, RZ, -R9 ;  /* 0x000000ffff09a224 */ /* 0x000fe200078e0a09 */
[----:B------:R-:W-:Y:S01]  /*ed10*/  ISETP.GT.U32.AND P2, PT, R3, R14, PT ;  /* 0x0000000e0300720c */ /* 0x000fe20003f44070 */
[----:B------:R-:W-:Y:S01]  /*ed20*/  @!P3 IMAD.MOV R12, RZ, RZ, -R12 ;  /* 0x000000ffff0cb224 */ /* 0x000fe200078e0a0c */
[----:B------:R-:W-:Y:S01]  /*ed30*/  ISETP.GE.AND P3, PT, R5, RZ, PT ;  /* 0x000000ff0500720c */ /* 0x000fe20003f66270 */
[C---:B------:R-:W-:Y:S02]  /*ed40*/  VIADD R11, R0.reuse, 0xea ;  /* 0x000000ea000b7836 */ /* 0x040fe40000000000 */
[----:B------:R-:W-:Y:S01]  /*ed50*/  VIADD R2, R0, 0xeb ;  /* 0x000000eb00027836 */ /* 0x000fe20000000000 */
[----:B------:R0:W-:Y:S01]  /*ed60*/  STL [R1+0x5c4], R12 ;  /* 0x0005c40c01007387 */ /* 0x0001e20000100800 */
[----:B------:R-:W-:-:S02]  /*ed70*/  @!P1 IMAD.IADD R13, R13, 0x1, -R3 ;  /* 0x000000010d0d9824 */ /* 0x000fc400078e0a03 */
[--C-:B------:R-:W-:Y:S01]  /*ed80*/  @!P6 IMAD.IADD R10, R10, 0x1, -R3.reuse ;  /* 0x000000010a0ae824 */ /* 0x100fe200078e0a03 */
[----:B------:R-:W-:Y:S01]  /*ed90*/  IABS R19, R2 ;  /* 0x0000000200137213 */ /* 0x000fe20000000000 */
[----:B------:R-:W-:Y:S01]  /*eda0*/  IMAD.MOV.U32 R17, RZ, RZ, R8 ;  /* 0x000000ffff117224 */ /* 0x000fe200078e0008 */
[----:B------:R-:W-:Y:S01]  /*edb0*/  ISETP.GE.AND P6, PT, R15, RZ, PT ;  /* 0x000000ff0f00720c */ /* 0x000fe20003fc6270 */
[----:B------:R-:W-:Y:S01]  /*edc0*/  @!P2 IMAD.IADD R14, R14, 0x1, -R3 ;  /* 0x000000010e0ea824 */ /* 0x000fe200078e0a03 */
[C---:B------:R-:W-:Y:S01]  /*edd0*/  ISETP.GT.U32.AND P1, PT, R3.reuse, R13, PT ;  /* 0x0000000d0300720c */ /* 0x040fe20003f24070 */
[----:B------:R-:W-:Y:S01]  /*ede0*/  @!P0 IMAD.MOV R17, RZ, RZ, -R17 ;  /* 0x000000ffff118224 */ /* 0x000fe200078e0a11 */
[----:B0-----:R-:W-:Y:S01]  /*edf0*/  IABS R12, R11 ;  /* 0x0000000b000c7213 */ /* 0x001fe20000000000 */
[C---:B------:R-:W-:Y:S01]  /*ee00*/  IMAD.HI.U32 R5, R4.reuse, R19, RZ ;  /* 0x0000001304057227 */ /* 0x040fe200078e00ff */
[C---:B------:R-:W-:Y:S01]  /*ee10*/  ISETP.GT.U32.AND P0, PT, R3.reuse, R10, PT ;  /* 0x0000000a0300720c */ /* 0x040fe20003f04070 */
[----:B------:R0:W-:Y:S01]  /*ee20*/  STL [R1+0x5bc], R9 ;  /* 0x0005bc0901007387 */ /* 0x0001e20000100800 */
[----:B------:R-:W-:Y:S01]  /*ee30*/  ISETP.GT.U32.AND P2, PT, R3, R14, PT ;  /* 0x0000000e0300720c */ /* 0x000fe20003f44070 */
[----:B------:R-:W-:-:S02]  /*ee40*/  IMAD.HI.U32 R15, R4, R12, RZ ;  /* 0x0000000c040f7227 */ /* 0x000fc400078e00ff */
[----:B------:R-:W-:Y:S02]  /*ee50*/  STL [R1+0x5b8], R17 ;  /* 0x0005b81101007387 */ /* 0x000fe40000100800 */
[----:B------:R-:W-:Y:S02]  /*ee60*/  IMAD.MOV R15, RZ, RZ, -R15 ;  /* 0x000000ffff0f7224 */ /* 0x000fe400078e0a0f */
[----:B------:R-:W-:Y:S02]  /*ee70*/  IMAD.MOV R5, RZ, RZ, -R5 ;  /* 0x000000ffff057224 */ /* 0x000fe400078e0a05 */
[----:B------:R-:W-:Y:S01]  /*ee80*/  @!P4 IMAD.MOV R16, RZ, RZ, -R16 ;  /* 0x000000ffff10c224 */ /* 0x000fe200078e0a10 */
[----:B------:R-:W-:Y:S01]  /*ee90*/  ISETP.GE.AND P4, PT, R2, RZ, PT ;  /* 0x000000ff0200720c */ /* 0x000fe20003f86270 */
[C---:B------:R-:W-:Y:S02]  /*eea0*/  IMAD R2, R3.reuse, R15, R12 ;  /* 0x0000000f03027224 */ /* 0x040fe400078e020c */
[----:B------:R-:W-:Y:S01]  /*eeb0*/  IMAD R5, R3, R5, R19 ;  /* 0x0000000503057224 */ /* 0x000fe200078e0213 */
[----:B------:R1:W-:Y:S01]  /*eec0*/  STL [R1+0x5b4], R16 ;  /* 0x0005b41001007387 */ /* 0x0003e20000100800 */
[--C-:B------:R-:W-:Y:S01]  /*eed0*/  @!P1 IMAD.IADD R13, R13, 0x1, -R3.reuse ;  /* 0x000000010d0d9824 */ /* 0x100fe200078e0a03 */
[C---:B------:R-:W-:Y:S01]  /*eee0*/  ISETP.GT.U32.AND P1, PT, R3.reuse, R2, PT ;  /* 0x000000020300720c */ /* 0x040fe20003f24070 */
[--C-:B------:R-:W-:Y:S01]  /*eef0*/  @!P0 IMAD.IADD R10, R10, 0x1, -R3.reuse ;  /* 0x000000010a0a8824 */ /* 0x100fe200078e0a03 */
[----:B------:R-:W-:Y:S01]  /*ef00*/  ISETP.GT.U32.AND P0, PT, R3, R5, PT ;  /* 0x000000050300720c */ /* 0x000fe20003f04070 */
[----:B------:R-:W-:Y:S01]  /*ef10*/  @!P2 IMAD.IADD R14, R14, 0x1, -R3 ;  /* 0x000000010e0ea824 */ /* 0x000fe200078e0a03 */
[----:B------:R-:W-:Y:S01]  /*ef20*/  ISETP.GE.AND P2, PT, R11, RZ, PT ;  /* 0x000000ff0b00720c */ /* 0x000fe20003f46270 */
[----:B------:R-:W-:-:S02]  /*ef30*/  VIADD R11, R0, 0xe8 ;  /* 0x000000e8000b7836 */ /* 0x000fc40000000000 */
[C---:B0-----:R-:W-:Y:S02]  /*ef40*/  VIADD R9, R0.reuse, 0xe9 ;  /* 0x000000e900097836 */ /* 0x041fe40000000000 */
[----:B------:R-:W-:Y:S01]  /*ef50*/  IMAD.MOV.U32 R18, RZ, RZ, R10 ;  /* 0x000000ffff127224 */ /* 0x000fe200078e000a */
[----:B-1----:R-:W-:Y:S01]  /*ef60*/  IABS R16, R11 ;  /* 0x0000000b00107213 */ /* 0x002fe20000000000 */
[----:B------:R-:W-:Y:S01]  /*ef70*/  VIADD R12, R0, 0xe7 ;  /* 0x000000e7000c7836 */ /* 0x000fe20000000000 */
[----:B------:R-:W-:Y:S01]  /*ef80*/  IABS R8, R9 ;  /* 0x0000000900087213 */ /* 0x000fe20000000000 */
[--C-:B------:R-:W-:Y:S02]  /*ef90*/  @!P1 IMAD.IADD R2, R2, 0x1, -R3.reuse ;  /* 0x0000000102029824 */ /* 0x100fe400078e0a03 */
[----:B------:R-:W-:Y:S01]  /*efa0*/  @!P0 IMAD.IADD R5, R5, 0x1, -R3 ;  /* 0x0000000105058824 */ /* 0x000fe200078e0a03 */
[----:B------:R-:W-:Y:S01]  /*efb0*/  IABS R17, R12 ;  /* 0x0000000c00117213 */ /* 0x000fe20000000000 */
[----:B------:R-:W-:Y:S01]  /*efc0*/  @!P3 IMAD.MOV R18, RZ, RZ, -R18 ;  /* 0x000000ffff12b224 */ /* 0x000fe200078e0a12 */
[----:B------:R-:W-:Y:S01]  /*efd0*/  ISETP.GE.AND P3, PT, R9, RZ, PT ;  /* 0x000000ff0900720c */ /* 0x000fe20003f66270 */
[----:B------:R-:W-:Y:S01]  /*efe0*/  IMAD.HI.U32 R9, R4, R16, RZ ;  /* 0x0000001004097227 */ /* 0x000fe200078e00ff */
[----:B------:R-:W-:-:S02]  /*eff0*/  ISETP.GT.U32.AND P1, PT, R3, R2, PT ;  /* 0x000000020300720c */ /* 0x000fc40003f24070 */
[C---:B------:R-:W-:Y:S01]  /*f000*/  ISETP.GT.U32.AND P0, PT, R3.reuse, R5, PT ;  /* 0x000000050300720c */ /* 0x040fe20003f04070 */
[C---:B------:R-:W-:Y:S01]  /*f010*/  IMAD.HI.U32 R15, R4.reuse, R8, RZ ;  /* 0x00000008040f7227 */ /* 0x040fe200078e00ff */
[----:B------:R0:W-:Y:S03]  /*f020*/  STL [R1+0x5b0], R18 ;  /* 0x0005b01201007387 */ /* 0x0001e60000100800 */
[----:B------:R-:W-:Y:S02]  /*f030*/  IMAD.MOV R9, RZ, RZ, -R9 ;  /* 0x000000ffff097224 */ /* 0x000fe400078e0a09 */
[----:B------:R-:W-:Y:S02]  /*f040*/  IMAD.MOV R15, RZ, RZ, -R15 ;  /* 0x000000ffff0f7224 */ /* 0x000fe400078e0a0f */
[----:B------:R-:W-:Y:S02]  /*f050*/  IMAD R9, R3, R9, R16 ;  /* 0x0000000903097224 */ /* 0x000fe400078e0210 */
[----:B------:R-:W-:-:S04]  /*f060*/  IMAD.HI.U32 R10, R4, R17, RZ ;  /* 0x00000011040a7227 */ /* 0x000fc800078e00ff */
[----:B------:R-:W-:Y:S02]  /*f070*/  IMAD R8, R3, R15, R8 ;  /* 0x0000000f03087224 */ /* 0x000fe400078e0208 */
[----:B------:R-:W-:Y:S01]  /*f080*/  @!P6 IMAD.MOV R13, RZ, RZ, -R13 ;  /* 0x000000ffff0de224 */ /* 0x000fe200078e0a0d */
[----:B------:R-:W-:Y:S01]  /*f090*/  ISETP.GE.AND P6, PT, R11, RZ, PT ;  /* 0x000000ff0b00720c */ /* 0x000fe20003fc6270 */
[--C-:B------:R-:W-:Y:S01]  /*f0a0*/  @!P1 IMAD.IADD R2, R2, 0x1, -R3.reuse ;  /* 0x0000000102029824 */ /* 0x100fe200078e0a03 */
[----:B------:R-:W-:Y:S01]  /*f0b0*/  ISETP.GT.U32.AND P1, PT, R3, R9, PT ;  /* 0x000000090300720c */ /* 0x000fe20003f24070 */
        /* <DEDUP_REMOVED lines=8> */
[C---:B------:R-:W-:Y:S02]  /*f140*/  VIADD R10, R0.reuse, 0xe6 ;  /* 0x000000e6000a7836 */ /* 0x040fe40000000000 */
[----:B------:R-:W-:Y:S01]  /*f150*/  @!P4 IMAD.MOV R18, RZ, RZ, -R18 ;  /* 0x000000ffff12c224 */ /* 0x000fe200078e0a12 */
[----:B------:R-:W-:Y:S01]  /*f160*/  ISETP.GT.U32.AND P4, PT, R3, R16, PT ;  /* 0x000000100300720c */ /* 0x000fe20003f84070 */
[--C-:B------:R-:W-:Y:S01]  /*f170*/  @!P1 IMAD.IADD R9, R9, 0x1, -R3.reuse ;  /* 0x0000000109099824 */ /* 0x100fe200078e0a03 */
[----:B------:R1:W-:Y:S01]  /*f180*/  STL [R1+0x5a8], R13 ;  /* 0x0005a80d01007387 */ /* 0x0003e20000100800 */
[C---:B------:R-:W-:Y:S02]  /*f190*/  VIADD R11, R0.reuse, 0xe4 ;  /* 0x000000e4000b7836 */ /* 0x040fe40000000000 */
[----:B------:R-:W-:Y:S01]  /*f1a0*/  VIADD R12, R0, 0xe5 ;  /* 0x000000e5000c7836 */ /* 0x000fe20000000000 */
[C---:B------:R-:W-:Y:S01]  /*f1b0*/  ISETP.GT.U32.AND P1, PT, R3.reuse, R9, PT ;  /* 0x000000090300720c */ /* 0x040fe20003f24070 */
[--C-:B------:R-:W-:Y:S01]  /*f1c0*/  @!P5 IMAD.IADD R8, R8, 0x1, -R3.reuse ;  /* 0x000000010808d824 */ /* 0x100fe200078e0a03 */
[----:B------:R-:W-:Y:S01]  /*f1d0*/  IABS R5, R11 ;  /* 0x0000000b00057213 */ /* 0x000fe20000000000 */
[----:B------:R-:W-:Y:S01]  /*f1e0*/  IMAD.MOV.U32 R15, RZ, RZ, R2 ;  /* 0x000000ffff0f7224 */ /* 0x000fe200078e0002 */
[----:B0-----:R-:W-:Y:S01]  /*f1f0*/  IABS R14, R12 ;  /* 0x0000000c000e7213 */ /* 0x001fe20000000000 */
[----:B------:R-:W-:Y:S01]  /*f200*/  STL [R1+0x5a4], R18 ;  /* 0x0005a41201007387 */ /* 0x000fe20000100800 */
[----:B-1----:R-:W-:Y:S01]  /*f210*/  IABS R13, R10 ;  /* 0x0000000a000d7213 */ /* 0x002fe20000000000 */
[----:B------:R-:W-:Y:S01]  /*f220*/  @!P4 IMAD.IADD R16, R16, 0x1, -R3 ;  /* 0x000000011010c824 */ /* 0x000fe200078e0a03 */
[C---:B------:R-:W-:Y:S01]  /*f230*/  ISETP.GT.U32.AND P5, PT, R3.reuse, R8, PT ;  /* 0x000000080300720c */ /* 0x040fe20003fa4070 */
[----:B------:R-:W-:Y:S01]  /*f240*/  @!P2 IMAD.MOV R15, RZ, RZ, -R15 ;  /* 0x000000ffff0fa224 */ /* 0x000fe200078e0a0f */
[----:B------:R-:W-:Y:S01]  /*f250*/  ISETP.GE.AND P2, PT, R10, RZ, PT ;  /* 0x000000ff0a00720c */ /* 0x000fe20003f46270 */
[----:B------:R-:W-:Y:S01]  /*f260*/  IMAD.HI.U32 R2, R4, R13, RZ ;  /* 0x0000000d04027227 */ /* 0x000fe200078e00ff */
[----:B------:R-:W-:-:S02]  /*f270*/  ISETP.GT.U32.AND P4, PT, R3, R16, PT ;  /* 0x000000100300720c */ /* 0x000fc40003f84070 */
[----:B------:R0:W-:Y:S01]  /*f280*/  STL [R1+0x5a0], R15 ;  /* 0x0005a00f01007387 */ /* 0x0001e20000100800 */
[----:B------:R-:W-:Y:S02]  /*f290*/  IMAD.MOV.U32 R10, RZ, RZ, R5 ;  /* 0x000000ffff0a7224 */ /* 0x000fe400078e0005 */
[----:B------:R-:W-:-:S04]  /*f2a0*/  IMAD.HI.U32 R5, R4, R14, RZ ;  /* 0x0000000e04057227 */ /* 0x000fc800078e00ff */
[----:B------:R-:W-:Y:S02]  /*f2b0*/  IMAD.MOV R2, RZ, RZ, -R2 ;  /* 0x000000ffff027224 */ /* 0x000fe400078e0a02 */
[----:B------:R-:W-:Y:S02]  /*f2c0*/  IMAD.MOV R5, RZ, RZ, -R5 ;  /* 0x000000ffff057224 */ /* 0x000fe400078e0a05 */
[----:B------:R-:W-:Y:S02]  /*f2d0*/  @!P1 IMAD.IADD R9, R9, 0x1, -R3 ;  /* 0x0000000109099824 */ /* 0x000fe400078e0a03 */
[C---:B------:R-:W-:Y:S02]  /*f2e0*/  IMAD R2, R3.reuse, R2, R13 ;  /* 0x0000000203027224 */ /* 0x040fe400078e020d */
        /* <DEDUP_REMOVED lines=10> */
[----:B0-----:R-:W-:Y:S02]  /*f390*/  IMAD.MOV.U32 R15, RZ, RZ, R8 ;  /* 0x000000ffff0f7224 */ /* 0x001fe400078e0008 */
[----:B------:R-:W-:Y:S02]  /*f3a0*/  IMAD R8, R3, R12, R10 ;  /* 0x0000000c03087224 */ /* 0x000fe400078e020a */
[----:B------:R-:W-:-:S02]  /*f3b0*/  IMAD.MOV.U32 R18, RZ, RZ, R16 ;  /* 0x000000ffff127224 */ /* 0x000fc400078e0010 */
[----:B------:R-:W-:Y:S02]  /*f3c0*/  VIADD R12, R0, 0xe3 ;  /* 0x000000e3000c7836 */ /* 0x000fe40000000000 */
[----:B------:R-:W-:Y:S01]  /*f3d0*/  @!P0 IMAD.MOV R18, RZ, RZ, -R18 ;  /* 0x000000ffff128224 */ /* 0x000fe200078e0a12 */
[----:B------:R-:W-:Y:S01]  /*f3e0*/  ISETP.GT.U32.AND P0, PT, R3, R8, PT ;  /* 0x000000080300720c */ /* 0x000fe20003f04070 */
[--C-:B------:R-:W-:Y:S01]  /*f3f0*/  @!P1 IMAD.IADD R2, R2, 0x1, -R3.reuse ;  /* 0x0000000102029824 */ /* 0x100fe200078e0a03 */
[----:B------:R-:W-:Y:S01]  /*f400*/  ISETP.GE.AND P4, PT, R12, RZ, PT ;  /* 0x000000ff0c00720c */ /* 0x000fe20003f86270 */
[----:B------:R-:W-:Y:S01]  /*f410*/  @!P6 IMAD.IADD R5, R5, 0x1, -R3 ;  /* 0x000000010505e824 */ /* 0x000fe200078e0a03 */
[----:B------:R-:W-:Y:S01]  /*f420*/  IABS R12, R12 ;  /* 0x0000000c000c7213 */ /* 0x000fe20000000000 */
[----:B------:R-:W-:Y:S01]  /*f430*/  @!P3 IMAD.MOV R15, RZ, RZ, -R15 ;  /* 0x000000ffff0fb224 */ /* 0x000fe200078e0a0f */
[C---:B------:R-:W-:Y:S01]  /*f440*/  ISETP.GT.U32.AND P1, PT, R3.reuse, R2, PT ;  /* 0x000000020300720c */ /* 0x040fe20003f24070 */
[----:B------:R-:W-:Y:S01]  /*f450*/  VIADD R9, R0, 0xe2 ;  /* 0x000000e200097836 */ /* 0x000fe20000000000 */
[----:B------:R-:W-:Y:S01]  /*f460*/  ISETP.GT.U32.AND P6, PT, R3, R5, PT ;  /* 0x000000050300720c */ /* 0x000fe20003fc4070 */
[----:B------:R-:W-:Y:S01]  /*f470*/  IMAD.HI.U32 R16, R4, R12, RZ ;  /* 0x0000000c04107227 */ /* 0x000fe200078e00ff */
[----:B------:R0:W-:Y:S01]  /*f480*/  STL [R1+0x59c], R15 ;  /* 0x00059c0f01007387 */ /* 0x0001e20000100800 */
[----:B------:R-:W-:-:S02]  /*f490*/  ISETP.GE.AND P3, PT, R11, RZ, PT ;  /* 0x000000ff0b00720c */ /* 0x000fc40003f66270 */
[--C-:B------:R-:W-:Y:S01]  /*f4a0*/  @!P0 IMAD.IADD R8, R8, 0x1, -R3.reuse ;  /* 0x0000000108088824 */ /* 0x100fe200078e0a03 */
[----:B------:R1:W-:Y:S01]  /*f4b0*/  STL [R1+0x598], R13 ;  /* 0x0005980d01007387 */ /* 0x0003e20000100800 */
[C---:B------:R-:W-:Y:S02]  /*f4c0*/  VIADD R11, R0.reuse, 0xe0 ;  /* 0x000000e0000b7836 */ /* 0x040fe40000000000 */
[----:B------:R-:W-:Y:S01]  /*f4d0*/  IMAD.MOV R16, RZ, RZ, -R16 ;  /* 0x000000ffff107224 */ /* 0x000fe200078e0a10 */
[----:B------:R-:W-:Y:S01]  /*f4e0*/  ISETP.GT.U32.AND P0, PT, R3, R8, PT ;  /* 0x000000080300720c */ /* 0x000fe20003f04070 */
[----:B------:R-:W-:Y:S01]  /*f4f0*/  VIADD R10, R0, 0xe1 ;  /* 0x000000e1000a7836 */ /* 0x000fe20000000000 */
[----:B0-----:R-:W-:Y:S01]  /*f500*/  IABS R15, R11 ;  /* 0x0000000b000f7213 */ /* 0x001fe20000000000 */
[--C-:B------:R-:W-:Y:S01]  /*f510*/  @!P1 IMAD.IADD R2, R2, 0x1, -R3.reuse ;  /* 0x0000000102029824 */ /* 0x100fe200078e0a03 */
[----:B------:R-:W-:Y:S01]  /*f520*/  ISETP.GE.AND P1, PT, R9, RZ, PT ;  /* 0x000000ff0900720c */ /* 0x000fe20003f26270 */
[----:B------:R-:W-:Y:S01]  /*f530*/  IMAD R12, R3, R16, R12 ;  /* 0x00000010030c7224 */ /* 0x000fe200078e020c */
[----:B-1----:R-:W-:Y:S01]  /*f540*/  IABS R13, R9 ;  /* 0x00000009000d7213 */ /* 0x002fe20000000000 */
[----:B------:R-:W-:Y:S01]  /*f550*/  @!P6 IMAD.IADD R5, R5, 0x1, -R3 ;  /* 0x000000010505e824 */ /* 0x000fe200078e0a03 */
[----:B------:R-:W-:Y:S01]  /*f560*/  IABS R14, R10 ;  /* 0x0000000a000e7213 */ /* 0x000fe20000000000 */
[----:B------:R-:W-:Y:S01]  /*f570*/  IMAD.MOV.U32 R20, RZ, RZ, R2 ;  /* 0x000000ffff147224 */ /* 0x000fe200078e0002 */
[----:B------:R-:W-:Y:S01]  /*f580*/  ISETP.GT.U32.AND P6, PT, R3, R12, PT ;  /* 0x0000000c0300720c */ /* 0x000fe20003fc4070 */
[----:B------:R-:W-:Y:S01]  /*f590*/  IMAD.HI.U32 R17, R4, R13, RZ ;  /* 0x0000000d04117227 */ /* 0x000fe200078e00ff */
[----:B------:R0:W-:Y:S03]  /*f5a0*/  STL [R1+0x594], R18 ;  /* 0x0005941201007387 */ /* 0x0001e60000100800 */
[----:B------:R-:W-:-:S02]  /*f5b0*/  IMAD.MOV R17, RZ, RZ, -R17 ;  /* 0x000000ffff117224 */ /* 0x000fc400078e0a11 */
[----:B------:R-:W-:Y:S02]  /*f5c0*/  IMAD.MOV.U32 R19, RZ, RZ, R5 ;  /* 0x000000ffff137224 */ /* 0x000fe400078e0005 */
[----:B------:R-:W-:Y:S02]  /*f5d0*/  IMAD R13, R3, R17, R13 ;  /* 0x00000011030d7224 */ /* 0x000fe400078e020d */
[----:B------:R-:W-:-:S04]  /*f5e0*/  IMAD.HI.U32 R9, R4, R15, RZ ;  /* 0x0000000f04097227 */ /* 0x000fc800078e00ff */
[----:B0-----:R-:W-:-:S04]  /*f5f0*/  IMAD.HI.U32 R18, R4, R14, RZ ;  /* 0x0000000e04127227 */ /* 0x001fc800078e00ff */
[----:B------:R-:W-:Y:S01]  /*f600*/  @!P2 IMAD.MOV R20, RZ, RZ, -R20 ;  /* 0x000000ffff14a224 */ /* 0x000fe200078e0a14 */
[C---:B------:R-:W-:Y:S01]  /*f610*/  ISETP.GT.U32.AND P2, PT, R3.reuse, R13, PT ;  /* 0x0000000d0300720c */ /* 0x040fe20003f44070 */
[----:B------:R-:W-:Y:S01]  /*f620*/  @!P5 IMAD.MOV R19, RZ, RZ, -R19 ;  /* 0x000000ffff13d224 */ /* 0x000fe200078e0a13 */
[----:B------:R-:W-:Y:S01]  /*f630*/  ISETP.GE.AND P5, PT, R10, RZ, PT ;  /* 0x000000ff0a00720c */ /* 0x000fe20003fa6270 */
[----:B------:R-:W-:Y:S01]  /*f640*/  IMAD.MOV R9, RZ, RZ, -R9 ;  /* 0x000000ffff097224 */ /* 0x000fe200078e0a09 */
[----:B------:R-:W-:Y:S01]  /*f650*/  STL [R1+0x590], R20 ;  /* 0x0005901401007387 */ /* 0x000fe20000100800 */
[----:B------:R-:W-:Y:S02]  /*f660*/  @!P0 IMAD.IADD R8, R8, 0x1, -R3 ;  /* 0x0000000108088824 */ /* 0x000fe400078e0a03 */
[----:B------:R-:W-:Y:S01]  /*f670*/  IMAD.MOV R18, RZ, RZ, -R18 ;  /* 0x000000ffff127224 */ /* 0x000fe200078e0a12 */
[----:B------:R0:W-:Y:S01]  /*f680*/  STL [R1+0x58c], R19 ;  /* 0x00058c1301007387 */ /* 0x0001e20000100800 */
[----:B------:R-:W-:-:S02]  /*f690*/  IMAD R15, R3, R9, R15 ;  /* 0x00000009030f7224 */ /* 0x000fc400078e020f */
[C---:B------:R-:W-:Y:S02]  /*f6a0*/  IMAD R14, R3.reuse, R18, R14 ;  /* 0x00000012030e7224 */ /* 0x040fe400078e020e */
[--C-:B------:R-:W-:Y:S02]  /*f6b0*/  @!P6 IMAD.IADD R12, R12, 0x1, -R3.reuse ;  /* 0x000000010c0ce824 */ /* 0x100fe400078e0a03 */
[C---:B------:R-:W-:Y:S01]  /*f6c0*/  VIADD R2, R0.reuse, 0xdf ;  /* 0x000000df00027836 */ /* 0x040fe20000000000 */
[----:B------:R-:W-:Y:S01]  /*f6d0*/  ISETP.GT.U32.AND P0, PT, R3, R14, PT ;  /* 0x0000000e0300720c */ /* 0x000fe20003f04070 */
[----:B------:R-:W-:Y:S01]  /*f6e0*/  @!P2 IMAD.IADD R13, R13, 0x1, -R3 ;  /* 0x000000010d0da824 */ /* 0x000fe200078e0a03 */
[C---:B------:R-:W-:Y:S01]  /*f6f0*/  ISETP.GT.U32.AND P6, PT, R3.reuse, R12, PT ;  /* 0x0000000c0300720c */ /* 0x040fe20003fc4070 */
[----:B0-----:R-:W-:Y:S01]  /*f700*/  IMAD.MOV.U32 R19, RZ, RZ, R8 ;  /* 0x000000ffff137224 */ /* 0x001fe200078e0008 */
[----:B------:R-:W-:Y:S01]  /*f710*/  IABS R5, R2 ;  /* 0x0000000200057213 */ /* 0x000fe20000000000 */
[----:B------:R-:W-:Y:S01]  /*f720*/  VIADD R9, R0, 0xde ;  /* 0x000000de00097836 */ /* 0x000fe20000000000 */
[C---:B------:R-:W-:Y:S01]  /*f730*/  ISETP.GT.U32.AND P2, PT, R3.reuse, R13, PT ;  /* 0x0000000d0300720c */ /* 0x040fe20003f44070 */
[----:B------:R-:W-:Y:S01]  /*f740*/  @!P3 IMAD.MOV R19, RZ, RZ, -R19 ;  /* 0x000000ffff13b224 */ /* 0x000fe200078e0a13 */
[----:B------:R-:W-:Y:S01]  /*f750*/  ISETP.GT.U32.AND P3, PT, R3, R15, PT ;  /* 0x0000000f0300720c */ /* 0x000fe20003f64070 */
[----:B------:R-:W-:Y:S01]  /*f760*/  IMAD.HI.U32 R17, R4, R5, RZ ;  /* 0x0000000504117227 */ /* 0x000fe200078e00ff */
[----:B------:R-:W-:-:S02]  /*f770*/  IABS R16, R9 ;  /* 0x0000000900107213 */ /* 0x000fc40000000000 */
[----:B------:R0:W-:Y:S01]  /*f780*/  STL [R1+0x588], R19 ;  /* 0x0005881301007387 */ /* 0x0001e20000100800 */
[----:B------:R-:W-:Y:S02]  /*f790*/  IMAD.MOV R17, RZ, RZ, -R17 ;  /* 0x000000ffff117224 */ /* 0x000fe400078e0a11 */
[--C-:B------:R-:W-:Y:S02]  /*f7a0*/  @!P0 IMAD.IADD R14, R14, 0x1, -R3.reuse ;  /* 0x000000010e0e8824 */ /* 0x100fe400078e0a03 */
[----:B------:R-:W-:Y:S02]  /*f7b0*/  VIADD R10, R0, 0xdd ;  /* 0x000000dd000a7836 */ /* 0x000fe40000000000 */
[--C-:B------:R-:W-:Y:S01]  /*f7c0*/  @!P6 IMAD.IADD R12, R12, 0x1, -R3.reuse ;  /* 0x000000010c0ce824 */ /* 0x100fe200078e0a03 */
[----:B------:R-:W-:Y:S01]  /*f7d0*/  ISETP.GE.AND P6, PT, R11, RZ, PT ;  /* 0x000000ff0b00720c */ /* 0x000fe20003fc6270 */
[----:B------:R-:W-:Y:S01]  /*f7e0*/  @!P3 IMAD.IADD R15, R15, 0x1, -R3 ;  /* 0x000000010f0fb824 */ /* 0x000fe200078e0a03 */
[C---:B------:R-:W-:Y:S01]  /*f7f0*/  ISETP.GT.U32.AND P0, PT, R3.reuse, R14, PT ;  /* 0x0000000e0300720c */ /* 0x040fe20003f04070 */
[C---:B------:R-:W-:Y:S01]  /*f800*/  IMAD R5, R3.reuse, R17, R5 ;  /* 0x0000001103057224 */ /* 0x040fe200078e0205 */
[----:B------:R-:W-:Y:S01]  /*f810*/  IABS R8, R10 ;  /* 0x0000000a00087213 */ /* 0x000fe20000000000 */
[----:B------:R-:W-:Y:S01]  /*f820*/  IMAD.HI.U32 R11, R4, R16, RZ ;  /* 0x00000010040b7227 */ /* 0x000fe200078e00ff */
[----:B------:R-:W-:-:S03]  /*f830*/  ISETP.GT.U32.AND P3, PT, R3, R15, PT ;  /* 0x0000000f0300720c */ /* 0x000fc60003f64070 */
[----:B------:R-:W-:Y:S01]  /*f840*/  @!P2 IMAD.IADD R13, R13, 0x1, -R3 ;  /* 0x000000010d0da824 */ /* 0x000fe200078e0a03 */
[----:B------:R-:W-:Y:S01]  /*f850*/  ISETP.GT.U32.AND P2, PT, R3, R5, PT ;  /* 0x000000050300720c */ /* 0x000fe20003f44070 */
[----:B0-----:R-:W-:Y:S02]  /*f860*/  IMAD.MOV.U32 R19, RZ, RZ, R12 ;  /* 0x000000ffff137224 */ /* 0x001fe400078e000c */
[----:B------:R-:W-:Y:S02]  /*f870*/  IMAD.MOV R11, RZ, RZ, -R11 ;  /* 0x000000ffff0b7224 */ /* 0x000fe400078e0a0b */
[----:B------:R-:W-:Y:S02]  /*f880*/  IMAD.MOV.U32 R18, RZ, RZ, R13 ;  /* 0x000000ffff127224 */ /* 0x000fe400078e000d */
[----:B------:R-:W-:Y:S01]  /*f890*/  @!P4 IMAD.MOV R19, RZ, RZ, -R19 ;  /* 0x000000ffff13c224 */ /* 0x000fe200078e0a13 */
[----:B------:R-:W-:Y:S01]  /*f8a0*/  ISETP.GE.AND P4, PT, R2, RZ, PT ;  /* 0x000000ff0200720c */ /* 0x000fe20003f86270 */
[----:B------:R-:W-:-:S03]  /*f8b0*/  IMAD.HI.U32 R12, R4, R8, RZ ;  /* 0x00000008040c7227 */ /* 0x000fc600078e00ff */
[----:B------:R-:W-:Y:S01]  /*f8c0*/  STL [R1+0x584], R19 ;  /* 0x0005841301007387 */ /* 0x000fe20000100800 */
[----:B------:R-:W-:Y:S02]  /*f8d0*/  IMAD R2, R3, R11, R16 ;  /* 0x0000000b03027224 */ /* 0x000fe400078e0210 */
[----:B------:R-:W-:Y:S01]  /*f8e0*/  @!P1 IMAD.MOV R18, RZ, RZ, -R18 ;  /* 0x000000ffff129224 */ /* 0x000fe200078e0a12 */
[----:B------:R-:W-:Y:S01]  /*f8f0*/  ISETP.GE.AND P1, PT, R9, RZ, PT ;  /* 0x000000ff0900720c */ /* 0x000fe20003f26270 */
[----:B------:R-:W-:Y:S02]  /*f900*/  IMAD.MOV R12, RZ, RZ, -R12 ;  /* 0x000000ffff0c7224 */ /* 0x000fe400078e0a0c */
[--C-:B------:R-:W-:Y:S01]  /*f910*/  @!P3 IMAD.IADD R15, R15, 0x1, -R3.reuse ;  /* 0x000000010f0fb824 */ /* 0x100fe200078e0a03 */
[----:B------:R-:W-:Y:S01]  /*f920*/  ISETP.GT.U32.AND P3, PT, R3, R2, PT ;  /* 0x000000020300720c */ /* 0x000fe20003f64070 */
[--C-:B------:R-:W-:Y:S01]  /*f930*/  @!P0 IMAD.IADD R14, R14, 0x1, -R3.reuse ;  /* 0x000000010e0e8824 */ /* 0x100fe200078e0a03 */
[----:B------:R0:W-:Y:S01]  /*f940*/  STL [R1+0x574], R18 ;  /* 0x0005741201007387 */ /* 0x0001e20000100800 */
[----:B------:R-:W-:Y:S01]  /*f950*/  @!P2 IMAD.IADD R5, R5, 0x1, -R3 ;  /* 0x000000010505a824 */ /* 0x000fe200078e0a03 */
[----:B------:R-:W-:Y:S01]  /*f960*/  ISETP.GE.AND P0, PT, R10, RZ, PT ;  /* 0x000000ff0a00720c */ /* 0x000fe20003f06270 */
[----:B------:R-:W-:-:S02]  /*f970*/  IMAD.MOV.U32 R17, RZ, RZ, R14 ;  /* 0x000000ffff117224 */ /* 0x000fc400078e000e */
[C---:B------:R-:W-:Y:S01]  /*f980*/  VIADD R9, R0.reuse, 0xdb ;  /* 0x000000db00097836 */ /* 0x040fe20000000000 */
[C---:B------:R-:W-:Y:S01]  /*f990*/  ISETP.GT.U32.AND P2, PT, R3.reuse, R5, PT ;  /* 0x000000050300720c */ /* 0x040fe20003f44070 */
[----:B------:R-:W-:Y:S02]  /*f9a0*/  @!P5 IMAD.MOV R17, RZ, RZ, -R17 ;  /* 0x000000ffff11d224 */ /* 0x000fe400078e0a11 */
[----:B------:R-:W-:Y:S01]  /*f9b0*/  IMAD.MOV.U32 R13, RZ, RZ, R15 ;  /* 0x000000ffff0d7224 */ /* 0x000fe200078e000f */
[----:B------:R-:W-:Y:S01]  /*f9c0*/  IABS R16, R9 ;  /* 0x0000000900107213 */ /* 0x000fe20000000000 */
[----:B0-----:R-:W-:Y:S01]  /*f9d0*/  IMAD R18, R3, R12, R8 ;  /* 0x0000000c03127224 */ /* 0x001fe200078e0208 */
[----:B------:R0:W-:Y:S01]  /*f9e0*/  STL [R1+0x570], R17 ;  /* 0x0005701101007387 */ /* 0x0001e20000100800 */
[----:B------:R-:W-:Y:S02]  /*f9f0*/  VIADD R8, R0, 0xdc ;  /* 0x000000dc00087836 */ /* 0x000fe40000000000 */
[----:B------:R-:W-:Y:S01]  /*fa00*/  @!P6 IMAD.MOV R13, RZ, RZ, -R13 ;  /* 0x000000ffff0de224 */ /* 0x000fe200078e0a0d */
[----:B------:R-:W-:Y:S01]  /*fa10*/  ISETP.GE.AND P6, PT, R9, RZ, PT ;  /* 0x000000ff0900720c */ /* 0x000fe20003fc6270 */
[--C-:B------:R-:W-:Y:S01]  /*fa20*/  @!P3 IMAD.IADD R2, R2, 0x1, -R3.reuse ;  /* 0x000000010202b824 */ /* 0x100fe200078e0a03 */
[----:B------:R-:W-:Y:S01]  /*fa30*/  ISETP.GE.AND P5, PT, R8, RZ, PT ;  /* 0x000000ff0800720c */ /* 0x000fe20003fa6270 */
[----:B------:R-:W-:Y:S01]  /*fa40*/  IMAD.HI.U32 R12, R4, R16, RZ ;  /* 0x00000010040c7227 */ /* 0x000fe200078e00ff */
[----:B------:R-:W-:Y:S01]  /*fa50*/  IABS R8, R8 ;  /* 0x0000000800087213 */ /* 0x000fe20000000000 */
[----:B------:R1:W-:Y:S01]  /*fa60*/  STL [R1+0x56c], R13 ;  /* 0x00056c0d01007387 */ /* 0x0003e20000100800 */
[----:B------:R-:W-:Y:S01]  /*fa70*/  ISETP.GT.U32.AND P3, PT, R3, R2, PT ;  /* 0x000000020300720c */ /* 0x000fe20003f64070 */
[----:B------:R-:W-:Y:S01]  /*fa80*/  @!P2 IMAD.IADD R5, R5, 0x1, -R3 ;  /* 0x000000010505a824 */ /* 0x000fe200078e0a03 */
[----:B------:R-:W-:Y:S01]  /*fa90*/  ISETP.GT.U32.AND P2, PT, R3, R18, PT ;  /* 0x000000120300720c */ /* 0x000fe20003f44070 */
[----:B------:R-:W-:-:S02]  /*faa0*/  IMAD.MOV.U32 R9, RZ, RZ, R8 ;  /* 0x000000ffff097224 */ /* 0x000fc400078e0008 */
[----:B------:R-:W-:Y:S02]  /*fab0*/  IMAD.MOV R12, RZ, RZ, -R12 ;  /* 0x000000ffff0c7224 */ /* 0x000fe400078e0a0c */
[----:B0-----:R-:W-:Y:S02]  /*fac0*/  IMAD.MOV.U32 R17, RZ, RZ, R5 ;  /* 0x000000ffff117224 */ /* 0x001fe400078e0005 */
[----:B-1----:R-:W-:-:S04]  /*fad0*/  IMAD.HI.U32 R13, R4, R9, RZ ;  /* 0x00000009040d7227 */ /* 0x002fc800078e00ff */
[----:B------:R-:W-:Y:S02]  /*fae0*/  IMAD.MOV R13, RZ, RZ, -R13 ;  /* 0x000000ffff0d7224 */ /* 0x000fe400078e0a0d */
[C---:B------:R-:W-:Y:S02]  /*faf0*/  IMAD R16, R3.reuse, R12, R16 ;  /* 0x0000000c03107224 */ /* 0x040fe400078e0210 */
[C---:B------:R-:W-:Y:S02]  /*fb00*/  IMAD R9, R3.reuse, R13, R9 ;  /* 0x0000000d03097224 */ /* 0x040fe400078e0209 */
[----:B------:R-:W-:Y:S01]  /*fb10*/  @!P4 IMAD.MOV R17, RZ, RZ, -R17 ;  /* 0x000000ffff11c224 */ /* 0x000fe200078e0a11 */
[C---:B------:R-:W-:Y:S01]  /*fb20*/  ISETP.GT.U32.AND P4, PT, R3.reuse, R16, PT ;  /* 0x000000100300720c */ /* 0x040fe20003f84070 */
[----:B------:R-:W-:Y:S01]  /*fb30*/  @!P3 IMAD.IADD R2, R2, 0x1, -R3 ;  /* 0x000000010202b824 */ /* 0x000fe200078e0a03 */
[----:B------:R-:W-:Y:S01]  /*fb40*/  ISETP.GT.U32.AND P3, PT, R3, R9, PT ;  /* 0x000000090300720c */ /* 0x000fe20003f64070 */
[C---:B------:R-:W-:Y:S01]  /*fb50*/  VIADD R10, R0.reuse, 0xd9 ;  /* 0x000000d9000a7836 */ /* 0x040fe20000000000 */
[----:B------:R0:W-:Y:S01]  /*fb60*/  STL [R1+0x568], R17 ;  /* 0x0005681101007387 */ /* 0x0001e20000100800 */
[----:B------:R-:W-:-:S02]  /*fb70*/  VIADD R8, R0, 0xda ;  /* 0x000000da00087836 */ /* 0x000fc40000000000 */
[----:B------:R-:W-:Y:S01]  /*fb80*/  VIADD R5, R0, 0xd7 ;  /* 0x000000d700057836 */ /* 0x000fe20000000000 */
[----:B------:R-:W-:Y:S01]  /*fb90*/  IABS R14, R10 ;  /* 0x0000000a000e7213 */ /* 0x000fe20000000000 */
[----:B------:R-:W-:Y:S01]  /*fba0*/  IMAD.MOV.U32 R15, RZ, RZ, R2 ;  /* 0x000000ffff0f7224 */ /* 0x000fe200078e0002 */
[----:B------:R-:W-:Y:S01]  /*fbb0*/  IABS R11, R8 ;  /* 0x00000008000b7213 */ /* 0x000fe20000000000 */
[--C-:B------:R-:W-:Y:S01]  /*fbc0*/  @!P2 IMAD.IADD R18, R18, 0x1, -R3.reuse ;  /* 0x000000011212a824 */ /* 0x100fe200078e0a03 */
[----:B------:R-:W-:Y:S01]  /*fbd0*/  IABS R23, R5 ;  /* 0x0000000500177213 */ /* 0x000fe20000000000 */
[--C-:B------:R-:W-:Y:S02]  /*fbe0*/  @!P4 IMAD.IADD R16, R16, 0x1, -R3.reuse ;  /* 0x000000011010c824 */ /* 0x100fe400078e0a03 */
[----:B------:R-:W-:Y:S01]  /*fbf0*/  @!P3 IMAD.IADD R9, R9, 0x1, -R3 ;  /* 0x000000010909b824 */ /* 0x000fe200078e0a03 */
[C---:B------:R-:W-:Y:S01]  /*fc00*/  ISETP.GT.U32.AND P2, PT, R3.reuse, R18, PT ;  /* 0x000000120300720c */ /* 0x040fe20003f44070 */
[----:B------:R-:W-:Y:S01]  /*fc10*/  IMAD.HI.U32 R13, R4, R14, RZ ;  /* 0x0000000e040d7227 */ /* 0x000fe200078e00ff */
[----:B------:R-:W-:-:S02]  /*fc20*/  ISETP.GT.U32.AND P4, PT, R3, R16, PT ;  /* 0x000000100300720c */ /* 0x000fc40003f84070 */
[----:B------:R-:W-:Y:S01]  /*fc30*/  ISETP.GT.U32.AND P3, PT, R3, R9, PT ;  /* 0x000000090300720c */ /* 0x000fe20003f64070 */
[----:B------:R-:W-:-:S04]  /*fc40*/  IMAD.HI.U32 R12, R4, R11, RZ ;  /* 0x0000000b040c7227 */ /* 0x000fc800078e00ff */
[----:B------:R-:W-:Y:S02]  /*fc50*/  IMAD.MOV R13, RZ, RZ, -R13 ;  /* 0x000000ffff0d7224 */ /* 0x000fe400078e0a0d */
[----:B------:R-:W-:Y:S02]  /*fc60*/  IMAD.MOV R12, RZ, RZ, -R12 ;  /* 0x000000ffff0c7224 */ /* 0x000fe400078e0a0c */
[----:B0-----:R-:W-:Y:S02]  /*fc70*/  VIADD R17, R0, 0xd8 ;  /* 0x000000d800117836 */ /* 0x001fe40000000000 */
[C---:B------:R-:W-:Y:S02]  /*fc80*/  IMAD R14, R3.reuse, R13, R14 ;  /* 0x0000000d030e7224 */ /* 0x040fe400078e020e */
[----:B------:R-:W-:Y:S01]  /*fc90*/  @!P1 IMAD.MOV R15, RZ, RZ, -R15 ;  /* 0x000000ffff0f9224 */ /* 0x000fe200078e0a0f */
[----:B------:R-:W-:Y:S01]  /*fca0*/  ISETP.GE.AND P1, PT, R8, RZ, PT ;  /* 0x000000ff0800720c */ /* 0x000fe20003f26270 */
[C---:B------:R-:W-:Y:S01]  /*fcb0*/  IMAD R2, R3.reuse, R12, R11 ;  /* 0x0000000c03027224 */ /* 0x040fe200078e020b */
[----:B------:R-:W-:Y:S01]  /*fcc0*/  IABS R11, R17 ;  /* 0x00000011000b7213 */ /* 0x000fe20000000000 */
[--C-:B------:R-:W-:Y:S01]  /*fcd0*/  @!P4 IMAD.IADD R16, R16, 0x1, -R3.reuse ;  /* 0x000000011010c824 */ /* 0x100fe200078e0a03 */
[----:B------:R-:W-:Y:S01]  /*fce0*/  ISETP.GT.U32.AND P4, PT, R3, R14, PT ;  /* 0x0000000e0300720c */ /* 0x000fe20003f84070 */
[----:B------:R-:W-:Y:S01]  /*fcf0*/  @!P3 IMAD.IADD R9, R9, 0x1, -R3 ;  /* 0x000000010909b824 */ /* 0x000fe200078e0a03 */
[----:B------:R0:W-:Y:S01]  /*fd00*/  STL [R1+0x564], R15 ;  /* 0x0005640f01007387 */ /* 0x0001e20000100800 */
[----:B------:R-:W-:Y:S01]  /*fd10*/  ISETP.GT.U32.AND P3, PT, R3, R2, PT ;  /* 0x000000020300720c */ /* 0x000fe20003f64070 */
[----:B------:R-:W-:-:S04]  /*fd20*/  IMAD.HI.U32 R22, R4, R23, RZ ;  /* 0x0000001704167227 */ /* 0x000fc800078e00ff */
[----:B------:R-:W-:Y:S02]  /*fd30*/  IMAD.MOV R22, RZ, RZ, -R22 ;  /* 0x000000ffff167224 */ /* 0x000fe400078e0a16 */
[----:B------:R-:W-:Y:S02]  /*fd40*/  VIADD R20, R0, 0xd6 ;  /* 0x000000d600147836 */ /* 0x000fe40000000000 */
[----:B0-----:R-:W-:-:S03]  /*fd50*/  IMAD.HI.U32 R15, R4, R11, RZ ;  /* 0x0000000b040f7227 */ /* 0x001fc600078e00ff */
[----:B------:R-:W-:Y:S01]  /*fd60*/  IABS R21, R20 ;  /* 0x0000001400157213 */ /* 0x000fe20000000000 */
[----:B------:R-:W-:Y:S02]  /*fd70*/  IMAD.MOV R15, RZ, RZ, -R15 ;  /* 0x000000ffff0f7224 */ /* 0x000fe400078e0a0f */
[C---:B------:R-:W-:Y:S02]  /*fd80*/  IMAD R22, R3.reuse, R22, R23 ;  /* 0x0000001603167224 */ /* 0x040fe400078e0217 */
[C---:B------:R-:W-:Y:S02]  /*fd90*/  IMAD R11, R3.reuse, R15, R11 ;  /* 0x0000000f030b7224 */ /* 0x040fe400078e020b */
[--C-:B------:R-:W-:Y:S01]  /*fda0*/  @!P4 IMAD.IADD R14, R14, 0x1, -R3.reuse ;  /* 0x000000010e0ec824 */ /* 0x100fe200078e0a03 */
[C---:B------:R-:W-:Y:S01]  /*fdb0*/  ISETP.GT.U32.AND P4, PT, R3.reuse, R22, PT ;  /* 0x000000160300720c */ /* 0x040fe20003f84070 */
[--C-:B------:R-:W-:Y:S01]  /*fdc0*/  @!P3 IMAD.IADD R2, R2, 0x1, -R3.reuse ;  /* 0x000000010202b824 */ /* 0x100fe200078e0a03 */
[----:B------:R-:W-:Y:S01]  /*fdd0*/  ISETP.GT.U32.AND P3, PT, R3, R11, PT ;  /* 0x0000000b0300720c */ /* 0x000fe20003f64070 */
[----:B------:R-:W-:Y:S01]  /*fde0*/  @!P2 IMAD.IADD R18, R18, 0x1, -R3 ;  /* 0x000000011212a824 */ /* 0x000fe200078e0a03 */
[----:B------:R-:W-:Y:S01]  /*fdf0*/  ISETP.GE.AND P2, PT, R10, RZ, PT ;  /* 0x000000ff0a00720c */ /* 0x000fe20003f46270 */
[----:B------:R-:W-:-:S02]  /*fe00*/  VIADD R8, R0, 0xd5 ;  /* 0x000000d500087836 */ /* 0x000fc40000000000 */
[----:B------:R-:W-:-:S03]  /*fe10*/  IMAD.HI.U32 R24, R4, R21, RZ ;  /* 0x0000001504187227 */ /* 0x000fc600078e00ff */
[----:B------:R-:W-:Y:S01]  /*fe20*/  IABS R10, R8 ;  /* 0x00000008000a7213 */ /* 0x000fe20000000000 */
[----:B------:R-:W-:Y:S02]  /*fe30*/  IMAD.MOV.U32 R25, RZ, RZ, R18 ;  /* 0x000000ffff197224 */ /* 0x000fe400078e0012 */
[----:B------:R-:W-:Y:S02]  /*fe40*/  VIADD R13, R0, 0xd4 ;  /* 0x000000d4000d7836 */ /* 0x000fe40000000000 */
[----:B------:R-:W-:Y:S02]  /*fe50*/  IMAD.MOV R24, RZ, RZ, -R24 ;  /* 0x000000ffff187224 */ /* 0x000fe400078e0a18 */
[----:B------:R-:W-:Y:S01]  /*fe60*/  @!P0 IMAD.MOV R25, RZ, RZ, -R25 ;  /* 0x000000ffff198224 */ /* 0x000fe200078e0a19 */
[----:B------:R-:W-:Y:S01]  /*fe70*/  ISETP.GT.U32.AND P0, PT, R3, R2, PT ;  /* 0x000000020300720c */ /* 0x000fe20003f04070 */
[----:B------:R-:W-:Y:S01]  /*fe80*/  IMAD.HI.U32 R19, R4, R10, RZ ;  /* 0x0000000a04137227 */ /* 0x000fe200078e00ff */
[----:B------:R-:W-:-:S02]  /*fe90*/  IABS R12, R13 ;  /* 0x0000000d000c7213 */ /* 0x000fc40000000000 */
[----:B------:R-:W-:Y:S01]  /*fea0*/  STL [R1+0x560], R25 ;  /* 0x0005601901007387 */ /* 0x000fe20000100800 */
[--C-:B------:R-:W-:Y:S02]  /*feb0*/  @!P4 IMAD.IADD R22, R22, 0x1, -R3.reuse ;  /* 0x000000011616c824 */ /* 0x100fe400078e0a03 */
[----:B------:R-:W-:Y:S01]  /*fec0*/  @!P3 IMAD.IADD R11, R11, 0x1, -R3 ;  /* 0x000000010b0bb824 */ /* 0x000fe200078e0a03 */
[C---:B------:R-:W-:Y:S01]  /*fed0*/  ISETP.GT.U32.AND P3, PT, R3.reuse, R14, PT ;  /* 0x0000000e0300720c */ /* 0x040fe20003f64070 */
[----:B------:R-:W-:Y:S01]  /*fee0*/  IMAD.MOV.U32 R23, RZ, RZ, R9 ;  /* 0x000000ffff177224 */ /* 0x000fe200078e0009 */
[C---:B------:R-:W-:Y:S01]  /*fef0*/  ISETP.GT.U32.AND P4, PT, R3.reuse, R22, PT ;  /* 0x000000160300720c */ /* 0x040fe20003f84070 */
[C---:B------:R-:W-:Y:S02]  /*ff00*/  IMAD R21, R3.reuse, R24, R21 ;  /* 0x0000001803157224 */ /* 0x040fe400078e0215 */
[----:B------:R-:W-:Y:S02]  /*ff10*/  IMAD.MOV R19, RZ, RZ, -R19 ;  /* 0x000000ffff137224 */ /* 0x000fe400078e0a13 */
[----:B------:R-:W-:Y:S01]  /*ff20*/  @!P5 IMAD.MOV R23, RZ, RZ, -R23 ;  /* 0x000000ffff17d224 */ /* 0x000fe200078e0a17 */
[C---:B------:R-:W-:Y:S01]  /*ff30*/  ISETP.GT.U32.AND P5, PT, R3.reuse, R11, PT ;  /* 0x0000000b0300720c */ /* 0x040fe20003fa4070 */
[----:B------:R-:W-:Y:S01]  /*ff40*/  @!P6 IMAD.MOV R16, RZ, RZ, -R16 ;  /* 0x000000ffff10e224 */ /* 0x000fe200078e0a10 */
[C---:B------:R-:W-:Y:S01]  /*ff50*/  ISETP.GT.U32.AND P6, PT, R3.reuse, R21, PT ;  /* 0x000000150300720c */ /* 0x040fe20003fc4070 */
[----:B------:R-:W-:Y:S01]  /*ff60*/  IMAD.HI.U32 R15, R4, R12, RZ ;  /* 0x0000000c040f7227 */ /* 0x000fe200078e00ff */
[----:B------:R-:W-:Y:S03]  /*ff70*/  STL [R1+0x55c], R23 ;  /* 0x00055c1701007387 */ /* 0x000fe60000100800 */
[----:B------:R-:W-:Y:S01]  /*ff80*/  IMAD R10, R3, R19, R10 ;  /* 0x00000013030a7224 */ /* 0x000fe200078e020a */
[----:B------:R0:W-:Y:S01]  /*ff90*/  STL [R1+0x558], R16 ;  /* 0x0005581001007387 */ /* 0x0001e20000100800 */
[----:B------:R-:W-:-:S02]  /*ffa0*/  IMAD.MOV R15, RZ, RZ, -R15 ;  /* 0x000000ffff0f7224 */ /* 0x000fc400078e0a0f */
[--C-:B------:R-:W-:Y:S01]  /*ffb0*/  @!P0 IMAD.IADD R2, R2, 0x1, -R3.reuse ;  /* 0x0000000102028824 */ /* 0x100fe200078e0a03 */
[C---:B------:R-:W-:Y:S01]  /*ffc0*/  ISETP.GT.U32.AND P0, PT, R3.reuse, R10, PT ;  /* 0x0000000a0300720c */ /* 0x040fe20003f04070 */
[C---:B------:R-:W-:Y:S02]  /*ffd0*/  VIADD R19, R0.reuse, 0xd3 ;  /* 0x000000d300137836 */ /* 0x040fe40000000000 */
[----:B------:R-:W-:Y:S02]  /*ffe0*/  IMAD R12, R3, R15, R12 ;  /* 0x0000000f030c7224 */ /* 0x000fe400078e020c */
[----:B------:R-:W-:Y:S01]  /*fff0*/  VIADD R18, R0, 0xd2 ;  /* 0x000000d200127836 */ /* 0x000fe20000000000 */
[----:B------:R-:W-:Y:S01]  /*10000*/  IABS R15, R19 ;  /* 0x00000013000f7213 */ /* 0x000fe20000000000 */
[--C-:B------:R-:W-:Y:S01]  /*10010*/  @!P3 IMAD.IADD R14, R14, 0x1, -R3.reuse ;  /* 0x000000010e0eb824 */ /* 0x100fe200078e0a03 */
[----:B------:R-:W-:Y:S01]  /*10020*/  ISETP.GE.AND P3, PT, R17, RZ, PT ;  /* 0x000000ff1100720c */ /* 0x000fe20003f66270 */
[--C-:B------:R-:W-:Y:S01]  /*10030*/  @!P4 IMAD.IADD R22, R22, 0x1, -R3.reuse ;  /* 0x000000011616c824 */ /* 0x100fe200078e0a03 */
[----:B------:R-:W-:Y:S01]  /*10040*/  ISETP.GE.AND P4, PT, R5, RZ, PT ;  /* 0x000000ff0500720c */ /* 0x000fe20003f86270 */
[--C-:B------:R-:W-:Y:S01]  /*10050*/  @!P5 IMAD.IADD R11, R11, 0x1, -R3.reuse ;  /* 0x000000010b0bd824 */ /* 0x100fe200078e0a03 */
[----:B------:R-:W-:Y:S01]  /*10060*/  ISETP.GT.U32.AND P5, PT, R3, R12, PT ;  /* 0x0000000c0300720c */ /* 0x000fe20003fa4070 */
[----:B------:R-:W-:Y:S01]  /*10070*/  @!P6 IMAD.IADD R21, R21, 0x1, -R3 ;  /* 0x000000011515e824 */ /* 0x000fe200078e0a03 */
[----:B------:R-:W-:Y:S01]  /*10080*/  IABS R9, R18 ;  /* 0x0000001200097213 */ /* 0x000fe20000000000 */
[----:B------:R-:W-:Y:S01]  /*10090*/  IMAD.MOV.U32 R24, RZ, RZ, R2 ;  /* 0x000000ffff187224 */ /* 0x000fe200078e0002 */
[----:B------:R-:W-:Y:S01]  /*100a0*/  ISETP.GE.AND P6, PT, R20, RZ, PT ;  /* 0x000000ff1400720c */ /* 0x000fe20003fc6270 */
[----:B0-----:R-:W-:-:S04]  /*100b0*/  IMAD.HI.U32 R16, R4, R15, RZ ;  /* 0x0000000f04107227 */ /* 0x001fc800078e00ff */
[----:B------:R-:W-:Y:S01]  /*100c0*/  @!P1 IMAD.MOV R24, RZ, RZ, -R24 ;  /* 0x000000ffff189224 */ /* 0x000fe200078e0a18 */
[----:B------:R-:W-:Y:S01]  /*100d0*/  ISETP.GT.U32.AND P1, PT, R3, R21, PT ;  /* 0x000000150300720c */ /* 0x000fe20003f24070 */
[----:B------:R-:W-:-:S03]  /*100e0*/  IMAD.HI.U32 R17, R4, R9, RZ ;  /* 0x0000000904117227 */ /* 0x000fc600078e00ff */
[----:B------:R-:W-:Y:S01]  /*100f0*/  STL [R1+0x554], R24 ;  /* 0x0005541801007387 */ /* 0x000fe20000100800 */
[----:B------:R-:W-:Y:S01]  /*10100*/  @!P0 IMAD.IADD R10, R10, 0x1, -R3 ;  /* 0x000000010a0a8824 */ /* 0x000fe200078e0a03 */
[----:B------:R-:W-:Y:S01]  /*10110*/  ISETP.GE.AND P0, PT, R8, RZ, PT ;  /* 0x000000ff0800720c */ /* 0x000fe20003f06270 */
[----:B------:R-:W-:Y:S02]  /*10120*/  IMAD.MOV.U32 R23, RZ, RZ, R14 ;  /* 0x000000ffff177224 */ /* 0x000fe400078e000e */
[----:B------:R-:W-:Y:S02]  /*10130*/  IMAD.MOV R16, RZ, RZ, -R16 ;  /* 0x000000ffff107224 */ /* 0x000fe400078e0a10 */
[----:B------:R-:W-:Y:S02]  /*10140*/  IMAD.MOV.U32 R8, RZ, RZ, R22 ;  /* 0x000000ffff087224 */ /* 0x000fe400078e0016 */
[----:B------:R-:W-:Y:S02]  /*10150*/  IMAD.MOV R17, RZ, RZ, -R17 ;  /* 0x000000ffff117224 */ /* 0x000fe400078e0a11 */
[----:B------:R-:W-:Y:S01]  /*10160*/  @!P2 IMAD.MOV R23, RZ, RZ, -R23 ;  /* 0x000000ffff17a224 */ /* 0x000fe200078e0a17 */
[----:B------:R-:W-:Y:S01]  /*10170*/  ISETP.GT.U32.AND P2, PT, R3, R10, PT ;  /* 0x0000000a0300720c */ /* 0x000fe20003f44070 */
[----:B------:R-:W-:-:S02]  /*10180*/  @!P3 IMAD.MOV R11, RZ, RZ, -R11 ;  /* 0x000000ffff0bb224 */ /* 0x000fc400078e0a0b */
[----:B------:R-:W-:Y:S01]  /*10190*/  IMAD R15, R3, R16, R15 ;  /* 0x00000010030f7224 */ /* 0x000fe200078e020f */
[----:B------:R-:W-:Y:S01]  /*101a0*/  STL [R1+0x550], R23 ;  /* 0x0005501701007387 */ /* 0x000fe20000100800 */
[----:B------:R-:W-:Y:S01]  /*101b0*/  @!P4 IMAD.MOV R8, RZ, RZ, -R8 ;  /* 0x000000ffff08c224 */ /* 0x000fe200078e0a08 */
[----:B------:R-:W-:Y:S01]  /*101c0*/  ISETP.GE.AND P4, PT, R13, RZ, PT ;  /* 0x000000ff0d00720c */ /* 0x000fe20003f86270 */
[----:B------:R-:W-:Y:S01]  /*101d0*/  VIADD R2, R0, 0xd1 ;  /* 0x000000d100027836 */ /* 0x000fe20000000000 */
[----:B------:R0:W-:Y:S01]  /*101e0*/  STL [R1+0x54c], R11 ;  /* 0x00054c0b01007387 */ /* 0x0001e20000100800 */
[----:B------:R-:W-:Y:S01]  /*101f0*/  @!P5 IMAD.IADD R12, R12, 0x1, -R3 ;  /* 0x000000010c0cd824 */ /* 0x000fe200078e0a03 */
[C---:B------:R-:W-:Y:S01]  /*10200*/  ISETP.GT.U32.AND P3, PT, R3.reuse, R15, PT ;  /* 0x0000000f0300720c */ /* 0x040fe20003f64070 */
[----:B------:R-:W-:Y:S01]  /*10210*/  IMAD R9, R3, R17, R9 ;  /* 0x0000001103097224 */ /* 0x000fe200078e0209 */
[----:B------:R1:W-:Y:S01]  /*10220*/  STL [R1+0x548], R8 ;  /* 0x0005480801007387 */ /* 0x0003e20000100800 */
[--C-:B------:R-:W-:Y:S01]  /*10230*/  @!P1 IMAD.IADD R21, R21, 0x1, -R3.reuse ;  /* 0x0000000115159824 */ /* 0x100fe200078e0a03 */
[C---:B------:R-:W-:Y:S01]  /*10240*/  ISETP.GT.U32.AND P5, PT, R3.reuse, R12, PT ;  /* 0x0000000c0300720c */ /* 0x040fe20003fa4070 */
[----:B------:R-:W-:Y:S01]  /*10250*/  VIADD R5, R0, 0xd0 ;  /* 0x000000d000057836 */ /* 0x000fe20000000000 */
[----:B------:R-:W-:Y:S01]  /*10260*/  ISETP.GT.U32.AND P1, PT, R3, R9, PT ;  /* 0x000000090300720c */ /* 0x000fe20003f24070 */
[----:B------:R-:W-:Y:S01]  /*10270*/  @!P2 IMAD.IADD R10, R10, 0x1, -R3 ;  /* 0x000000010a0aa824 */ /* 0x000fe200078e0a03 */
[----:B------:R-:W-:Y:S01]  /*10280*/  ISETP.GE.AND P2, PT, R19, RZ, PT ;  /* 0x000000ff1300720c */ /* 0x000fe20003f46270 */
[----:B------:R-:W-:Y:S01]  /*10290*/  IMAD.MOV.U32 R16, RZ, RZ, R21 ;  /* 0x000000ffff107224 */ /* 0x000fe200078e0015 */
[----:B0-----:R-:W-:Y:S01]  /*102a0*/  IABS R11, R5 ;  /* 0x00000005000b7213 */ /* 0x001fe20000000000 */
[----:B------:R-:W-:Y:S01]  /*102b0*/  IMAD.MOV.U32 R14, RZ, RZ, R10 ;  /* 0x000000ffff0e7224 */ /* 0x000fe200078e000a */
[----:B-1----:R-:W-:Y:S01]  /*102c0*/  IABS R8, R2 ;  /* 0x0000000200087213 */ /* 0x002fe20000000000 */
[----:B------:R-:W-:Y:S01]  /*102d0*/  @!P3 IMAD.IADD R15, R15, 0x1, -R3 ;  /* 0x000000010f0fb824 */ /* 0x000fe200078e0a03 */
[----:B------:R-:W-:Y:S01]  /*102e0*/  ISETP.GE.AND P3, PT, R2, RZ, PT ;  /* 0x000000ff0200720c */ /* 0x000fe20003f66270 */
[----:B------:R-:W-:-:S02]  /*102f0*/  @!P0 IMAD.MOV R14, RZ, RZ, -R14 ;  /* 0x000000ffff0e8224 */ /* 0x000fc400078e0a0e */
[----:B------:R-:W-:-:S04]  /*10300*/  IMAD.HI.U32 R13, R4, R8, RZ ;  /* 0x00000008040d7227 */ /* 0x000fc800078e00ff */
[----:B------:R-:W-:Y:S02]  /*10310*/  IMAD.MOV R13, RZ, RZ, -R13 ;  /* 0x000000ffff0d7224 */ /* 0x000fe400078e0a0d */
[--C-:B------:R-:W-:Y:S01]  /*10320*/  @!P5 IMAD.IADD R12, R12, 0x1, -R3.reuse ;  /* 0x000000010c0cd824 */ /* 0x100fe200078e0a03 */
[----:B------:R-:W-:Y:S01]  /*10330*/  ISETP.GE.AND P5, PT, R18, RZ, PT ;  /* 0x000000ff1200720c */ /* 0x000fe20003fa6270 */
[----:B------:R-:W-:Y:S02]  /*10340*/  IMAD R8, R3, R13, R8 ;  /* 0x0000000d03087224 */ /* 0x000fe400078e0208 */
[----:B------:R-:W-:Y:S01]  /*10350*/  @!P1 IMAD.IADD R9, R9, 0x1, -R3 ;  /* 0x0000000109099824 */ /* 0x000fe200078e0a03 */
[C---:B------:R-:W-:Y:S01]  /*10360*/  ISETP.GT.U32.AND P1, PT, R3.reuse, R15, PT ;  /* 0x0000000f0300720c */ /* 0x040fe20003f24070 */
[----:B------:R-:W-:Y:S01]  /*10370*/  @!P4 IMAD.MOV R12, RZ, RZ, -R12 ;  /* 0x000000ffff0cc224 */ /* 0x000fe200078e0a0c */
[C---:B------:R-:W-:Y:S01]  /*10380*/  ISETP.GT.U32.AND P4, PT, R3.reuse, R8, PT ;  /* 0x000000080300720c */ /* 0x040fe20003f84070 */
[----:B------:R-:W-:Y:S01]  /*10390*/  IMAD.HI.U32 R2, R4, R11, RZ ;  /* 0x0000000b04027227 */ /* 0x000fe200078e00ff */
[----:B------:R-:W-:-:S03]  /*103a0*/  ISETP.GT.U32.AND P0, PT, R3, R9, PT ;  /* 0x000000090300720c */ /* 0x000fc60003f04070 */
[----:B------:R-:W-:Y:S02]  /*103b0*/  IMAD.MOV R2, RZ, RZ, -R2 ;  /* 0x000000ffff027224 */ /* 0x000fe400078e0a02 */
[----:B------:R-:W-:Y:S02]  /*103c0*/  VIADD R10, R0, 0xcf ;  /* 0x000000cf000a7836 */ /* 0x000fe40000000000 */
[----:B------:R-:W-:Y:S01]  /*103d0*/  @!P6 IMAD.MOV R16, RZ, RZ, -R16 ;  /* 0x000000ffff10e224 */ /* 0x000fe200078e0a10 */
[----:B------:R-:W-:Y:S01]  /*103e0*/  ISETP.GE.AND P6, PT, R5, RZ, PT ;  /* 0x000000ff0500720c */ /* 0x000fe20003fc6270 */
[----:B------:R-:W-:Y:S02]  /*103f0*/  IMAD R2, R3, R2, R11 ;  /* 0x0000000203027224 */ /* 0x000fe400078e020b */
[--C-:B------:R-:W-:Y:S01]  /*10400*/  @!P1 IMAD.IADD R15, R15, 0x1, -R3.reuse ;  /* 0x000000010f0f9824 */ /* 0x100fe200078e0a03 */
[----:B------:R-:W-:Y:S01]  /*10410*/  ISETP.GE.AND P1, PT, R10, RZ, PT ;  /* 0x000000ff0a00720c */ /* 0x000fe20003f26270 */
[--C-:B------:R-:W-:Y:S01]  /*10420*/  @!P4 IMAD.IADD R8, R8, 0x1, -R3.reuse ;  /* 0x000000010808c824 */ /* 0x100fe200078e0a03 */
[----:B------:R0:W-:Y:S01]  /*10430*/  STL [R1+0x544], R16 ;  /* 0x0005441001007387 */ /* 0x0001e20000100800 */
[----:B------:R-:W-:Y:S01]  /*10440*/  IABS R10, R10 ;  /* 0x0000000a000a7213 */ /* 0x000fe20000000000 */
[----:B------:R-:W-:Y:S01]  /*10450*/  @!P0 IMAD.IADD R9, R9, 0x1, -R3 ;  /* 0x0000000109098824 */ /* 0x000fe200078e0a03 */
[C---:B------:R-:W-:Y:S01]  /*10460*/  ISETP.GT.U32.AND P0, PT, R3.reuse, R2, PT ;  /* 0x000000020300720c */ /* 0x040fe20003f04070 */
[----:B------:R1:W-:Y:S01]  /*10470*/  STL [R1+0x540], R14 ;  /* 0x0005400e01007387 */ /* 0x0003e20000100800 */
[----:B------:R-:W-:Y:S01]  /*10480*/  ISETP.GT.U32.AND P4, PT, R3, R8, PT ;  /* 0x000000080300720c */ /* 0x000fe20003f84070 */
[----:B------:R-:W-:-:S02]  /*10490*/  @!P5 IMAD.MOV R9, RZ, RZ, -R9 ;  /* 0x000000ffff09d224 */ /* 0x000fc400078e0a09 */
[C---:B------:R-:W-:Y:S01]  /*104a0*/  VIADD R13, R0.reuse, 0xce ;  /* 0x000000ce000d7836 */ /* 0x040fe20000000000 */
[----:B------:R2:W-:Y:S01]  /*104b0*/  STL [R1+0x53c], R12 ;  /* 0x00053c0c01007387 */ /* 0x0005e20000100800 */
[C---:B------:R-:W-:Y:S02]  /*104c0*/  VIADD R5, R0.reuse, 0xcd ;  /* 0x000000cd00057836 */ /* 0x040fe40000000000 */
[----:B0-----:R-:W-:Y:S02]  /*104d0*/  VIADD R16, R0, 0xcc ;  /* 0x000000cc00107836 */ /* 0x001fe40000000000 */
[----:B-1----:R-:W-:Y:S01]  /*104e0*/  IMAD.MOV.U32 R14, RZ, RZ, R15 ;  /* 0x000000ffff0e7224 */ /* 0x002fe200078e000f */
[----:B------:R-:W-:Y:S01]  /*104f0*/  IABS R11, R5 ;  /* 0x00000005000b7213 */ /* 0x000fe20000000000 */
[----:B------:R-:W-:Y:S01]  /*10500*/  IMAD.HI.U32 R15, R4, R10, RZ ;  /* 0x0000000a040f7227 */ /* 0x000fe200078e00ff */
[----:B------:R-:W-:Y:S02]  /*10510*/  IABS R18, R16 ;  /* 0x0000001000127213 */ /* 0x000fe40000000000 */
[----:B--2---:R-:W-:Y:S01]  /*10520*/  IABS R12, R13 ;  /* 0x0000000d000c7213 */ /* 0x004fe20000000000 */
[----:B------:R-:W-:Y:S01]  /*10530*/  @!P2 IMAD.MOV R14, RZ, RZ, -R14 ;  /* 0x000000ffff0ea224 */ /* 0x000fe200078e0a0e */
[----:B------:R-:W-:Y:S01]  /*10540*/  ISETP.GE.AND P2, PT, R13, RZ, PT ;  /* 0x000000ff0d00720c */ /* 0x000fe20003f46270 */
[----:B------:R-:W-:Y:S01]  /*10550*/  IMAD.MOV R15, RZ, RZ, -R15 ;  /* 0x000000ffff0f7224 */ /* 0x000fe200078e0a0f */
[----:B------:R-:W-:Y:S01]  /*10560*/  ISETP.GE.AND P5, PT, R5, RZ, PT ;  /* 0x000000ff0500720c */ /* 0x000fe20003fa6270 */
[--C-:B------:R-:W-:Y:S01]  /*10570*/  @!P0 IMAD.IADD R2, R2, 0x1, -R3.reuse ;  /* 0x0000000102028824 */ /* 0x100fe200078e0a03 */
[----:B------:R0:W-:Y:S01]  /*10580*/  STL [R1+0x538], R14 ;  /* 0x0005380e01007387 */ /* 0x0001e20000100800 */
[----:B------:R-:W-:-:S02]  /*10590*/  @!P4 IMAD.IADD R8, R8, 0x1, -R3 ;  /* 0x000000010808c824 */ /* 0x000fc400078e0a03 */
[C---:B------:R-:W-:Y:S01]  /*105a0*/  IMAD.HI.U32 R13, R4.reuse, R11, RZ ;  /* 0x0000000b040d7227 */ /* 0x040fe200078e00ff */
[----:B------:R1:W-:Y:S01]  /*105b0*/  STL [R1+0x534], R9 ;  /* 0x0005340901007387 */ /* 0x0003e20000100800 */
[----:B------:R-:W-:Y:S02]  /*105c0*/  ISETP.GT.U32.AND P0, PT, R3, R2, PT ;  /* 0x000000020300720c */ /* 0x000fe40003f04070 */
[----:B------:R-:W-:Y:S02]  /*105d0*/  IMAD.MOV R13, RZ, RZ, -R13 ;  /* 0x000000ffff0d7224 */ /* 0x000fe400078e0a0d */
[----:B------:R-:W-:Y:S02]  /*105e0*/  IMAD.MOV.U32 R19, RZ, RZ, R8 ;  /* 0x000000ffff137224 */ /* 0x000fe400078e0008 */
[----:B0-----:R-:W-:-:S04]  /*105f0*/  IMAD.HI.U32 R14, R4, R12, RZ ;  /* 0x0000000c040e7227 */ /* 0x001fc800078e00ff */
[C---:B-1----:R-:W-:Y:S02]  /*10600*/  IMAD R9, R3.reuse, R15, R10 ;  /* 0x0000000f03097224 */ /* 0x042fe400078e020a */
[----:B------:R-:W-:Y:S02]  /*10610*/  IMAD.MOV R14, RZ, RZ, -R14 ;  /* 0x000000ffff0e7224 */ /* 0x000fe400078e0a0e */
[C---:B------:R-:W-:Y:S01]  /*10620*/  IMAD R11, R3.reuse, R13, R11 ;  /* 0x0000000d030b7224 */ /* 0x040fe200078e020b */
[C---:B------:R-:W-:Y:S01]  /*10630*/  ISETP.GT.U32.AND P4, PT, R3.reuse, R9, PT ;  /* 0x000000090300720c */ /* 0x040fe20003f84070 */
[C---:B------:R-:W-:Y:S02]  /*10640*/  IMAD R12, R3.reuse, R14, R12 ;  /* 0x0000000e030c7224 */ /* 0x040fe400078e020c */
[----:B------:R-:W-:Y:S02]  /*10650*/  @!P0 IMAD.IADD R2, R2, 0x1, -R3 ;  /* 0x0000000102028824 */ /* 0x000fe400078e0a03 */
[----:B------:R-:W-:Y:S01]  /*10660*/  @!P3 IMAD.MOV R19, RZ, RZ, -R19 ;  /* 0x000000ffff13b224 */ /* 0x000fe200078e0a13 */
[----:B------:R-:W-:Y:S01]  /*10670*/  ISETP.GT.U32.AND P0, PT, R3, R12, PT ;  /* 0x0000000c0300720c */ /* 0x000fe20003f04070 */
[----:B------:R-:W-:-:S03]  /*10680*/  IMAD.HI.U32 R8, R4, R18, RZ ;  /* 0x0000001204087227 */ /* 0x000fc600078e00ff */
[----:B------:R-:W-:Y:S01]  /*10690*/  STL [R1+0x530], R19 ;  /* 0x0005301301007387 */ /* 0x000fe20000100800 */
[----:B------:R-:W-:Y:S01]  /*106a0*/  @!P6 IMAD.MOV R2, RZ, RZ, -R2 ;  /* 0x000000ffff02e224 */ /* 0x000fe200078e0a02 */
[----:B------:R-:W-:Y:S01]  /*106b0*/  ISETP.GE.AND P6, PT, R16, RZ, PT ;  /* 0x000000ff1000720c */ /* 0x000fe20003fc6270 */
[--C-:B------:R-:W-:Y:S01]  /*106c0*/  @!P4 IMAD.IADD R9, R9, 0x1, -R3.reuse ;  /* 0x000000010909c824 */ /* 0x100fe200078e0a03 */
[C---:B------:R-:W-:Y:S01]  /*106d0*/  ISETP.GT.U32.AND P4, PT, R3.reuse, R11, PT ;  /* 0x0000000b0300720c */ /* 0x040fe20003f84070 */
[----:B------:R-:W-:Y:S01]  /*106e0*/  IMAD.MOV R8, RZ, RZ, -R8 ;  /* 0x000000ffff087224 */ /* 0x000fe200078e0a08 */
[----:B------:R0:W-:Y:S01]  /*106f0*/  STL [R1+0x52c], R2 ;  /* 0x00052c0201007387 */ /* 0x0001e20000100800 */
[----:B------:R-:W-:Y:S01]  /*10700*/  VIADD R13, R0, 0xcb ;  /* 0x000000cb000d7836 */ /* 0x000fe20000000000 */
[C---:B------:R-:W-:Y:S01]  /*10710*/  ISETP.GT.U32.AND P3, PT, R3.reuse, R9, PT ;  /* 0x000000090300720c */ /* 0x040fe20003f64070 */
[--C-:B------:R-:W-:Y:S02]  /*10720*/  @!P0 IMAD.IADD R12, R12, 0x1, -R3.reuse ;  /* 0x000000010c0c8824 */ /* 0x100fe400078e0a03 */
[C---:B------:R-:W-:Y:S01]  /*10730*/  VIADD R10, R0.reuse, 0xca ;  /* 0x000000ca000a7836 */ /* 0x040fe20000000000 */
[----:B------:R-:W-:Y:S01]  /*10740*/  IABS R17, R13 ;  /* 0x0000000d00117213 */ /* 0x000fe20000000000 */
[----:B------:R-:W-:Y:S01]  /*10750*/  VIADD R5, R0, 0xc9 ;  /* 0x000000c900057836 */ /* 0x000fe20000000000 */
[C---:B------:R-:W-:Y:S01]  /*10760*/  ISETP.GT.U32.AND P0, PT, R3.reuse, R12, PT ;  /* 0x0000000c0300720c */ /* 0x040fe20003f04070 */
[----:B0-----:R-:W-:Y:S01]  /*10770*/  IMAD R2, R3, R8, R18 ;  /* 0x0000000803027224 */ /* 0x001fe200078e0212 */
[----:B------:R-:W-:Y:S01]  /*10780*/  IABS R14, R10 ;  /* 0x0000000a000e7213 */ /* 0x000fe20000000000 */
[----:B------:R-:W-:Y:S01]  /*10790*/  @!P4 IMAD.IADD R11, R11, 0x1, -R3 ;  /* 0x000000010b0bc824 */ /* 0x000fe200078e0a03 */
[----:B------:R-:W-:Y:S01]  /*107a0*/  IABS R15, R5 ;  /* 0x00000005000f7213 */ /* 0x000fe20000000000 */
[----:B------:R-:W-:-:S03]  /*107b0*/  IMAD.HI.U32 R18, R4, R17, RZ ;  /* 0x0000001104127227 */ /* 0x000fc600078e00ff */
[----:B------:R-:W-:Y:S01]  /*107c0*/  ISETP.GT.U32.AND P4, PT, R3, R11, PT ;  /* 0x0000000b0300720c */ /* 0x000fe20003f84070 */
[----:B------:R-:W-:Y:S01]  /*107d0*/  @!P3 IMAD.IADD R9, R9, 0x1, -R3 ;  /* 0x000000010909b824 */ /* 0x000fe200078e0a03 */
[----:B------:R-:W-:Y:S01]  /*107e0*/  ISETP.GT.U32.AND P3, PT, R3, R2, PT ;  /* 0x000000020300720c */ /* 0x000fe20003f64070 */
[----:B------:R-:W-:-:S04]  /*107f0*/  IMAD.HI.U32 R16, R4, R14, RZ ;  /* 0x0000000e04107227 */ /* 0x000fc800078e00ff */
[----:B------:R-:W-:Y:S02]  /*10800*/  IMAD.MOV R18, RZ, RZ, -R18 ;  /* 0x000000ffff127224 */ /* 0x000fe400078e0a12 */
[----:B------:R-:W-:-:S04]  /*10810*/  IMAD.HI.U32 R8, R4, R15, RZ ;  /* 0x0000000f04087227 */ /* 0x000fc800078e00ff */
[----:B------:R-:W-:Y:S02]  /*10820*/  IMAD.MOV R16, RZ, RZ, -R16 ;  /* 0x000000ffff107224 */ /* 0x000fe400078e0a10 */
[----:B------:R-:W-:Y:S02]  /*10830*/  IMAD.MOV.U32 R19, RZ, RZ, R9 ;  /* 0x000000ffff137224 */ /* 0x000fe400078e0009 */
[--C-:B------:R-:W-:Y:S02]  /*10840*/  @!P3 IMAD.IADD R2, R2, 0x1, -R3.reuse ;  /* 0x000000010202b824 */ /* 0x100fe400078e0a03 */
[----:B------:R-:W-:Y:S01]  /*10850*/  @!P0 IMAD.IADD R12, R12, 0x1, -R3 ;  /* 0x000000010c0c8824 */ /* 0x000fe200078e0a03 */
[----:B------:R-:W-:Y:S01]  /*10860*/  ISETP.GE.AND P0, PT, R13, RZ, PT ;  /* 0x000000ff0d00720c */ /* 0x000fe20003f06270 */
[----:B------:R-:W-:Y:S02]  /*10870*/  IMAD R13, R3, R18, R17 ;  /* 0x00000012030d7224 */ /* 0x000fe400078e0211 */
[----:B------:R-:W-:-:S02]  /*10880*/  IMAD.MOV R17, RZ, RZ, -R8 ;  /* 0x000000ffff117224 */ /* 0x000fc400078e0a08 */
[C---:B------:R-:W-:Y:S01]  /*10890*/  IMAD R14, R3.reuse, R16, R14 ;  /* 0x00000010030e7224 */ /* 0x040fe200078e020e */
[C---:B------:R-:W-:Y:S01]  /*108a0*/  ISETP.GT.U32.AND P3, PT, R3.reuse, R13, PT ;  /* 0x0000000d0300720c */ /* 0x040fe20003f64070 */
[----:B------:R-:W-:Y:S01]  /*108b0*/  @!P1 IMAD.MOV R19, RZ, RZ, -R19 ;  /* 0x000000ffff139224 */ /* 0x000fe200078e0a13 */
[----:B------:R-:W-:Y:S01]  /*108c0*/  ISETP.GT.U32.AND P1, PT, R3, R2, PT ;  /* 0x000000020300720c */ /* 0x000fe20003f24070 */
[----:B------:R-:W-:Y:S01]  /*108d0*/  @!P4 IMAD.IADD R11, R11, 0x1, -R3 ;  /* 0x000000010b0bc824 */ /* 0x000fe200078e0a03 */
[C---:B------:R-:W-:Y:S01]  /*108e0*/  ISETP.GT.U32.AND P4, PT, R3.reuse, R14, PT ;  /* 0x0000000e0300720c */ /* 0x040fe20003f84070 */
[----:B------:R-:W-:Y:S01]  /*108f0*/  IMAD R9, R3, R17, R15 ;  /* 0x0000001103097224 */ /* 0x000fe200078e020f */
[----:B------:R-:W-:Y:S01]  /*10900*/  STL [R1+0x528], R19 ;  /* 0x0005281301007387 */ /* 0x000fe20000100800 */
[----:B------:R-:W-:Y:S02]  /*10910*/  IMAD.MOV.U32 R16, RZ, RZ, R11 ;  /* 0x000000ffff107224 */ /* 0x000fe400078e000b */
[----:B------:R-:W-:-:S02]  /*10920*/  IMAD.MOV.U32 R17, RZ, RZ, R12 ;  /* 0x000000ffff117224 */ /* 0x000fc400078e000c */
[----:B------:R-:W-:Y:S02]  /*10930*/  VIADD R8, R0, 0xc8 ;  /* 0x000000c800087836 */ /* 0x000fe40000000000 */
[----:B------:R-:W-:Y:S01]  /*10940*/  @!P5 IMAD.MOV R16, RZ, RZ, -R16 ;  /* 0x000000ffff10d224 */ /* 0x000fe200078e0a10 */
[----:B------:R-:W-:Y:S01]  /*10950*/  ISETP.GT.U32.AND P5, PT, R3, R9, PT ;  /* 0x000000090300720c */ /* 0x000fe20003fa4070 */
[----:B------:R-:W-:Y:S01]  /*10960*/  @!P2 IMAD.MOV R17, RZ, RZ, -R17 ;  /* 0x000000ffff11a224 */ /* 0x000fe200078e0a11 */
[----:B------:R-:W-:Y:S01]  /*10970*/  IABS R15, R8 ;  /* 0x00000008000f7213 */ /* 0x000fe20000000000 */
[----:B------:R-:W-:Y:S01]  /*10980*/  @!P1 IMAD.IADD R2, R2, 0x1, -R3 ;  /* 0x0000000102029824 */ /* 0x000fe200078e0a03 */
[----:B------:R-:W-:Y:S01]  /*10990*/  ISETP.GE.AND P2, PT, R10, RZ, PT ;  /* 0x000000ff0a00720c */ /* 0x000fe20003f46270 */
[----:B------:R-:W-:Y:S01]  /*109a0*/  VIADD R10, R0, 0xc7 ;  /* 0x000000c7000a7836 */ /* 0x000fe20000000000 */
[----:B------:R-:W-:Y:S01]  /*109b0*/  STL [R1+0x518], R17 ;  /* 0x0005181101007387 */ /* 0x000fe20000100800 */
[----:B------:R-:W-:Y:S01]  /*109c0*/  IMAD.MOV.U32 R12, RZ, RZ, R15 ;  /* 0x000000ffff0c7224 */ /* 0x000fe200078e000f */
[----:B------:R-:W-:Y:S01]  /*109d0*/  ISETP.GE.AND P1, PT, R5, RZ, PT ;  /* 0x000000ff0500720c */ /* 0x000fe20003f26270 */
[--C-:B------:R-:W-:Y:S01]  /*109e0*/  @!P4 IMAD.IADD R14, R14, 0x1, -R3.reuse ;  /* 0x000000010e0ec824 */ /* 0x100fe200078e0a03 */
[----:B------:R0:W-:Y:S01]  /*109f0*/  STL [R1+0x520], R16 ;  /* 0x0005201001007387 */ /* 0x0001e20000100800 */
[----:B------:R-:W-:Y:S01]  /*10a00*/  IABS R15, R10 ;  /* 0x0000000a000f7213 */ /* 0x000fe20000000000 */
[--C-:B------:R-:W-:Y:S01]  /*10a10*/  @!P3 IMAD.IADD R13, R13, 0x1, -R3.reuse ;  /* 0x000000010d0db824 */ /* 0x100fe200078e0a03 */
[----:B------:R-:W-:Y:S01]  /*10a20*/  ISETP.GE.AND P3, PT, R8, RZ, PT ;  /* 0x000000ff0800720c */ /* 0x000fe20003f66270 */
[----:B------:R-:W-:-:S02]  /*10a30*/  @!P5 IMAD.IADD R9, R9, 0x1, -R3 ;  /* 0x000000010909d824 */ /* 0x000fc400078e0a03 */
[C---:B------:R-:W-:Y:S01]  /*10a40*/  IMAD.HI.U32 R11, R4.reuse, R12, RZ ;  /* 0x0000000c040b7227 */ /* 0x040fe200078e00ff */
[C---:B------:R-:W-:Y:S02]  /*10a50*/  ISETP.GT.U32.AND P4, PT, R3.reuse, R13, PT ;  /* 0x0000000d0300720c */ /* 0x040fe40003f84070 */
[----:B------:R-:W-:Y:S01]  /*10a60*/  ISETP.GT.U32.AND P5, PT, R3, R9, PT ;  /* 0x000000090300720c */ /* 0x000fe20003fa4070 */
[----:B0-----:R-:W-:Y:S02]  /*10a70*/  IMAD.MOV.U32 R16, RZ, RZ, R2 ;  /* 0x000000ffff107224 */ /* 0x001fe400078e0002 */
[----:B------:R-:W-:-:S04]  /*10a80*/  IMAD.HI.U32 R5, R4, R15, RZ ;  /* 0x0000000f04057227 */ /* 0x000fc800078e00ff */
[----:B------:R-:W-:Y:S01]  /*10a90*/  @!P6 IMAD.MOV R16, RZ, RZ, -R16 ;  /* 0x000000ffff10e224 */ /* 0x000fe200078e0a10 */
[C---:B------:R-:W-:Y:S01]  /*10aa0*/  ISETP.GT.U32.AND P6, PT, R3.reuse, R14, PT ;  /* 0x0000000e0300720c */ /* 0x040fe20003fc4070 */
[----:B------:R-:W-:Y:S02]  /*10ab0*/  IMAD.MOV R11, RZ, RZ, -R11 ;  /* 0x000000ffff0b7224 */ /* 0x000fe400078e0a0b */
[----:B------:R-:W-:Y:S01]  /*10ac0*/  IMAD.MOV R5, RZ, RZ, -R5 ;  /* 0x000000ffff057224 */ /* 0x000fe200078e0a05 */
[----:B------:R0:W-:Y:S01]  /*10ad0*/  STL [R1+0x524], R16 ;  /* 0x0005241001007387 */ /* 0x0001e20000100800 */
[C---:B------:R-:W-:Y:S02]  /*10ae0*/  IMAD R12, R3.reuse, R11, R12 ;  /* 0x0000000b030c7224 */ /* 0x040fe400078e020c */
[----:B------:R-:W-:Y:S02]  /*10af0*/  VIADD R11, R0, 0xc4 ;  /* 0x000000c4000b7836 */ /* 0x000fe40000000000 */
[----:B------:R-:W-:-:S02]  /*10b00*/  IMAD R15, R3, R5, R15 ;  /* 0x00000005030f7224 */ /* 0x000fc400078e020f */
[----:B------:R-:W-:Y:S01]  /*10b10*/  VIADD R8, R0, 0xc6 ;  /* 0x000000c600087836 */ /* 0x000fe20000000000 */
[----:B------:R-:W-:Y:S01]  /*10b20*/  IABS R17, R11 ;  /* 0x0000000b00117213 */ /* 0x000fe20000000000 */
[--C-:B------:R-:W-:Y:S01]  /*10b30*/  @!P6 IMAD.IADD R14, R14, 0x1, -R3.reuse ;  /* 0x000000010e0ee824 */ /* 0x100fe200078e0a03 */
[----:B------:R-:W-:Y:S01]  /*10b40*/  ISETP.GT.U32.AND P6, PT, R3, R15, PT ;  /* 0x0000000f0300720c */ /* 0x000fe20003fc4070 */
[----:B------:R-:W-:Y:S01]  /*10b50*/  VIADD R2, R0, 0xc5 ;  /* 0x000000c500027836 */ /* 0x000fe20000000000 */
[----:B0-----:R-:W-:Y:S01]  /*10b60*/  IABS R16, R8 ;  /* 0x0000000800107213 */ /* 0x001fe20000000000 */
[--C-:B------:R-:W-:Y:S01]  /*10b70*/  @!P4 IMAD.IADD R13, R13, 0x1, -R3.reuse ;  /* 0x000000010d0dc824 */ /* 0x100fe200078e0a03 */
[----:B------:R-:W-:Y:S01]  /*10b80*/  ISETP.GT.U32.AND P4, PT, R3, R12, PT ;  /* 0x0000000c0300720c */ /* 0x000fe20003f84070 */
[----:B------:R-:W-:Y:S01]  /*10b90*/  @!P5 IMAD.IADD R9, R9, 0x1, -R3 ;  /* 0x000000010909d824 */ /* 0x000fe200078e0a03 */
[----:B------:R-:W-:Y:S01]  /*10ba0*/  ISETP.GE.AND P5, PT, R10, RZ, PT ;  /* 0x000000ff0a00720c */ /* 0x000fe20003fa6270 */
[----:B------:R-:W-:Y:S01]  /*10bb0*/  IMAD.MOV.U32 R10, RZ, RZ, R17 ;  /* 0x000000ffff0a7224 */ /* 0x000fe200078e0011 */
[----:B------:R-:W-:Y:S01]  /*10bc0*/  IABS R5, R2 ;  /* 0x0000000200057213 */ /* 0x000fe20000000000 */
[----:B------:R-:W-:-:S04]  /*10bd0*/  IMAD.HI.U32 R17, R4, R16, RZ ;  /* 0x0000001004117227 */ /* 0x000fc800078e00ff */
[----:B------:R-:W-:-:S04]  /*10be0*/  IMAD.HI.U32 R18, R4, R5, RZ ;  /* 0x0000000504127227 */ /* 0x000fc800078e00ff */
[----:B------:R-:W-:Y:S02]  /*10bf0*/  IMAD.MOV R17, RZ, RZ, -R17 ;  /* 0x000000ffff117224 */ /* 0x000fe400078e0a11 */
[----:B------:R-:W-:Y:S02]  /*10c00*/  IMAD.MOV.U32 R19, RZ, RZ, R13 ;  /* 0x000000ffff137224 */ /* 0x000fe400078e000d */
[--C-:B------:R-:W-:Y:S02]  /*10c10*/  @!P6 IMAD.IADD R15, R15, 0x1, -R3.reuse ;  /* 0x000000010f0fe824 */ /* 0x100fe400078e0a03 */
[----:B------:R-:W-:Y:S02]  /*10c20*/  IMAD.MOV R13, RZ, RZ, -R18 ;  /* 0x000000ffff0d7224 */ /* 0x000fe400078e0a12 */
[C---:B------:R-:W-:Y:S01]  /*10c30*/  IMAD R16, R3.reuse, R17, R16 ;  /* 0x0000001103107224 */ /* 0x040fe200078e0210 */
[C---:B------:R-:W-:Y:S01]  /*10c40*/  ISETP.GT.U32.AND P6, PT, R3.reuse, R15, PT ;  /* 0x0000000f0300720c */ /* 0x040fe20003fc4070 */
[----:B------:R-:W-:Y:S01]  /*10c50*/  @!P4 IMAD.IADD R12, R12, 0x1, -R3 ;  /* 0x000000010c0cc824 */ /* 0x000fe200078e0a03 */
[----:B------:R-:W-:Y:S01]  /*10c60*/  ISETP.GE.AND P4, PT, R8, RZ, PT ;  /* 0x000000ff0800720c */ /* 0x000fe20003f86270 */
[----:B------:R-:W-:-:S02]  /*10c70*/  IMAD R5, R3, R13, R5 ;  /* 0x0000000d03057224 */ /* 0x000fc400078e0205 */
[----:B------:R-:W-:Y:S01]  /*10c80*/  @!P2 IMAD.MOV R14, RZ, RZ, -R14 ;  /* 0x000000ffff0ea224 */ /* 0x000fe200078e0a0e */
[----:B------:R-:W-:Y:S01]  /*10c90*/  ISETP.GT.U32.AND P2, PT, R3, R16, PT ;  /* 0x000000100300720c */ /* 0x000fe20003f44070 */
[----:B------:R-:W-:-:S04]  /*10ca0*/  IMAD.HI.U32 R8, R4, R10, RZ ;  /* 0x0000000a04087227 */ /* 0x000fc800078e00ff */
[----:B------:R-:W-:Y:S01]  /*10cb0*/  @!P0 IMAD.MOV R19, RZ, RZ, -R19 ;  /* 0x000000ffff138224 */ /* 0x000fe200078e0a13 */
[C---:B------:R-:W-:Y:S01]  /*10cc0*/  ISETP.GT.U32.AND P0, PT, R3.reuse, R12, PT ;  /* 0x0000000c0300720c */ /* 0x040fe20003f04070 */
[----:B------:R-:W-:Y:S01]  /*10cd0*/  @!P1 IMAD.MOV R9, RZ, RZ, -R9 ;  /* 0x000000ffff099224 */ /* 0x000fe200078e0a09 */
[C---:B------:R-:W-:Y:S01]  /*10ce0*/  ISETP.GT.U32.AND P1, PT, R3.reuse, R5, PT ;  /* 0x000000050300720c */ /* 0x040fe20003f24070 */
[----:B------:R-:W-:Y:S01]  /*10cf0*/  IMAD.MOV R8, RZ, RZ, -R8 ;  /* 0x000000ffff087224 */ /* 0x000fe200078e0a08 */
[----:B------:R-:W-:Y:S01]  /*10d00*/  STL [R1+0x51c], R19 ;  /* 0x00051c1301007387 */ /* 0x000fe20000100800 */
[----:B------:R-:W-:Y:S02]  /*10d10*/  VIADD R17, R0, 0xc3 ;  /* 0x000000c300117836 */ /* 0x000fe40000000000 */
[----:B------:R-:W-:Y:S01]  /*10d20*/  IMAD R10, R3, R8, R10 ;  /* 0x00000008030a7224 */ /* 0x000fe200078e020a */
[----:B------:R0:W-:Y:S01]  /*10d30*/  STL [R1+0x50c], R14 ;  /* 0x00050c0e01007387 */ /* 0x0001e20000100800 */
[--C-:B------:R-:W-:Y:S01]  /*10d40*/  @!P6 IMAD.IADD R15, R15, 0x1, -R3.reuse ;  /* 0x000000010f0fe824 */ /* 0x100fe200078e0a03 */
[----:B------:R-:W-:Y:S01]  /*10d50*/  IABS R8, R17 ;  /* 0x0000001100087213 */ /* 0x000fe20000000000 */
[--C-:B------:R-:W-:Y:S01]  /*10d60*/  @!P2 IMAD.IADD R16, R16, 0x1, -R3.reuse ;  /* 0x000000011010a824 */ /* 0x100fe200078e0a03 */
[----:B------:R-:W-:Y:S01]  /*10d70*/  ISETP.GT.U32.AND P6, PT, R3, R10, PT ;  /* 0x0000000a0300720c */ /* 0x000fe20003fc4070 */
[--C-:B------:R-:W-:Y:S01]  /*10d80*/  @!P0 IMAD.IADD R12, R12, 0x1, -R3.reuse ;  /* 0x000000010c0c8824 */ /* 0x100fe200078e0a03 */
[----:B------:R-:W-:Y:S01]  /*10d90*/  ISETP.GE.AND P0, PT, R2, RZ, PT ;  /* 0x000000ff0200720c */ /* 0x000fe20003f06270 */
[----:B------:R-:W-:Y:S01]  /*10da0*/  @!P1 IMAD.IADD R5, R5, 0x1, -R3 ;  /* 0x0000000105059824 */ /* 0x000fe200078e0a03 */
[----:B------:R-:W-:Y:S01]  /*10db0*/  ISETP.GT.U32.AND P1, PT, R3, R16, PT ;  /* 0x000000100300720c */ /* 0x000fe20003f24070 */
[----:B------:R-:W-:Y:S01]  /*10dc0*/  VIADD R2, R0, 0xc2 ;  /* 0x000000c200027836 */ /* 0x000fe20000000000 */
[----:B------:R1:W-:Y:S01]  /*10dd0*/  STL [R1+0x510], R9 ;  /* 0x0005100901007387 */ /* 0x0003e20000100800 */
[----:B------:R-:W-:Y:S01]  /*10de0*/  IMAD.HI.U32 R13, R4, R8, RZ ;  /* 0x00000008040d7227 */ /* 0x000fe200078e00ff */
[----:B------:R-:W-:-:S03]  /*10df0*/  ISETP.GE.AND P2, PT, R11, RZ, PT ;  /* 0x000000ff0b00720c */ /* 0x000fc60003f46270 */
[----:B------:R-:W-:Y:S02]  /*10e00*/  IMAD.MOV R13, RZ, RZ, -R13 ;  /* 0x000000ffff0d7224 */ /* 0x000fe400078e0a0d */
[--C-:B------:R-:W-:Y:S01]  /*10e10*/  @!P6 IMAD.IADD R10, R10, 0x1, -R3.reuse ;  /* 0x000000010a0ae824 */ /* 0x100fe200078e0a03 */
[C---:B------:R-:W-:Y:S01]  /*10e20*/  ISETP.GT.U32.AND P6, PT, R3.reuse, R5, PT ;  /* 0x000000050300720c */ /* 0x040fe20003fc4070 */
[----:B0-----:R-:W-:Y:S01]  /*10e30*/  IMAD.MOV.U32 R14, RZ, RZ, R12 ;  /* 0x000000ffff0e7224 */ /* 0x001fe200078e000c */
[----:B-1----:R-:W-:Y:S01]  /*10e40*/  IABS R9, R2 ;  /* 0x0000000200097213 */ /* 0x002fe20000000000 */
[C---:B------:R-:W-:Y:S02]  /*10e50*/  IMAD R8, R3.reuse, R13, R8 ;  /* 0x0000000d03087224 */ /* 0x040fe400078e0208 */
[----:B------:R-:W-:Y:S02]  /*10e60*/  @!P1 IMAD.IADD R16, R16, 0x1, -R3 ;  /* 0x0000000110109824 */ /* 0x000fe400078e0a03 */
[----:B------:R-:W-:Y:S01]  /*10e70*/  IMAD.HI.U32 R12, R4, R9, RZ ;  /* 0x00000009040c7227 */ /* 0x000fe200078e00ff */
[----:B------:R-:W-:-:S03]  /*10e80*/  ISETP.GT.U32.AND P1, PT, R3, R8, PT ;  /* 0x000000080300720c */ /* 0x000fc60003f24070 */
[----:B------:R-:W-:Y:S02]  /*10e90*/  IMAD.MOV R12, RZ, RZ, -R12 ;  /* 0x000000ffff0c7224 */ /* 0x000fe400078e0a0c */
[C---:B------:R-:W-:Y:S02]  /*10ea0*/  VIADD R11, R0.reuse, 0xc1 ;  /* 0x000000c1000b7836 */ /* 0x040fe40000000000 */
[C---:B------:R-:W-:Y:S02]  /*10eb0*/  IMAD R9, R3.reuse, R12, R9 ;  /* 0x0000000c03097224 */ /* 0x040fe400078e0209 */
[----:B------:R-:W-:Y:S01]  /*10ec0*/  @!P3 IMAD.MOV R14, RZ, RZ, -R14 ;  /* 0x000000ffff0eb224 */ /* 0x000fe200078e0a0e */
[----:B------:R-:W-:Y:S01]  /*10ed0*/  ISETP.GT.U32.AND P3, PT, R3, R10, PT ;  /* 0x0000000a0300720c */ /* 0x000fe20003f64070 */
[--C-:B------:R-:W-:Y:S01]  /*10ee0*/  @!P6 IMAD.IADD R5, R5, 0x1, -R3.reuse ;  /* 0x000000010505e824 */ /* 0x100fe200078e0a03 */
[C---:B------:R-:W-:Y:S01]  /*10ef0*/  ISETP.GT.U32.AND P6, PT, R3.reuse, R9, PT ;  /* 0x000000090300720c */ /* 0x040fe20003fc4070 */
[----:B------:R-:W-:Y:S01]  /*10f00*/  VIADD R13, R0, 0xc0 ;  /* 0x000000c0000d7836 */ /* 0x000fe20000000000 */
[----:B------:R-:W-:Y:S01]  /*10f10*/  IABS R19, R11 ;  /* 0x0000000b00137213 */ /* 0x000fe20000000000 */
[----:B------:R-:W-:Y:S01]  /*10f20*/  @!P1 IMAD.IADD R8, R8, 0x1, -R3 ;  /* 0x0000000108089824 */ /* 0x000fe200078e0a03 */
[----:B------:R-:W-:Y:S01]  /*10f30*/  ISETP.GE.AND P1, PT, R2, RZ, PT ;  /* 0x000000ff0200720c */ /* 0x000fe20003f26270 */
[----:B------:R-:W-:Y:S01]  /*10f40*/  @!P5 IMAD.MOV R15, RZ, RZ, -R15 ;  /* 0x000000ffff0fd224 */ /* 0x000fe200078e0a0f */
[----:B------:R-:W-:Y:S01]  /*10f50*/  IABS R12, R13 ;  /* 0x0000000d000c7213 */ /* 0x000fe20000000000 */
[----:B------:R-:W-:Y:S01]  /*10f60*/  IMAD.HI.U32 R20, R4, R19, RZ ;  /* 0x0000001304147227 */ /* 0x000fe200078e00ff */
[----:B------:R-:W-:Y:S01]  /*10f70*/  ISETP.GT.U32.AND P5, PT, R3, R8, PT ;  /* 0x000000080300720c */ /* 0x000fe20003fa4070 */
[----:B------:R-:W-:Y:S02]  /*10f80*/  STL [R1+0x514], R14 ;  /* 0x0005140e01007387 */ /* 0x000fe40000100800 */
[----:B------:R-:W-:-:S02]  /*10f90*/  IMAD.MOV R20, RZ, RZ, -R20 ;  /* 0x000000ffff147224 */ /* 0x000fc400078e0a14 */
[----:B------:R-:W-:Y:S01]  /*10fa0*/  IMAD.HI.U32 R18, R4, R12, RZ ;  /* 0x0000000c04127227 */ /* 0x000fe200078e00ff */
[----:B------:R0:W-:Y:S03]  /*10fb0*/  STL [R1+0x4fc], R15 ;  /* 0x0004fc0f01007387 */ /* 0x0001e60000100800 */
[--C-:B------:R-:W-:Y:S01]  /*10fc0*/  @!P3 IMAD.IADD R10, R10, 0x1, -R3.reuse ;  /* 0x000000010a0ab824 */ /* 0x100fe200078e0a03 */
[----:B------:R-:W-:Y:S01]  /*10fd0*/  ISETP.GE.AND P3, PT, R17, RZ, PT ;  /* 0x000000ff1100720c */ /* 0x000fe20003f66270 */
[----:B------:R-:W-:Y:S02]  /*10fe0*/  @!P6 IMAD.IADD R9, R9, 0x1, -R3 ;  /* 0x000000010909e824 */ /* 0x000fe400078e0a03 */
[----:B------:R-:W-:Y:S02]  /*10ff0*/  IMAD.MOV.U32 R21, RZ, RZ, R16 ;  /* 0x000000ffff157224 */ /* 0x000fe400078e0010 */
[----:B------:R-:W-:-:S02]  /*11000*/  IMAD R2, R3, R20, R19 ;  /* 0x0000001403027224 */ /* 0x000fc400078e0213 */
[----:B------:R-:W-:Y:S02]  /*11010*/  IMAD.MOV R18, RZ, RZ, -R18 ;  /* 0x000000ffff127224 */ /* 0x000fe400078e0a12 */
[----:B------:R-:W-:Y:S01]  /*11020*/  @!P4 IMAD.MOV R21, RZ, RZ, -R21 ;  /* 0x000000ffff15c224 */ /* 0x000fe200078e0a15 */
[C---:B------:R-:W-:Y:S01]  /*11030*/  ISETP.GT.U32.AND P4, PT, R3.reuse, R9, PT ;  /* 0x000000090300720c */ /* 0x040fe20003f84070 */
[----:B0-----:R-:W-:Y:S01]  /*11040*/  IMAD.MOV.U32 R15, RZ, RZ, R10 ;  /* 0x000000ffff0f7224 */ /* 0x001fe200078e000a */
[C---:B------:R-:W-:Y:S01]  /*11050*/  ISETP.GT.U32.AND P6, PT, R3.reuse, R2, PT ;  /* 0x000000020300720c */ /* 0x040fe20003fc4070 */
[C---:B------:R-:W-:Y:S01]  /*11060*/  IMAD R10, R3.reuse, R18, R12 ;  /* 0x00000012030a7224 */ /* 0x040fe200078e020c */
[----:B------:R-:W-:Y:S01]  /*11070*/  STL [R1+0x4ec], R21 ;  /* 0x0004ec1501007387 */ /* 0x000fe20000100800 */
[----:B------:R-:W-:Y:S02]  /*11080*/  @!P5 IMAD.IADD R8, R8, 0x1, -R3 ;  /* 0x000000010808d824 */ /* 0x000fe400078e0a03 */
[C---:B------:R-:W-:Y:S01]  /*11090*/  VIADD R14, R0.reuse, 0xbf ;  /* 0x000000bf000e7836 */ /* 0x040fe20000000000 */
[----:B------:R-:W-:Y:S01]  /*110a0*/  ISETP.GT.U32.AND P5, PT, R3, R10, PT ;  /* 0x0000000a0300720c */ /* 0x000fe20003fa4070 */
[----:B------:R-:W-:Y:S01]  /*110b0*/  @!P0 IMAD.MOV R5, RZ, RZ, -R5 ;  /* 0x000000ffff058224 */ /* 0x000fe200078e0a05 */
[----:B------:R-:W-:Y:S01]  /*110c0*/  ISETP.GE.AND P0, PT, R11, RZ, PT ;  /* 0x000000ff0b00720c */ /* 0x000fe20003f06270 */
[----:B------:R-:W-:Y:S01]  /*110d0*/  VIADD R11, R0, 0xbe ;  /* 0x000000be000b7836 */ /* 0x000fe20000000000 */
[----:B------:R-:W-:Y:S01]  /*110e0*/  IABS R17, R14 ;  /* 0x0000000e00117213 */ /* 0x000fe20000000000 */
[--C-:B------:R-:W-:Y:S01]  /*110f0*/  @!P4 IMAD.IADD R9, R9, 0x1, -R3.reuse ;  /* 0x000000010909c824 */ /* 0x100fe200078e0a03 */
[----:B------:R-:W-:Y:S01]  /*11100*/  ISETP.GE.AND P4, PT, R14, RZ, PT ;  /* 0x000000ff0e00720c */ /* 0x000fe20003f86270 */
[----:B------:R-:W-:Y:S01]  /*11110*/  @!P6 IMAD.IADD R2, R2, 0x1, -R3 ;  /* 0x000000010202e824 */ /* 0x000fe200078e0a03 */
[----:B------:R-:W-:Y:S01]  /*11120*/  IABS R14, R11 ;  /* 0x0000000b000e7213 */ /* 0x000fe20000000000 */
[----:B------:R0:W-:Y:S01]  /*11130*/  STL [R1+0x4dc], R5 ;  /* 0x0004dc0501007387 */ /* 0x0001e20000100800 */
[----:B------:R-:W-:Y:S01]  /*11140*/  IMAD.MOV.U32 R16, RZ, RZ, R8 ;  /* 0x000000ffff107224 */ /* 0x000fe200078e0008 */
[----:B------:R-:W-:Y:S01]  /*11150*/  ISETP.GE.AND P6, PT, R11, RZ, PT ;  /* 0x000000ff0b00720c */ /* 0x000fe20003fc6270 */
[----:B------:R-:W-:-:S02]  /*11160*/  @!P1 IMAD.MOV R9, RZ, RZ, -R9 ;  /* 0x000000ffff099224 */ /* 0x000fc400078e0a09 */
[----:B------:R-:W-:Y:S01]  /*11170*/  @!P5 IMAD.IADD R10, R10, 0x1, -R3 ;  /* 0x000000010a0ad824 */ /* 0x000fe200078e0a03 */
[----:B------:R-:W-:Y:S01]  /*11180*/  ISETP.GT.U32.AND P5, PT, R3, R2, PT ;  /* 0x000000020300720c */ /* 0x000fe20003fa4070 */
[----:B------:R-:W-:-:S04]  /*11190*/  IMAD.HI.U32 R8, R4, R14, RZ ;  /* 0x0000000e04087227 */ /* 0x000fc800078e00ff */
[----:B0-----:R-:W-:-:S04]  /*111a0*/  IMAD.HI.U32 R5, R4, R17, RZ ;  /* 0x0000001104057227 */ /* 0x001fc800078e00ff */
[----:B------:R-:W-:Y:S02]  /*111b0*/  IMAD.MOV R5, RZ, RZ, -R5 ;  /* 0x000000ffff057224 */ /* 0x000fe400078e0a05 */
[----:B------:R-:W-:Y:S02]  /*111c0*/  IMAD.MOV R8, RZ, RZ, -R8 ;  /* 0x000000ffff087224 */ /* 0x000fe400078e0a08 */
[C---:B------:R-:W-:Y:S02]  /*111d0*/  IMAD R19, R3.reuse, R5, R17 ;  /* 0x0000000503137224 */ /* 0x040fe400078e0211 */
[C---:B------:R-:W-:Y:S02]  /*111e0*/  IMAD R14, R3.reuse, R8, R14 ;  /* 0x00000008030e7224 */ /* 0x040fe400078e020e */
[----:B------:R-:W-:Y:S01]  /*111f0*/  @!P5 IMAD.IADD R2, R2, 0x1, -R3 ;  /* 0x000000010202d824 */ /* 0x000fe200078e0a03 */
[C---:B------:R-:W-:Y:S01]  /*11200*/  ISETP.GT.U32.AND P1, PT, R3.reuse, R19, PT ;  /* 0x000000130300720c */ /* 0x040fe20003f24070 */
[----:B------:R-:W-:Y:S01]  /*11210*/  @!P3 IMAD.MOV R16, RZ, RZ, -R16 ;  /* 0x000000ffff10b224 */ /* 0x000fe200078e0a10 */
[C---:B------:R-:W-:Y:S01]  /*11220*/  ISETP.GT.U32.AND P5, PT, R3.reuse, R14, PT ;  /* 0x0000000e0300720c */ /* 0x040fe20003fa4070 */
[----:B------:R-:W-:Y:S01]  /*11230*/  @!P2 IMAD.MOV R15, RZ, RZ, -R15 ;  /* 0x000000ffff0fa224 */ /* 0x000fe200078e0a0f */
[----:B------:R-:W-:Y:S01]  /*11240*/  ISETP.GT.U32.AND P3, PT, R3, R10, PT ;  /* 0x0000000a0300720c */ /* 0x000fe20003f64070 */
[C---:B------:R-:W-:Y:S01]  /*11250*/  VIADD R12, R0.reuse, 0xbd ;  /* 0x000000bd000c7836 */ /* 0x040fe20000000000 */
[----:B------:R-:W-:Y:S01]  /*11260*/  ISETP.GE.AND P2, PT, R13, RZ, PT ;  /* 0x000000ff0d00720c */ /* 0x000fe20003f46270 */
[C---:B------:R-:W-:Y:S01]  /*11270*/  VIADD R11, R0.reuse, 0xbc ;  /* 0x000000bc000b7836 */ /* 0x040fe20000000000 */
[----:B------:R0:W-:Y:S01]  /*11280*/  STL [R1+0x4a4], R15 ;  /* 0x0004a40f01007387 */ /* 0x0001e20000100800 */
[----:B------:R-:W-:-:S02]  /*11290*/  VIADD R5, R0, 0xbb ;  /* 0x000000bb00057836 */ /* 0x000fc40000000000 */
[----:B------:R-:W-:Y:S01]  /*112a0*/  IMAD.MOV.U32 R13, RZ, RZ, R2 ;  /* 0x000000ffff0d7224 */ /* 0x000fe200078e0002 */
[----:B------:R-:W-:Y:S01]  /*112b0*/  IABS R17, R11 ;  /* 0x0000000b00117213 */ /* 0x000fe20000000000 */
[--C-:B------:R-:W-:Y:S01]  /*112c0*/  @!P1 IMAD.IADD R19, R19, 0x1, -R3.reuse ;  /* 0x0000000113139824 */ /* 0x100fe200078e0a03 */
[----:B------:R1:W-:Y:S01]  /*112d0*/  STL [R1+0x4a0], R16 ;  /* 0x0004a01001007387 */ /* 0x0003e20000100800 */
[--C-:B------:R-:W-:Y:S01]  /*112e0*/  @!P5 IMAD.IADD R14, R14, 0x1, -R3.reuse ;  /* 0x000000010e0ed824 */ /* 0x100fe200078e0a03 */
[----:B------:R-:W-:Y:S01]  /*112f0*/  ISETP.GE.AND P1, PT, R11, RZ, PT ;  /* 0x000000ff0b00720c */ /* 0x000fe20003f26270 */
[----:B------:R-:W-:Y:S01]  /*11300*/  @!P3 IMAD.IADD R10, R10, 0x1, -R3 ;  /* 0x000000010a0ab824 */ /* 0x000fe200078e0a03 */
[----:B0-----:R-:W-:Y:S01]  /*11310*/  IABS R15, R12 ;  /* 0x0000000c000f7213 */ /* 0x001fe20000000000 */
[----:B------:R0:W-:Y:S01]  /*11320*/  STL [R1+0x49c], R9 ;  /* 0x00049c0901007387 */ /* 0x0001e20000100800 */
[----:B------:R-:W-:Y:S01]  /*11330*/  ISETP.GE.AND P3, PT, R12, RZ, PT ;  /* 0x000000ff0c00720c */ /* 0x000fe20003f66270 */
[----:B------:R-:W-:Y:S01]  /*11340*/  @!P0 IMAD.MOV R13, RZ, RZ, -R13 ;  /* 0x000000ffff0d8224 */ /* 0x000fe200078e0a0d */
[----:B------:R-:W-:Y:S01]  /*11350*/  ISETP.GT.U32.AND P5, PT, R3, R19, PT ;  /* 0x000000130300720c */ /* 0x000fe20003fa4070 */
[----:B------:R-:W-:Y:S01]  /*11360*/  IMAD.HI.U32 R8, R4, R15, RZ ;  /* 0x0000000f04087227 */ /* 0x000fe200078e00ff */
[----:B-1----:R-:W-:-:S02]  /*11370*/  IABS R16, R5 ;  /* 0x0000000500107213 */ /* 0x002fc40000000000 */
[----:B------:R-:W-:Y:S01]  /*11380*/  ISETP.GT.U32.AND P0, PT, R3, R14, PT ;  /* 0x0000000e0300720c */ /* 0x000fe20003f04070 */
[----:B------:R-:W-:Y:S01]  /*11390*/  IMAD.MOV R12, RZ, RZ, -R8 ;  /* 0x000000ffff0c7224 */ /* 0x000fe200078e0a08 */
[----:B------:R-:W-:Y:S01]  /*113a0*/  STL [R1+0x494], R13 ;  /* 0x0004940d01007387 */ /* 0x000fe20000100800 */
[----:B0-----:R-:W-:-:S04]  /*113b0*/  IMAD.HI.U32 R9, R4, R17, RZ ;  /* 0x0000001104097227 */ /* 0x001fc800078e00ff */
        /* <DEDUP_REMOVED lines=9> */
[C---:B------:R-:W-:Y:S01]  /*11450*/  ISETP.GT.U32.AND P5, PT, R3.reuse, R17, PT ;  /* 0x000000110300720c */ /* 0x040fe20003fa4070 */
[----:B------:R-:W-:Y:S01]  /*11460*/  @!P0 IMAD.IADD R14, R14, 0x1, -R3 ;  /* 0x000000010e0e8824 */ /* 0x000fe200078e0a03 */
[----:B------:R-:W-:Y:S01]  /*11470*/  ISETP.GT.U32.AND P0, PT, R3, R16, PT ;  /* 0x000000100300720c */ /* 0x000fe20003f04070 */
[C---:B------:R-:W-:Y:S01]  /*11480*/  VIADD R12, R0.reuse, 0xba ;  /* 0x000000ba000c7836 */ /* 0x040fe20000000000 */
[----:B------:R0:W-:Y:S01]  /*11490*/  STL [R1+0x498], R10 ;  /* 0x0004980a01007387 */ /* 0x0001e20000100800 */
[----:B------:R-:W-:Y:S02]  /*114a0*/  VIADD R9, R0, 0xb9 ;  /* 0x000000b900097836 */ /* 0x000fe40000000000 */
[----:B------:R-:W-:Y:S01]  /*114b0*/  IMAD.MOV.U32 R22, RZ, RZ, R19 ;  /* 0x000000ffff167224 */ /* 0x000fe200078e0013 */
[----:B------:R-:W-:Y:S01]  /*114c0*/  IABS R18, R12 ;  /* 0x0000000c00127213 */ /* 0x000fe20000000000 */
[----:B------:R-:W-:Y:S01]  /*114d0*/  @!P2 IMAD.IADD R15, R15, 0x1, -R3 ;  /* 0x000000010f0fa824 */ /* 0x000fe200078e0a03 */
[----:B------:R-:W-:Y:S01]  /*114e0*/  ISETP.GE.AND P2, PT, R5, RZ, PT ;  /* 0x000000ff0500720c */ /* 0x000fe20003f46270 */
[----:B------:R-:W-:-:S02]  /*114f0*/  IMAD.MOV.U32 R21, RZ, RZ, R14 ;  /* 0x000000ffff157224 */ /* 0x000fc400078e000e */
[----:B------:R-:W-:Y:S01]  /*11500*/  @!P5 IMAD.IADD R17, R17, 0x1, -R3 ;  /* 0x000000011111d824 */ /* 0x000fe200078e0a03 */
[----:B------:R-:W-:Y:S01]  /*11510*/  ISETP.GT.U32.AND P5, PT, R3, R15, PT ;  /* 0x0000000f0300720c */ /* 0x000fe20003fa4070 */
[----:B------:R-:W-:Y:S01]  /*11520*/  IMAD.HI.U32 R20, R4, R18, RZ ;  /* 0x0000001204147227 */ /* 0x000fe200078e00ff */
[----:B0-----:R-:W-:-:S03]  /*11530*/  IABS R10, R9 ;  /* 0x00000009000a7213 */ /* 0x001fc60000000000 */
[----:B------:R-:W-:Y:S02]  /*11540*/  @!P0 IMAD.IADD R16, R16, 0x1, -R3 ;  /* 0x0000000110108824 */ /* 0x000fe400078e0a03 */
[C---:B------:R-:W-:Y:S02]  /*11550*/  VIADD R2, R0.reuse, 0xb8 ;  /* 0x000000b800027836 */ /* 0x040fe40000000000 */
[----:B------:R-:W-:Y:S01]  /*11560*/  VIADD R13, R0, 0xb7 ;  /* 0x000000b7000d7836 */ /* 0x000fe20000000000 */
[C---:B------:R-:W-:Y:S01]  /*11570*/  ISETP.GT.U32.AND P0, PT, R3.reuse, R16, PT ;  /* 0x000000100300720c */ /* 0x040fe20003f04070 */
[----:B------:R-:W-:Y:S01]  /*11580*/  IMAD.MOV R20, RZ, RZ, -R20 ;  /* 0x000000ffff147224 */ /* 0x000fe200078e0a14 */
[----:B------:R-:W-:Y:S01]  /*11590*/  IABS R11, R2 ;  /* 0x00000002000b7213 */ /* 0x000fe20000000000 */
[----:B------:R-:W-:Y:S01]  /*115a0*/  @!P4 IMAD.MOV R22, RZ, RZ, -R22 ;  /* 0x000000ffff16c224 */ /* 0x000fe200078e0a16 */
[----:B------:R-:W-:Y:S01]  /*115b0*/  ISETP.GT.U32.AND P4, PT, R3, R17, PT ;  /* 0x000000110300720c */ /* 0x000fe20003f84070 */
[----:B------:R-:W-:Y:S01]  /*115c0*/  IMAD.HI.U32 R5, R4, R10, RZ ;  /* 0x0000000a04057227 */ /* 0x000fe200078e00ff */
[----:B------:R-:W-:-:S02]  /*115d0*/  IABS R8, R13 ;  /* 0x0000000d00087213 */ /* 0x000fc40000000000 */
[----:B------:R-:W-:Y:S01]  /*115e0*/  STL [R1+0x490], R22 ;  /* 0x0004901601007387 */ /* 0x000fe20000100800 */
[----:B------:R-:W-:Y:S01]  /*115f0*/  @!P6 IMAD.MOV R21, RZ, RZ, -R21 ;  /* 0x000000ffff15e224 */ /* 0x000fe200078e0a15 */
[----:B------:R-:W-:Y:S01]  /*11600*/  ISETP.GE.AND P6, PT, R12, RZ, PT ;  /* 0x000000ff0c00720c */ /* 0x000fe20003fc6270 */
[----:B------:R-:W-:Y:S02]  /*11610*/  IMAD R12, R3, R20, R18 ;  /* 0x00000014030c7224 */ /* 0x000fe400078e0212 */
[----:B------:R-:W-:Y:S01]  /*11620*/  IMAD.MOV R5, RZ, RZ, -R5 ;  /* 0x000000ffff057224 */ /* 0x000fe200078e0a05 */
[----:B------:R0:W-:Y:S01]  /*11630*/  STL [R1+0x480], R21 ;  /* 0x0004801501007387 */ /* 0x0001e20000100800 */
[----:B------:R-:W-:Y:S01]  /*11640*/  @!P5 IMAD.IADD R15, R15, 0x1, -R3 ;  /* 0x000000010f0fd824 */ /* 0x000fe200078e0a03 */
[----:B------:R-:W-:Y:S01]  /*11650*/  ISETP.GT.U32.AND P5, PT, R3, R12, PT ;  /* 0x0000000c0300720c */ /* 0x000fe20003fa4070 */
[----:B------:R-:W-:-:S04]  /*11660*/  IMAD.HI.U32 R19, R4, R11, RZ ;  /* 0x0000000b04137227 */ /* 0x000fc800078e00ff */
[----:B------:R-:W-:Y:S02]  /*11670*/  IMAD R10, R3, R5, R10 ;  /* 0x00000005030a7224 */ /* 0x000fe400078e020a */
[----:B------:R-:W-:-:S04]  /*11680*/  IMAD.HI.U32 R18, R4, R8, RZ ;  /* 0x0000000804127227 */ /* 0x000fc800078e00ff */
[----:B------:R-:W-:Y:S02]  /*11690*/  IMAD.MOV R19, RZ, RZ, -R19 ;  /* 0x000000ffff137224 */ /* 0x000fe400078e0a13 */
[----:B------:R-:W-:Y:S02]  /*116a0*/  IMAD.MOV R18, RZ, RZ, -R18 ;  /* 0x000000ffff127224 */ /* 0x000fe400078e0a12 */
[--C-:B------:R-:W-:Y:S01]  /*116b0*/  @!P4 IMAD.IADD R17, R17, 0x1, -R3.reuse ;  /* 0x000000011111c824 */ /* 0x100fe200078e0a03 */
[----:B------:R-:W-:Y:S01]  /*116c0*/  ISETP.GT.U32.AND P4, PT, R3, R10, PT ;  /* 0x0000000a0300720c */ /* 0x000fe20003f84070 */
[----:B------:R-:W-:Y:S01]  /*116d0*/  @!P0 IMAD.IADD R16, R16, 0x1, -R3 ;  /* 0x0000000110108824 */ /* 0x000fe200078e0a03 */
[----:B------:R-:W-:Y:S01]  /*116e0*/  ISETP.GE.AND P0, PT, R9, RZ, PT ;  /* 0x000000ff0900720c */ /* 0x000fe20003f06270 */
[C---:B------:R-:W-:Y:S02]  /*116f0*/  IMAD R9, R3.reuse, R19, R11 ;  /* 0x0000001303097224 */ /* 0x040fe400078e020b */
[----:B------:R-:W-:-:S02]  /*11700*/  IMAD R8, R3, R18, R8 ;  /* 0x0000001203087224 */ /* 0x000fc400078e0208 */
[----:B------:R-:W-:Y:S02]  /*11710*/  IMAD.MOV.U32 R19, RZ, RZ, R17 ;  /* 0x000000ffff137224 */ /* 0x000fe400078e0011 */
[----:B------:R-:W-:Y:S01]  /*11720*/  @!P5 IMAD.IADD R12, R12, 0x1, -R3 ;  /* 0x000000010c0cd824 */ /* 0x000fe200078e0a03 */
[C---:B------:R-:W-:Y:S01]  /*11730*/  ISETP.GT.U32.AND P5, PT, R3.reuse, R9, PT ;  /* 0x000000090300720c */ /* 0x040fe20003fa4070 */
[----:B0-----:R-:W-:Y:S02]  /*11740*/  IMAD.MOV.U32 R21, RZ, RZ, R15 ;  /* 0x000000ffff157224 */ /* 0x001fe400078e000f */
[----:B------:R-:W-:Y:S01]  /*11750*/  @!P1 IMAD.MOV R19, RZ, RZ, -R19 ;  /* 0x000000ffff139224 */ /* 0x000fe200078e0a13 */
[C---:B------:R-:W-:Y:S01]  /*11760*/  ISETP.GT.U32.AND P1, PT, R3.reuse, R8, PT ;  /* 0x000000080300720c */ /* 0x040fe20003f24070 */
[----:B------:R-:W-:Y:S02]  /*11770*/  VIADD R5, R0, 0xb6 ;  /* 0x000000b600057836 */ /* 0x000fe40000000000 */
[----:B------:R-:W-:Y:S01]  /*11780*/  @!P3 IMAD.MOV R21, RZ, RZ, -R21 ;  /* 0x000000ffff15b224 */ /* 0x000fe200078e0a15 */
[C---:B------:R-:W-:Y:S01]  /*11790*/  ISETP.GT.U32.AND P3, PT, R3.reuse, R12, PT ;  /* 0x0000000c0300720c */ /* 0x040fe20003f64070 */
[--C-:B------:R-:W-:Y:S01]  /*117a0*/  @!P4 IMAD.IADD R10, R10, 0x1, -R3.reuse ;  /* 0x000000010a0ac824 */ /* 0x100fe200078e0a03 */
[----:B------:R-:W-:Y:S01]  /*117b0*/  IABS R14, R5 ;  /* 0x00000005000e7213 */ /* 0x000fe20000000000 */
[----:B------:R-:W-:Y:S01]  /*117c0*/  VIADD R11, R0, 0xb5 ;  /* 0x000000b5000b7836 */ /* 0x000fe20000000000 */
[----:B------:R-:W-:Y:S01]  /*117d0*/  STL [R1+0x3d0], R21 ;  /* 0x0003d01501007387 */ /* 0x000fe20000100800 */
[----:B------:R-:W-:Y:S01]  /*117e0*/  @!P2 IMAD.MOV R16, RZ, RZ, -R16 ;  /* 0x000000ffff10a224 */ /* 0x000fe200078e0a10 */
[----:B------:R-:W-:Y:S01]  /*117f0*/  ISETP.GT.U32.AND P4, PT, R3, R10, PT ;  /* 0x0000000a0300720c */ /* 0x000fe20003f84070 */
[----:B------:R-:W-:Y:S01]  /*11800*/  IMAD.HI.U32 R18, R4, R14, RZ ;  /* 0x0000000e04127227 */ /* 0x000fe200078e00ff */
[----:B------:R-:W-:Y:S01]  /*11810*/  IABS R15, R11 ;  /* 0x0000000b000f7213 */ /* 0x000fe20000000000 */
[----:B------:R-:W-:Y:S02]  /*11820*/  STL [R1+0x3fc], R19 ;  /* 0x0003fc1301007387 */ /* 0x000fe40000100800 */
[----:B------:R-:W-:-:S02]  /*11830*/  @!P1 IMAD.IADD R8, R8, 0x1, -R3 ;  /* 0x0000000108089824 */ /* 0x000fc400078e0a03 */
[----:B------:R-:W-:Y:S01]  /*11840*/  IMAD.MOV R17, RZ, RZ, -R18 ;  /* 0x000000ffff117224 */ /* 0x000fe200078e0a12 */
[----:B------:R0:W-:Y:S01]  /*11850*/  STL [R1+0x400], R16 ;  /* 0x0004001001007387 */ /* 0x0001e20000100800 */
[--C-:B------:R-:W-:Y:S01]  /*11860*/  @!P5 IMAD.IADD R9, R9, 0x1, -R3.reuse ;  /* 0x000000010909d824 */ /* 0x100fe200078e0a03 */
[----:B------:R-:W-:Y:S01]  /*11870*/  ISETP.GE.AND P5, PT, R2, RZ, PT ;  /* 0x000000ff0200720c */ /* 0x000fe20003fa6270 */
[----:B------:R-:W-:Y:S01]  /*11880*/  @!P3 IMAD.IADD R12, R12, 0x1, -R3 ;  /* 0x000000010c0cb824 */ /* 0x000fe200078e0a03 */
[----:B------:R-:W-:Y:S01]  /*11890*/  ISETP.GE.AND P3, PT, R13, RZ, PT ;  /* 0x000000ff0d00720c */ /* 0x000fe20003f66270 */
[C---:B------:R-:W-:Y:S01]  /*118a0*/  IMAD R2, R3.reuse, R17, R14 ;  /* 0x0000001103027224 */ /* 0x040fe200078e020e */
[C---:B------:R-:W-:Y:S01]  /*118b0*/  ISETP.GT.U32.AND P1, PT, R3.reuse, R8, PT ;  /* 0x000000080300720c */ /* 0x040fe20003f24070 */
[----:B------:R-:W-:Y:S01]  /*118c0*/  IMAD.HI.U32 R13, R4, R15, RZ ;  /* 0x0000000f040d7227 */ /* 0x000fe200078e00ff */
[----:B------:R-:W-:-:S03]  /*118d0*/  ISETP.GT.U32.AND P2, PT, R3, R9, PT ;  /* 0x000000090300720c */ /* 0x000fc60003f44070 */
[----:B0-----:R-:W-:Y:S02]  /*118e0*/  IMAD.MOV.U32 R16, RZ, RZ, R12 ;  /* 0x000000ffff107224 */ /* 0x001fe400078e000c */
[----:B------:R-:W-:Y:S01]  /*118f0*/  @!P4 IMAD.IADD R10, R10, 0x1, -R3 ;  /* 0x000000010a0ac824 */ /* 0x000fe200078e0a03 */
[----:B------:R-:W-:Y:S01]  /*11900*/  ISETP.GT.U32.AND P4, PT, R3, R2, PT ;  /* 0x000000020300720c */ /* 0x000fe20003f84070 */
[----:B------:R-:W-:Y:S02]  /*11910*/  IMAD.MOV R13, RZ, RZ, -R13 ;  /* 0x000000ffff0d7224 */ /* 0x000fe400078e0a0d */
[----:B------:R-:W-:Y:S01]  /*11920*/  @!P6 IMAD.MOV R16, RZ, RZ, -R16 ;  /* 0x000000ffff10e224 */ /* 0x000fe200078e0a10 */
[----:B------:R-:W-:Y:S01]  /*11930*/  ISETP.GE.AND P6, PT, R5, RZ, PT ;  /* 0x000000ff0500720c */ /* 0x000fe20003fc6270 */
[C---:B------:R-:W-:Y:S02]  /*11940*/  IMAD R5, R3.reuse, R13, R15 ;  /* 0x0000000d03057224 */ /* 0x040fe400078e020f */
[----:B------:R-:W-:Y:S01]  /*11950*/  @!P1 IMAD.IADD R8, R8, 0x1, -R3 ;  /* 0x0000000108089824 */ /* 0x000fe200078e0a03 */
[----:B------:R-:W-:Y:S01]  /*11960*/  STL [R1+0x404], R16 ;  /* 0x0004041001007387 */ /* 0x000fe20000100800 */
[----:B------:R-:W-:Y:S01]  /*11970*/  IMAD.MOV.U32 R14, RZ, RZ, R10 ;  /* 0x000000ffff0e7224 */ /* 0x000fe200078e000a */
[----:B------:R-:W-:Y:S01]  /*11980*/  ISETP.GT.U32.AND P1, PT, R3, R5, PT ;  /* 0x000000050300720c */ /* 0x000fe20003f24070 */
[----:B------:R-:W-:-:S02]  /*11990*/  VIADD R13, R0, 0xb4 ;  /* 0x000000b4000d7836 */ /* 0x000fc40000000000 */
[--C-:B------:R-:W-:Y:S02]  /*119a0*/  @!P4 IMAD.IADD R2, R2, 0x1, -R3.reuse ;  /* 0x000000010202c824 */ /* 0x100fe400078e0a03 */
[----:B------:R-:W-:Y:S01]  /*119b0*/  @!P0 IMAD.MOV R14, RZ, RZ, -R14 ;  /* 0x000000ffff0e8224 */ /* 0x000fe200078e0a0e */
[----:B------:R-:W-:Y:S01]  /*119c0*/  IABS R19, R13 ;  /* 0x0000000d00137213 */ /* 0x000fe20000000000 */
[--C-:B------:R-:W-:Y:S01]  /*119d0*/  @!P2 IMAD.IADD R9, R9, 0x1, -R3.reuse ;  /* 0x000000010909a824 */ /* 0x100fe200078e0a03 */
[----:B------:R-:W-:Y:S01]  /*119e0*/  ISETP.GT.U32.AND P0, PT, R3, R2, PT ;  /* 0x000000020300720c */ /* 0x000fe20003f04070 */
[C---:B------:R-:W-:Y:S01]  /*119f0*/  VIADD R12, R0.reuse, 0xb2 ;  /* 0x000000b2000c7836 */ /* 0x040fe20000000000 */
[----:B------:R-:W-:Y:S01]  /*11a00*/  ISETP.GE.AND P2, PT, R11, RZ, PT ;  /* 0x000000ff0b00720c */ /* 0x000fe20003f46270 */
[C---:B------:R-:W-:Y:S01]  /*11a10*/  VIADD R11, R0.reuse, 0xb3 ;  /* 0x000000b3000b7836 */ /* 0x040fe20000000000 */
[----:B------:R0:W-:Y:S01]  /*11a20*/  STL [R1+0x408], R14 ;  /* 0x0004080e01007387 */ /* 0x0001e20000100800 */
[----:B------:R-:W-:Y:S01]  /*11a30*/  @!P1 IMAD.IADD R5, R5, 0x1, -R3 ;  /* 0x0000000105059824 */ /* 0x000fe200078e0a03 */
[----:B------:R-:W-:Y:S01]  /*11a40*/  ISETP.GE.AND P4, PT, R13, RZ, PT ;  /* 0x000000ff0d00720c */ /* 0x000fe20003f86270 */
[----:B------:R-:W-:Y:S01]  /*11a50*/  @!P5 IMAD.MOV R9, RZ, RZ, -R9 ;  /* 0x000000ffff09d224 */ /* 0x000fe200078e0a09 */
[----:B------:R-:W-:Y:S01]  /*11a60*/  ISETP.GE.AND P5, PT, R11, RZ, PT ;  /* 0x000000ff0b00720c */ /* 0x000fe20003fa6270 */
[----:B------:R-:W-:Y:S01]  /*11a70*/  VIADD R10, R0, 0xb1 ;  /* 0x000000b1000a7836 */ /* 0x000fe20000000000 */
[----:B------:R-:W-:Y:S01]  /*11a80*/  IABS R13, R11 ;  /* 0x0000000b000d7213 */ /* 0x000fe20000000000 */
[----:B------:R-:W-:Y:S01]  /*11a90*/  IMAD.HI.U32 R11, R4, R19, RZ ;  /* 0x00000013040b7227 */ /* 0x000fe200078e00ff */
[----:B------:R-:W-:Y:S01]  /*11aa0*/  ISETP.GT.U32.AND P1, PT, R3, R5, PT ;  /* 0x000000050300720c */ /* 0x000fe20003f24070 */
[----:B------:R1:W-:Y:S02]  /*11ab0*/  STL [R1+0x40c], R9 ;  /* 0x00040c0901007387 */ /* 0x0003e40000100800 */
[----:B0-----:R-:W-:-:S02]  /*11ac0*/  IMAD.MOV.U32 R14, RZ, RZ, R8 ;  /* 0x000000ffff0e7224 */ /* 0x001fc400078e0008 */
[----:B------:R-:W-:Y:S01]  /*11ad0*/  @!P0 IMAD.IADD R2, R2, 0x1, -R3 ;  /* 0x0000000102028824 */ /* 0x000fe200078e0a03 */
[----:B------:R-:W-:Y:S01]  /*11ae0*/  ISETP.GE.AND P0, PT, R10, RZ, PT ;  /* 0x000000ff0a00720c */ /* 0x000fe20003f06270 */
[----:B------:R-:W-:Y:S01]  /*11af0*/  @!P3 IMAD.MOV R14, RZ, RZ, -R14 ;  /* 0x000000ffff0eb224 */ /* 0x000fe200078e0a0e */
[----:B------:R-:W-:Y:S01]  /*11b00*/  ISETP.GE.AND P3, PT, R12, RZ, PT ;  /* 0x000000ff0c00720c */ /* 0x000fe20003f66270 */
[----:B------:R-:W-:Y:S01]  /*11b10*/  IMAD.MOV R11, RZ, RZ, -R11 ;  /* 0x000000ffff0b7224 */ /* 0x000fe200078e0a0b */
[----:B------:R-:W-:Y:S01]  /*11b20*/  IABS R12, R12 ;  /* 0x0000000c000c7213 */ /* 0x000fe20000000000 */
[C---:B-1----:R-:W-:Y:S01]  /*11b30*/  IMAD.HI.U32 R9, R4.reuse, R13, RZ ;  /* 0x0000000d04097227 */ /* 0x042fe200078e00ff */
[----:B------:R0:W-:Y:S01]  /*11b40*/  STL [R1+0x478], R14 ;  /* 0x0004780e01007387 */ /* 0x0001e20000100800 */
[----:B------:R-:W-:Y:S02]  /*11b50*/  IABS R10, R10 ;  /* 0x0000000a000a7213 */ /* 0x000fe40000000000 */
[----:B------:R-:W-:-:S04]  /*11b60*/  IMAD.HI.U32 R8, R4, R12, RZ ;  /* 0x0000000c04087227 */ /* 0x000fc800078e00ff */
[C---:B------:R-:W-:Y:S02]  /*11b70*/  IMAD R19, R3.reuse, R11, R19 ;  /* 0x0000000b03137224 */ /* 0x040fe400078e0213 */
[----:B------:R-:W-:Y:S02]  /*11b80*/  IMAD.MOV R9, RZ, RZ, -R9 ;  /* 0x000000ffff097224 */ /* 0x000fe400078e0a09 */
[----:B0-----:R-:W-:Y:S02]  /*11b90*/  IMAD.MOV.U32 R14, RZ, RZ, R2 ;  /* 0x000000ffff0e7224 */ /* 0x001fe400078e0002 */
[----:B------:R-:W-:Y:S02]  /*11ba0*/  IMAD.MOV R8, RZ, RZ, -R8 ;  /* 0x000000ffff087224 */ /* 0x000fe400078e0a08 */
[----:B------:R-:W-:Y:S01]  /*11bb0*/  @!P6 IMAD.MOV R14, RZ, RZ, -R14 ;  /* 0x000000ffff0ee224 */ /* 0x000fe200078e0a0e */
[----:B------:R-:W-:Y:S01]  /*11bc0*/  ISETP.GT.U32.AND P6, PT, R3, R19, PT ;  /* 0x000000130300720c */ /* 0x000fe20003fc4070 */
[----:B------:R-:W-:-:S02]  /*11bd0*/  @!P1 IMAD.IADD R5, R5, 0x1, -R3 ;  /* 0x0000000105059824 */ /* 0x000fc400078e0a03 */
[C---:B------:R-:W-:Y:S01]  /*11be0*/  IMAD R13, R3.reuse, R9, R13 ;  /* 0x00000009030d7224 */ /* 0x040fe200078e020d */
[----:B------:R0:W-:Y:S01]  /*11bf0*/  STL [R1+0x430], R14 ;  /* 0x0004300e01007387 */ /* 0x0001e20000100800 */
[C---:B------:R-:W-:Y:S02]  /*11c00*/  IMAD R12, R3.reuse, R8, R12 ;  /* 0x00000008030c7224 */ /* 0x040fe400078e020c */
[----:B------:R-:W-:Y:S01]  /*11c10*/  IMAD.MOV.U32 R11, RZ, RZ, R5 ;  /* 0x000000ffff0b7224 */ /* 0x000fe200078e0005 */
[C---:B------:R-:W-:Y:S01]  /*11c20*/  ISETP.GT.U32.AND P1, PT, R3.reuse, R13, PT ;  /* 0x0000000d0300720c */ /* 0x040fe20003f24070 */
[C---:B------:R-:W-:Y:S02]  /*11c30*/  VIADD R20, R0.reuse, 0xb0 ;  /* 0x000000b000147836 */ /* 0x040fe40000000000 */
[----:B------:R-:W-:Y:S01]  /*11c40*/  @!P2 IMAD.MOV R11, RZ, RZ, -R11 ;  /* 0x000000ffff0ba224 */ /* 0x000fe200078e0a0b */
[----:B------:R-:W-:Y:S01]  /*11c50*/  ISETP.GT.U32.AND P2, PT, R3, R12, PT ;  /* 0x0000000c0300720c */ /* 0x000fe20003f44070 */
[----:B------:R-:W-:Y:S01]  /*11c60*/  @!P6 IMAD.IADD R19, R19, 0x1, -R3 ;  /* 0x000000011313e824 */ /* 0x000fe200078e0a03 */
[----:B------:R-:W-:Y:S01]  /*11c70*/  IABS R5, R20 ;  /* 0x0000001400057213 */ /* 0x000fe20000000000 */
[----:B------:R-:W-:Y:S01]  /*11c80*/  VIADD R15, R0, 0xaf ;  /* 0x000000af000f7836 */ /* 0x000fe20000000000 */
[----:B------:R1:W-:Y:S01]  /*11c90*/  STL [R1+0x454], R11 ;  /* 0x0004540b01007387 */ /* 0x0003e20000100800 */
[----:B------:R-:W-:Y:S01]  /*11ca0*/  IMAD.HI.U32 R2, R4, R10, RZ ;  /* 0x0000000a04027227 */ /* 0x000fe200078e00ff */
[----:B------:R-:W-:-:S02]  /*11cb0*/  ISETP.GT.U32.AND P6, PT, R3, R19, PT ;  /* 0x000000130300720c */ /* 0x000fc40003fc4070 */
[----:B------:R-:W-:Y:S01]  /*11cc0*/  IABS R18, R15 ;  /* 0x0000000f00127213 */ /* 0x000fe20000000000 */
[--C-:B------:R-:W-:Y:S02]  /*11cd0*/  @!P1 IMAD.IADD R13, R13, 0x1, -R3.reuse ;  /* 0x000000010d0d9824 */ /* 0x100fe400078e0a03 */
[----:B------:R-:W-:Y:S02]  /*11ce0*/  IMAD.MOV R2, RZ, RZ, -R2 ;  /* 0x000000ffff027224 */ /* 0x000fe400078e0a02 */
[----:B------:R-:W-:Y:S01]  /*11cf0*/  @!P2 IMAD.IADD R12, R12, 0x1, -R3 ;  /* 0x000000010c0ca824 */ /* 0x000fe200078e0a03 */
[C---:B------:R-:W-:Y:S01]  /*11d00*/  ISETP.GT.U32.AND P1, PT, R3.reuse, R13, PT ;  /* 0x0000000d0300720c */ /* 0x040fe20003f24070 */
[C---:B------:R-:W-:Y:S02]  /*11d10*/  IMAD R10, R3.reuse, R2, R10 ;  /* 0x00000002030a7224 */ /* 0x040fe400078e020a */
[----:B0-----:R-:W-:Y:S01]  /*11d20*/  IMAD.HI.U32 R14, R4, R5, RZ ;  /* 0x00000005040e7227 */ /* 0x001fe200078e00ff */
[----:B------:R-:W-:-:S03]  /*11d30*/  ISETP.GT.U32.AND P2, PT, R3, R12, PT ;  /* 0x0000000c0300720c */ /* 0x000fc60003f44070 */
[----:B-1----:R-:W-:-:S04]  /*11d40*/  IMAD.HI.U32 R11, R4, R18, RZ ;  /* 0x00000012040b7227 */ /* 0x002fc800078e00ff */
[----:B------:R-:W-:Y:S02]  /*11d50*/  IMAD.MOV R14, RZ, RZ, -R14 ;  /* 0x000000ffff0e7224 */ /* 0x000fe400078e0a0e */
[----:B------:R-:W-:Y:S02]  /*11d60*/  IMAD.MOV R11, RZ, RZ, -R11 ;  /* 0x000000ffff0b7224 */ /* 0x000fe400078e0a0b */
[----:B------:R-:W-:Y:S01]  /*11d70*/  @!P6 IMAD.IADD R19, R19, 0x1, -R3 ;  /* 0x000000011313e824 */ /* 0x000fe200078e0a03 */
[C---:B------:R-:W-:Y:S01]  /*11d80*/  ISETP.GT.U32.AND P6, PT, R3.reuse, R10, PT ;  /* 0x0000000a0300720c */ /* 0x040fe20003fc4070 */
[C---:B------:R-:W-:Y:S02]  /*11d90*/  IMAD R5, R3.reuse, R14, R5 ;  /* 0x0000000e03057224 */ /* 0x040fe400078e0205 */
[----:B------:R-:W-:Y:S02]  /*11da0*/  IMAD R18, R3, R11, R18 ;  /* 0x0000000b03127224 */ /* 0x000fe400078e0212 */
[--C-:B------:R-:W-:Y:S01]  /*11db0*/  @!P1 IMAD.IADD R13, R13, 0x1, -R3.reuse ;  /* 0x000000010d0d9824 */ /* 0x100fe200078e0a03 */
[C---:B------:R-:W-:Y:S01]  /*11dc0*/  ISETP.GT.U32.AND P1, PT, R3.reuse, R5, PT ;  /* 0x000000050300720c */ /* 0x040fe20003f24070 */
[----:B------:R-:W-:Y:S01]  /*11dd0*/  @!P2 IMAD.IADD R12, R12, 0x1, -R3 ;  /* 0x000000010c0ca824 */ /* 0x000fe200078e0a03 */
[----:B------:R-:W-:Y:S01]  /*11de0*/  ISETP.GT.U32.AND P2, PT, R3, R18, PT ;  /* 0x000000120300720c */ /* 0x000fe20003f44070 */
[----:B------:R-:W-:-:S02]  /*11df0*/  VIADD R2, R0, 0xae ;  /* 0x000000ae00027836 */ /* 0x000fc40000000000 */
[----:B------:R-:W-:Y:S02]  /*11e00*/  VIADD R11, R0, 0xac ;  /* 0x000000ac000b7836 */ /* 0x000fe40000000000 */
[----:B------:R-:W-:Y:S01]  /*11e10*/  IMAD.MOV.U32 R21, RZ, RZ, R19 ;  /* 0x000000ffff157224 */ /* 0x000fe200078e0013 */
[----:B------:R-:W-:Y:S01]  /*11e20*/  IABS R8, R2 ;  /* 0x0000000200087213 */ /* 0x000fe20000000000 */
[----:B------:R-:W-:Y:S01]  /*11e30*/  @!P6 IMAD.IADD R10, R10, 0x1, -R3 ;  /* 0x000000010a0ae824 */ /* 0x000fe200078e0a03 */
[----:B------:R-:W-:Y:S01]  /*11e40*/  IABS R19, R11 ;  /* 0x0000000b00137213 */ /* 0x000fe20000000000 */
[----:B------:R-:W-:Y:S01]  /*11e50*/  VIADD R9, R0, 0xad ;  /* 0x000000ad00097836 */ /* 0x000fe20000000000 */
[----:B------:R-:W-:Y:S01]  /*11e60*/  ISETP.GE.AND P6, PT, R20, RZ, PT ;  /* 0x000000ff1400720c */ /* 0x000fe20003fc6270 */
[----:B------:R-:W-:Y:S01]  /*11e70*/  @!P4 IMAD.MOV R21, RZ, RZ, -R21 ;  /* 0x000000ffff15c224 */ /* 0x000fe200078e0a15 */
[----:B------:R-:W-:Y:S01]  /*11e80*/  ISETP.GT.U32.AND P4, PT, R3, R10, PT ;  /* 0x0000000a0300720c */ /* 0x000fe20003f84070 */
[--C-:B------:R-:W-:Y:S01]  /*11e90*/  @!P1 IMAD.IADD R5, R5, 0x1, -R3.reuse ;  /* 0x0000000105059824 */ /* 0x100fe200078e0a03 */
[----:B------:R-:W-:Y:S01]  /*11ea0*/  IABS R16, R9 ;  /* 0x0000000900107213 */ /* 0x000fe20000000000 */
[----:B------:R-:W-:Y:S01]  /*11eb0*/  @!P2 IMAD.IADD R18, R18, 0x1, -R3 ;  /* 0x000000011212a824 */ /* 0x000fe200078e0a03 */
[----:B------:R-:W-:Y:S01]  /*11ec0*/  ISETP.GE.AND P1, PT, R15, RZ, PT ;  /* 0x000000ff0f00720c */ /* 0x000fe20003f26270 */
[----:B------:R-:W-:Y:S01]  /*11ed0*/  IMAD.HI.U32 R17, R4, R8, RZ ;  /* 0x0000000804117227 */ /* 0x000fe200078e00ff */
[----:B------:R0:W-:Y:S02]  /*11ee0*/  STL [R1+0x3e0], R21 ;  /* 0x0003e01501007387 */ /* 0x0001e40000100800 */
[----:B------:R-:W-:Y:S01]  /*11ef0*/  ISETP.GT.U32.AND P2, PT, R3, R18, PT ;  /* 0x000000120300720c */ /* 0x000fe20003f44070 */
[----:B------:R-:W-:-:S02]  /*11f00*/  IMAD.MOV.U32 R15, RZ, RZ, R19 ;  /* 0x000000ffff0f7224 */ /* 0x000fc400078e0013 */
[----:B------:R-:W-:-:S04]  /*11f10*/  IMAD.HI.U32 R14, R4, R16, RZ ;  /* 0x00000010040e7227 */ /* 0x000fc800078e00ff */
[----:B------:R-:W-:Y:S02]  /*11f20*/  IMAD.MOV R17, RZ, RZ, -R17 ;  /* 0x000000ffff117224 */ /* 0x000fe400078e0a11 */
[----:B0-----:R-:W-:Y:S02]  /*11f30*/  IMAD.MOV.U32 R21, RZ, RZ, R13 ;  /* 0x000000ffff157224 */ /* 0x001fe400078e000d */
[----:B------:R-:W-:-:S04]  /*11f40*/  IMAD.HI.U32 R13, R4, R15, RZ ;  /* 0x0000000f040d7227 */ /* 0x000fc800078e00ff */
[----:B------:R-:W-:Y:S01]  /*11f50*/  @!P5 IMAD.MOV R21, RZ, RZ, -R21 ;  /* 0x000000ffff15d224 */ /* 0x000fe200078e0a15 */
[C---:B------:R-:W-:Y:S01]  /*11f60*/  ISETP.GT.U32.AND P5, PT, R3.reuse, R5, PT ;  /* 0x000000050300720c */ /* 0x040fe20003fa4070 */
[----:B------:R-:W-:Y:S02]  /*11f70*/  IMAD.MOV R14, RZ, RZ, -R14 ;  /* 0x000000ffff0e7224 */ /* 0x000fe400078e0a0e */
[C---:B------:R-:W-:Y:S01]  /*11f80*/  IMAD R8, R3.reuse, R17, R8 ;  /* 0x0000001103087224 */ /* 0x040fe200078e0208 */
[----:B------:R-:W-:Y:S01]  /*11f90*/  STL [R1+0x3d8], R21 ;  /* 0x0003d81501007387 */ /* 0x000fe20000100800 */
[----:B------:R-:W-:Y:S02]  /*11fa0*/  @!P4 IMAD.IADD R10, R10, 0x1, -R3 ;  /* 0x000000010a0ac824 */ /* 0x000fe400078e0a03 */
[----:B------:R-:W-:Y:S01]  /*11fb0*/  IMAD.MOV R13, RZ, RZ, -R13 ;  /* 0x000000ffff0d7224 */ /* 0x000fe200078e0a0d */
[C---:B------:R-:W-:Y:S01]  /*11fc0*/  ISETP.GT.U32.AND P4, PT, R3.reuse, R8, PT ;  /* 0x000000080300720c */ /* 0x040fe20003f84070 */
[----:B------:R-:W-:-:S02]  /*11fd0*/  IMAD R16, R3, R14, R16 ;  /* 0x0000000e03107224 */ /* 0x000fc400078e0210 */
[----:B------:R-:W-:Y:S02]  /*11fe0*/  IMAD.MOV.U32 R14, RZ, RZ, R10 ;  /* 0x000000ffff0e7224 */ /* 0x000fe400078e000a */
[C---:B------:R-:W-:Y:S02]  /*11ff0*/  IMAD R15, R3.reuse, R13, R15 ;  /* 0x0000000d030f7224 */ /* 0x040fe400078e020f */
[----:B------:R-:W-:Y:S01]  /*12000*/  @!P0 IMAD.MOV R14, RZ, RZ, -R14 ;  /* 0x000000ffff0e8224 */ /* 0x000fe200078e0a0e */
[C---:B------:R-:W-:Y:S01]  /*12010*/  ISETP.GT.U32.AND P0, PT, R3.reuse, R16, PT ;  /* 0x000000100300720c */ /* 0x040fe20003f04070 */
[--C-:B------:R-:W-:Y:S01]  /*12020*/  @!P2 IMAD.IADD R18, R18, 0x1, -R3.reuse ;  /* 0x000000011212a824 */ /* 0x100fe200078e0a03 */
[----:B------:R-:W-:Y:S01]  /*12030*/  ISETP.GT.U32.AND P2, PT, R3, R15, PT ;  /* 0x0000000f0300720c */ /* 0x000fe20003f44070 */
[----:B------:R-:W-:Y:S01]  /*12040*/  @!P3 IMAD.MOV R12, RZ, RZ, -R12 ;  /* 0x000000ffff0cb224 */ /* 0x000fe200078e0a0c */
[----:B------:R-:W-:Y:S01]  /*12050*/  ISETP.GE.AND P3, PT, R2, RZ, PT ;  /* 0x000000ff0200720c */ /* 0x000fe20003f66270 */
[----:B------:R-:W-:Y:S01]  /*12060*/  @!P5 IMAD.IADD R5, R5, 0x1, -R3 ;  /* 0x000000010505d824 */ /* 0x000fe200078e0a03 */
[----:B------:R-:W-:Y:S01]  /*12070*/  ISETP.GE.AND P5, PT, R9, RZ, PT ;  /* 0x000000ff0900720c */ /* 0x000fe20003fa6270 */
[C---:B------:R-:W-:Y:S01]  /*12080*/  VIADD R2, R0.reuse, 0xab ;  /* 0x000000ab00027836 */ /* 0x040fe20000000000 */
[----:B------:R0:W-:Y:S01]  /*12090*/  STL [R1+0x164], R12 ;  /* 0x0001640c01007387 */ /* 0x0001e20000100800 */
[----:B------:R-:W-:-:S02]  /*120a0*/  VIADD R9, R0, 0xaa ;  /* 0x000000aa00097836 */ /* 0x000fc40000000000 */
[----:B------:R-:W-:Y:S01]  /*120b0*/  @!P4 IMAD.IADD R8, R8, 0x1, -R3 ;  /* 0x000000010808c824 */ /* 0x000fe200078e0a03 */
[----:B------:R-:W-:Y:S01]  /*120c0*/  IABS R10, R2 ;  /* 0x00000002000a7213 */ /* 0x000fe20000000000 */
[----:B------:R-:W-:Y:S01]  /*120d0*/  IMAD.MOV.U32 R13, RZ, RZ, R5 ;  /* 0x000000ffff0d7224 */ /* 0x000fe200078e0005 */
[----:B------:R-:W-:Y:S01]  /*120e0*/  ISETP.GE.AND P4, PT, R11, RZ, PT ;  /* 0x000000ff0b00720c */ /* 0x000fe20003f86270 */
[--C-:B------:R-:W-:Y:S01]  /*120f0*/  @!P0 IMAD.IADD R16, R16, 0x1, -R3.reuse ;  /* 0x0000000110108824 */ /* 0x100fe200078e0a03 */
[----:B------:R-:W-:Y:S01]  /*12100*/  ISETP.GT.U32.AND P0, PT, R3, R8, PT ;  /* 0x000000080300720c */ /* 0x000fe20003f04070 */
[----:B------:R-:W-:Y:S01]  /*12110*/  @!P2 IMAD.IADD R15, R15, 0x1, -R3 ;  /* 0x000000010f0fa824 */ /* 0x000fe200078e0a03 */
[----:B0-----:R-:W-:Y:S01]  /*12120*/  IABS R12, R9 ;  /* 0x00000009000c7213 */ /* 0x001fe20000000000 */
[----:B------:R-:W-:Y:S01]  /*12130*/  @!P6 IMAD.MOV R13, RZ, RZ, -R13 ;  /* 0x000000ffff0de224 */ /* 0x000fe200078e0a0d */
[----:B------:R0:W-:Y:S01]  /*12140*/  STL [R1+0x13c], R14 ;  /* 0x00013c0e01007387 */ /* 0x0001e20000100800 */
[----:B------:R-:W-:Y:S01]  /*12150*/  IMAD.HI.U32 R11, R4, R10, RZ ;  /* 0x0000000a040b7227 */ /* 0x000fe200078e00ff */
[----:B------:R-:W-:-:S02]  /*12160*/  ISETP.GT.U32.AND P2, PT, R3, R15, PT ;  /* 0x0000000f0300720c */ /* 0x000fc40003f44070 */
[----:B------:R1:W-:Y:S01]  /*12170*/  STL [R1+0x3cc], R13 ;  /* 0x0003cc0d01007387 */ /* 0x0003e20000100800 */
[----:B------:R-:W-:Y:S01]  /*12180*/  IMAD.MOV.U32 R5, RZ, RZ, R12 ;  /* 0x000000ffff057224 */ /* 0x000fe200078e000c */
[C---:B------:R-:W-:Y:S01]  /*12190*/  ISETP.GT.U32.AND P6, PT, R3.reuse, R16, PT ;  /* 0x000000100300720c */ /* 0x040fe20003fc4070 */
[----:B------:R-:W-:Y:S02]  /*121a0*/  IMAD.MOV R11, RZ, RZ, -R11 ;  /* 0x000000ffff0b7224 */ /* 0x000fe400078e0a0b */
[----:B------:R-:W-:Y:S02]  /*121b0*/  @!P0 IMAD.IADD R8, R8, 0x1, -R3 ;  /* 0x0000000108088824 */ /* 0x000fe400078e0a03 */
[C---:B------:R-:W-:Y:S02]  /*121c0*/  IMAD R10, R3.reuse, R11, R10 ;  /* 0x0000000b030a7224 */ /* 0x040fe400078e020a */
[----:B0-----:R-:W-:Y:S02]  /*121d0*/  VIADD R14, R0, 0xa9 ;  /* 0x000000a9000e7836 */ /* 0x001fe40000000000 */
[----:B-1----:R-:W-:Y:S01]  /*121e0*/  IMAD.HI.U32 R13, R4, R5, RZ ;  /* 0x00000005040d7227 */ /* 0x002fe200078e00ff */
[----:B------:R-:W-:-:S02]  /*121f0*/  ISETP.GT.U32.AND P0, PT, R3, R10, PT ;  /* 0x0000000a0300720c */ /* 0x000fc40003f04070 */
[----:B------:R-:W-:Y:S01]  /*12200*/  IABS R11, R14 ;  /* 0x0000000e000b7213 */ /* 0x000fe20000000000 */
[----:B------:R-:W-:Y:S02]  /*12210*/  IMAD.MOV R13, RZ, RZ, -R13 ;  /* 0x000000ffff0d7224 */ /* 0x000fe400078e0a0d */
[----:B------:R-:W-:Y:S02]  /*12220*/  @!P2 IMAD.IADD R15, R15, 0x1, -R3 ;  /* 0x000000010f0fa824 */ /* 0x000fe400078e0a03 */
[C---:B------:R-:W-:Y:S02]  /*12230*/  IMAD R5, R3.reuse, R13, R5 ;  /* 0x0000000d03057224 */ /* 0x040fe400078e0205 */
[----:B------:R-:W-:Y:S02]  /*12240*/  VIADD R12, R0, 0xa8 ;  /* 0x000000a8000c7836 */ /* 0x000fe40000000000 */
[----:B------:R-:W-:Y:S01]  /*12250*/  IMAD.HI.U32 R13, R4, R11, RZ ;  /* 0x0000000b040d7227 */ /* 0x000fe200078e00ff */
[----:B------:R-:W-:-:S02]  /*12260*/  ISETP.GT.U32.AND P2, PT, R3, R5, PT ;  /* 0x000000050300720c */ /* 0x000fc40003f44070 */
[----:B------:R-:W-:Y:S01]  /*12270*/  IABS R20, R12 ;  /* 0x0000000c00147213 */ /* 0x000fe20000000000 */
[----:B------:R-:W-:Y:S02]  /*12280*/  IMAD.MOV R13, RZ, RZ, -R13 ;  /* 0x000000ffff0d7224 */ /* 0x000fe400078e0a0d */
[--C-:B------:R-:W-:Y:S01]  /*12290*/  @!P0 IMAD.IADD R10, R10, 0x1, -R3.reuse ;  /* 0x000000010a0a8824 */ /* 0x100fe200078e0a03 */
[----:B------:R-:W-:Y:S01]  /*122a0*/  ISETP.GE.AND P0, PT, R9, RZ, PT ;  /* 0x000000ff0900720c */ /* 0x000fe20003f06270 */
[----:B------:R-:W-:Y:S01]  /*122b0*/  @!P6 IMAD.IADD R16, R16, 0x1, -R3 ;  /* 0x000000011010e824 */ /* 0x000fe200078e0a03 */
[----:B------:R-:W-:Y:S01]  /*122c0*/  ISETP.GE.AND P6, PT, R2, RZ, PT ;  /* 0x000000ff0200720c */ /* 0x000fe20003fc6270 */
[----:B------:R-:W-:-:S04]  /*122d0*/  IMAD.HI.U32 R17, R4, R20, RZ ;  /* 0x0000001404117227 */ /* 0x000fc800078e00ff */
[----:B------:R-:W-:Y:S02]  /*122e0*/  VIADD R2, R0, 0xa7 ;  /* 0x000000a700027836 */ /* 0x000fe40000000000 */
[----:B------:R-:W-:Y:S02]  /*122f0*/  IMAD R11, R3, R13, R11 ;  /* 0x0000000d030b7224 */ /* 0x000fe400078e020b */
[----:B------:R-:W-:Y:S01]  /*12300*/  @!P2 IMAD.IADD R5, R5, 0x1, -R3 ;  /* 0x000000010505a824 */ /* 0x000fe200078e0a03 */
[----:B------:R-:W-:Y:S01]  /*12310*/  IABS R13, R2 ;  /* 0x00000002000d7213 */ /* 0x000fe20000000000 */
[----:B------:R-:W-:Y:S01]  /*12320*/  IMAD.MOV.U32 R19, RZ, RZ, R8 ;  /* 0x000000ffff137224 */ /* 0x000fe200078e0008 */
[C---:B------:R-:W-:Y:S01]  /*12330*/  ISETP.GT.U32.AND P2, PT, R3.reuse, R11, PT ;  /* 0x0000000b0300720c */ /* 0x040fe20003f44070 */
[----:B------:R-:W-:Y:S01]  /*12340*/  @!P1 IMAD.MOV R18, RZ, RZ, -R18 ;  /* 0x000000ffff129224 */ /* 0x000fe200078e0a12 */
[----:B------:R-:W-:Y:S01]  /*12350*/  ISETP.GT.U32.AND P1, PT, R3, R10, PT ;  /* 0x0000000a0300720c */ /* 0x000fe20003f24070 */
[----:B------:R-:W-:-:S02]  /*12360*/  IMAD.MOV R17, RZ, RZ, -R17 ;  /* 0x000000ffff117224 */ /* 0x000fc400078e0a11 */
[----:B------:R-:W-:Y:S01]  /*12370*/  VIADD R9, R0, 0xa6 ;  /* 0x000000a600097836 */ /* 0x000fe20000000000 */
[----:B------:R0:W-:Y:S01]  /*12380*/  STL [R1+0xc4], R18 ;  /* 0x0000c41201007387 */ /* 0x0001e20000100800 */
[----:B------:R-:W-:Y:S01]  /*12390*/  @!P3 IMAD.MOV R19, RZ, RZ, -R19 ;  /* 0x000000ffff13b224 */ /* 0x000fe200078e0a13 */
[C---:B------:R-:W-:Y:S01]  /*123a0*/  ISETP.GT.U32.AND P3, PT, R3.reuse, R5, PT ;  /* 0x000000050300720c */ /* 0x040fe20003f64070 */
[C---:B------:R-:W-:Y:S01]  /*123b0*/  IMAD R20, R3.reuse, R17, R20 ;  /* 0x0000001103147224 */ /* 0x040fe200078e0214 */
[----:B------:R-:W-:Y:S01]  /*123c0*/  IABS R17, R9 ;  /* 0x0000000900117213 */ /* 0x000fe20000000000 */
[----:B------:R-:W-:Y:S01]  /*123d0*/  IMAD.HI.U32 R8, R4, R13, RZ ;  /* 0x0000000d04087227 */ /* 0x000fe200078e00ff */
[----:B------:R-:W-:Y:S03]  /*123e0*/  STL [R1+0x3c8], R19 ;  /* 0x0003c81301007387 */ /* 0x000fe60000100800 */
[----:B------:R-:W-:Y:S01]  /*123f0*/  @!P5 IMAD.MOV R16, RZ, RZ, -R16 ;  /* 0x000000ffff10d224 */ /* 0x000fe200078e0a10 */
[----:B------:R-:W-:Y:S01]  /*12400*/  ISETP.GT.U32.AND P5, PT, R3, R20, PT ;  /* 0x000000140300720c */ /* 0x000fe20003fa4070 */
[----:B0-----:R-:W-:-:S02]  /*12410*/  IMAD.MOV.U32 R18, RZ, RZ, R15 ;  /* 0x000000ffff127224 */ /* 0x001fc400078e000f */
[----:B------:R-:W-:Y:S01]  /*12420*/  IMAD.HI.U32 R15, R4, R17, RZ ;  /* 0x00000011040f7227 */ /* 0x000fe200078e00ff */
[----:B------:R-:W-:Y:S03]  /*12430*/  STL [R1+0x3a8], R16 ;  /* 0x0003a81001007387 */ /* 0x000fe60000100800 */
[----:B------:R-:W-:Y:S01]  /*12440*/  @!P4 IMAD.MOV R18, RZ, RZ, -R18 ;  /* 0x000000ffff12c224 */ /* 0x000fe200078e0a12 */
[----:B------:R-:W-:Y:S01]  /*12450*/  ISETP.GE.AND P4, PT, R14, RZ, PT ;  /* 0x000000ff0e00720c */ /* 0x000fe20003f86270 */
[----:B------:R-:W-:Y:S01]  /*12460*/  @!P1 IMAD.IADD R10, R10, 0x1, -R3 ;  /* 0x000000010a0a9824 */ /* 0x000fe200078e0a03 */
[----:B------:R-:W-:Y:S01]  /*12470*/  ISETP.GE.AND P1, PT, R12, RZ, PT ;  /* 0x000000ff0c00720c */ /* 0x000fe20003f26270 */
[----:B------:R-:W-:Y:S01]  /*12480*/  IMAD.MOV R8, RZ, RZ, -R8 ;  /* 0x000000ffff087224 */ /* 0x000fe200078e0a08 */
[----:B------:R0:W-:Y:S01]  /*12490*/  STL [R1+0x3c4], R18 ;  /* 0x0003c41201007387 */ /* 0x0001e20000100800 */
[----:B------:R-:W-:-:S02]  /*124a0*/  IMAD.MOV R15, RZ, RZ, -R15 ;  /* 0x000000ffff0f7224 */ /* 0x000fc400078e0a0f */
[--C-:B------:R-:W-:Y:S01]  /*124b0*/  @!P3 IMAD.IADD R5, R5, 0x1, -R3.reuse ;  /* 0x000000010505b824 */ /* 0x100fe200078e0a03 */
[----:B------:R-:W-:Y:S01]  /*124c0*/  ISETP.GE.AND P3, PT, R2, RZ, PT ;  /* 0x000000ff0200720c */ /* 0x000fe20003f66270 */
[----:B------:R-:W-:Y:S02]  /*124d0*/  @!P2 IMAD.IADD R11, R11, 0x1, -R3 ;  /* 0x000000010b0ba824 */ /* 0x000fe400078e0a03 */
[C---:B------:R-:W-:Y:S02]  /*124e0*/  IMAD R13, R3.reuse, R8, R13 ;  /* 0x00000008030d7224 */ /* 0x040fe400078e020d */
[C---:B------:R-:W-:Y:S01]  /*124f0*/  IMAD R17, R3.reuse, R15, R17 ;  /* 0x0000000f03117224 */ /* 0x040fe200078e0211 */
[----:B------:R-:W-:Y:S01]  /*12500*/  ISETP.GT.U32.AND P2, PT, R3, R11, PT ;  /* 0x0000000b0300720c */ /* 0x000fe20003f44070 */
[----:B0-----:R-:W-:Y:S02]  /*12510*/  IMAD.MOV.U32 R18, RZ, RZ, R10 ;  /* 0x000000ffff127224 */ /* 0x001fe400078e000a */
[----:B------:R-:W-:-:S02]  /*12520*/  IMAD.MOV.U32 R16, RZ, RZ, R5 ;  /* 0x000000ffff107224 */ /* 0x000fc400078e0005 */
[----:B------:R-:W-:Y:S01]  /*12530*/  @!P6 IMAD.MOV R18, RZ, RZ, -R18 ;  /* 0x000000ffff12e224 */ /* 0x000fe200078e0a12 */
[C---:B------:R-:W-:Y:S01]  /*12540*/  ISETP.GT.U32.AND P6, PT, R3.reuse, R13, PT ;  /* 0x0000000d0300720c */ /* 0x040fe20003fc4070 */
[--C-:B------:R-:W-:Y:S02]  /*12550*/  @!P5 IMAD.IADD R20, R20, 0x1, -R3.reuse ;  /* 0x000000011414d824 */ /* 0x100fe400078e0a03 */
[----:B------:R-:W-:Y:S01]  /*12560*/  @!P0 IMAD.MOV R16, RZ, RZ, -R16 ;  /* 0x000000ffff108224 */ /* 0x000fe200078e0a10 */
[C---:B------:R-:W-:Y:S01]  /*12570*/  ISETP.GT.U32.AND P0, PT, R3.reuse, R17, PT ;  /* 0x000000110300720c */ /* 0x040fe20003f04070 */
[C---:B------:R-:W-:Y:S01]  /*12580*/  VIADD R2, R0.reuse, 0xa5 ;  /* 0x000000a500027836 */ /* 0x040fe20000000000 */
[----:B------:R-:W-:Y:S01]  /*12590*/  ISETP.GT.U32.AND P5, PT, R3, R20, PT ;  /* 0x000000140300720c */ /* 0x000fe20003fa4070 */
[----:B------:R-:W-:Y:S01]  /*125a0*/  VIADD R8, R0, 0xa4 ;  /* 0x000000a400087836 */ /* 0x000fe20000000000 */
[----:B------:R-:W-:Y:S01]  /*125b0*/  STL [R1+0x3ac], R18 ;  /* 0x0003ac1201007387 */ /* 0x000fe20000100800 */
[----:B------:R-:W-:Y:S01]  /*125c0*/  @!P2 IMAD.IADD R11, R11, 0x1, -R3 ;  /* 0x000000010b0ba824 */ /* 0x000fe200078e0a03 */
[----:B------:R-:W-:-:S02]  /*125d0*/  IABS R15, R2 ;  /* 0x00000002000f7213 */ /* 0x000fc40000000000 */
[----:B------:R-:W-:Y:S01]  /*125e0*/  IABS R5, R8 ;  /* 0x0000000800057213 */ /* 0x000fe20000000000 */
[----:B------:R-:W-:Y:S01]  /*125f0*/  @!P6 IMAD.IADD R13, R13, 0x1, -R3 ;  /* 0x000000010d0de824 */ /* 0x000fe200078e0a03 */
[----:B------:R-:W-:Y:S01]  /*12600*/  ISETP.GE.AND P2, PT, R9, RZ, PT ;  /* 0x000000ff0900720c */ /* 0x000fe20003f46270 */
[----:B------:R-:W-:Y:S01]  /*12610*/  IMAD.MOV.U32 R12, RZ, RZ, R11 ;  /* 0x000000ffff0c7224 */ /* 0x000fe200078e000b */
[----:B------:R-:W-:Y:S01]  /*12620*/  STL [R1+0x3b4], R16 ;  /* 0x0003b41001007387 */ /* 0x000fe20000100800 */
[----:B------:R-:W-:Y:S01]  /*12630*/  @!P0 IMAD.IADD R17, R17, 0x1, -R3 ;  /* 0x0000000111118824 */ /* 0x000fe200078e0a03 */
[----:B------:R-:W-:Y:S01]  /*12640*/  ISETP.GT.U32.AND P6, PT, R3, R13, PT ;  /* 0x0000000d0300720c */ /* 0x000fe20003fc4070 */
[----:B------:R-:W-:Y:S01]  /*12650*/  IMAD.HI.U32 R10, R4, R15, RZ ;  /* 0x0000000f040a7227 */ /* 0x000fe200078e00ff */
[----:B------:R-:W-:-:S03]  /*12660*/  ISETP.GE.AND P0, PT, R8, RZ, PT ;  /* 0x000000ff0800720c */ /* 0x000fc60003f06270 */
[----:B------:R-:W-:Y:S01]  /*12670*/  @!P5 IMAD.IADD R20, R20, 0x1, -R3 ;  /* 0x000000011414d824 */ /* 0x000fe200078e0a03 */
[----:B------:R-:W-:Y:S01]  /*12680*/  ISETP.GE.AND P5, PT, R2, RZ, PT ;  /* 0x000000ff0200720c */ /* 0x000fe20003fa6270 */
[----:B------:R-:W-:Y:S01]  /*12690*/  @!P4 IMAD.MOV R12, RZ, RZ, -R12 ;  /* 0x000000ffff0cc224 */ /* 0x000fe200078e0a0c */
[----:B------:R-:W-:Y:S01]  /*126a0*/  ISETP.GT.U32.AND P4, PT, R3, R17, PT ;  /* 0x000000110300720c */ /* 0x000fe20003f84070 */
[----:B------:R-:W-:-:S03]  /*126b0*/  IMAD.HI.U32 R2, R4, R5, RZ ;  /* 0x0000000504027227 */ /* 0x000fc600078e00ff */
[----:B------:R0:W-:Y:S01]  /*126c0*/  STL [R1+0x3bc], R12 ;  /* 0x0003bc0c01007387 */ /* 0x0001e20000100800 */
[----:B------:R-:W-:Y:S02]  /*126d0*/  IMAD.MOV R10, RZ, RZ, -R10 ;  /* 0x000000ffff0a7224 */ /* 0x000fe400078e0a0a */
[----:B------:R-:W-:Y:S02]  /*126e0*/  IMAD.MOV R2, RZ, RZ, -R2 ;  /* 0x000000ffff027224 */ /* 0x000fe400078e0a02 */
[C---:B------:R-:W-:Y:S02]  /*126f0*/  IMAD R15, R3.reuse, R10, R15 ;  /* 0x0000000a030f7224 */ /* 0x040fe400078e020f */
[C---:B------:R-:W-:Y:S02]  /*12700*/  VIADD R9, R0.reuse, 0xa3 ;  /* 0x000000a300097836 */ /* 0x040fe40000000000 */
[----:B------:R-:W-:Y:S02]  /*12710*/  IMAD R5, R3, R2, R5 ;  /* 0x0000000203057224 */ /* 0x000fe400078e0205 */
[--C-:B------:R-:W-:Y:S01]  /*12720*/  @!P6 IMAD.IADD R13, R13, 0x1, -R3.reuse ;  /* 0x000000010d0de824 */ /* 0x100fe200078e0a03 */
[----:B------:R-:W-:Y:S01]  /*12730*/  ISETP.GT.U32.AND P6, PT, R3, R15, PT ;  /* 0x0000000f0300720c */ /* 0x000fe20003fc4070 */
[----:B------:R-:W-:Y:S01]  /*12740*/  @!P4 IMAD.IADD R17, R17, 0x1, -R3 ;  /* 0x000000011111c824 */ /* 0x000fe200078e0a03 */
[----:B------:R-:W-:Y:S01]  /*12750*/  IABS R14, R9 ;  /* 0x00000009000e7213 */ /* 0x000fe20000000000 */
[C---:B------:R-:W-:Y:S01]  /*12760*/  VIADD R11, R0.reuse, 0xa2 ;  /* 0x000000a2000b7836 */ /* 0x040fe20000000000 */
[----:B------:R-:W-:Y:S01]  /*12770*/  ISETP.GT.U32.AND P4, PT, R3, R5, PT ;  /* 0x000000050300720c */ /* 0x000fe20003f84070 */
[----:B0-----:R-:W-:-:S02]  /*12780*/  VIADD R12, R0, 0xa1 ;  /* 0x000000a1000c7836 */ /* 0x001fc40000000000 */
[C---:B------:R-:W-:Y:S01]  /*12790*/  IMAD.HI.U32 R2, R4.reuse, R14, RZ ;  /* 0x0000000e04027227 */ /* 0x040fe200078e00ff */
[----:B------:R-:W-:Y:S02]  /*127a0*/  IABS R10, R11 ;  /* 0x0000000b000a7213 */ /* 0x000fe40000000000 */
[----:B------:R-:W-:Y:S01]  /*127b0*/  IABS R19, R12 ;  /* 0x0000000c00137213 */ /* 0x000fe20000000000 */
[----:B------:R-:W-:Y:S02]  /*127c0*/  IMAD.MOV R2, RZ, RZ, -R2 ;  /* 0x000000ffff027224 */ /* 0x000fe400078e0a02 */
[--C-:B------:R-:W-:Y:S02]  /*127d0*/  @!P6 IMAD.IADD R15, R15, 0x1, -R3.reuse ;  /* 0x000000010f0fe824 */ /* 0x100fe400078e0a03 */
[----:B------:R-:W-:Y:S02]  /*127e0*/  IMAD R14, R3, R2, R14 ;  /* 0x00000002030e7224 */ /* 0x000fe400078e020e */
[----:B------:R-:W-:Y:S01]  /*127f0*/  @!P4 IMAD.IADD R5, R5, 0x1, -R3 ;  /* 0x000000010505c824 */ /* 0x000fe200078e0a03 */
[C---:B------:R-:W-:Y:S01]  /*12800*/  ISETP.GT.U32.AND P4, PT, R3.reuse, R15, PT ;  /* 0x0000000f0300720c */ /* 0x040fe20003f84070 */
[----:B------:R-:W-:Y:S01]  /*12810*/  IMAD.HI.U32 R21, R4, R10, RZ ;  /* 0x0000000a04157227 */ /* 0x000fe200078e00ff */
[----:B------:R-:W-:-:S03]  /*12820*/  ISETP.GT.U32.AND P6, PT, R3, R14, PT ;  /* 0x0000000e0300720c */ /* 0x000fc60003fc4070 */
[----:B------:R-:W-:Y:S02]  /*12830*/  VIADD R8, R0, 0xa0 ;  /* 0x000000a000087836 */ /* 0x000fe40000000000 */
[----:B------:R-:W-:Y:S02]  /*12840*/  IMAD.MOV R21, RZ, RZ, -R21 ;  /* 0x000000ffff157224 */ /* 0x000fe400078e0a15 */
[----:B------:R-:W-:Y:S01]  /*12850*/  @!P1 IMAD.MOV R20, RZ, RZ, -R20 ;  /* 0x000000ffff149224 */ /* 0x000fe200078e0a14 */
[----:B------:R-:W-:Y:S01]  /*12860*/  IABS R16, R8 ;  /* 0x0000000800107213 */ /* 0x000fe20000000000 */
[----:B------:R-:W-:Y:S01]  /*12870*/  IMAD R10, R3, R21, R10 ;  /* 0x00000015030a7224 */ /* 0x000fe200078e020a */
[----:B------:R-:W-:Y:S01]  /*12880*/  ISETP.GE.AND P1, PT, R9, RZ, PT ;  /* 0x000000ff0900720c */ /* 0x000fe20003f26270 */
[----:B------:R-:W-:Y:S01]  /*12890*/  IMAD.HI.U32 R18, R4, R19, RZ ;  /* 0x0000001304127227 */ /* 0x000fe200078e00ff */
[----:B------:R0:W-:Y:S03]  /*128a0*/  STL [R1+0x3b0], R20 ;  /* 0x0003b01401007387 */ /* 0x0001e60000100800 */
[----:B------:R-:W-:Y:S01]  /*128b0*/  @!P4 IMAD.IADD R15, R15, 0x1, -R3 ;  /* 0x000000010f0fc824 */ /* 0x000fe200078e0a03 */
[----:B------:R-:W-:Y:S01]  /*128c0*/  ISETP.GT.U32.AND P4, PT, R3, R10, PT ;  /* 0x0000000a0300720c */ /* 0x000fe20003f84070 */
[----:B------:R-:W-:-:S02]  /*128d0*/  IMAD.MOV R18, RZ, RZ, -R18 ;  /* 0x000000ffff127224 */ /* 0x000fc400078e0a12 */
[----:B------:R-:W-:Y:S01]  /*128e0*/  @!P6 IMAD.IADD R14, R14, 0x1, -R3 ;  /* 0x000000010e0ee824 */ /* 0x000fe200078e0a03 */
[----:B------:R-:W-:Y:S01]  /*128f0*/  ISETP.GT.U32.AND P6, PT, R3, R5, PT ;  /* 0x000000050300720c */ /* 0x000fe20003fc4070 */
[----:B------:R-:W-:Y:S02]  /*12900*/  VIADD R2, R0, 0x9f ;  /* 0x0000009f00027836 */ /* 0x000fe40000000000 */
[----:B0-----:R-:W-:Y:S02]  /*12910*/  IMAD.MOV.U32 R20, RZ, RZ, R13 ;  /* 0x000000ffff147224 */ /* 0x001fe400078e000d */
[----:B------:R-:W-:Y:S01]  /*12920*/  IMAD.HI.U32 R13, R4, R16, RZ ;  /* 0x00000010040d7227 */ /* 0x000fe200078e00ff */
[----:B------:R-:W-:-:S03]  /*12930*/  IABS R9, R2 ;  /* 0x0000000200097213 */ /* 0x000fc60000000000 */
[C---:B------:R-:W-:Y:S02]  /*12940*/  IMAD R19, R3.reuse, R18, R19 ;  /* 0x0000001203137224 */ /* 0x040fe400078e0213 */
[----:B------:R-:W-:Y:S02]  /*12950*/  IMAD.MOV.U32 R18, RZ, RZ, R15 ;  /* 0x000000ffff127224 */ /* 0x000fe400078e000f */
[----:B------:R-:W-:Y:S02]  /*12960*/  IMAD.MOV R13, RZ, RZ, -R13 ;  /* 0x000000ffff0d7224 */ /* 0x000fe400078e0a0d */
[----:B------:R-:W-:Y:S01]  /*12970*/  @!P3 IMAD.MOV R20, RZ, RZ, -R20 ;  /* 0x000000ffff14b224 */ /* 0x000fe200078e0a14 */
[C---:B------:R-:W-:Y:S01]  /*12980*/  ISETP.GT.U32.AND P3, PT, R3.reuse, R14, PT ;  /* 0x0000000e0300720c */ /* 0x040fe20003f64070 */
[----:B------:R-:W-:Y:S01]  /*12990*/  @!P5 IMAD.MOV R18, RZ, RZ, -R18 ;  /* 0x000000ffff12d224 */ /* 0x000fe200078e0a12 */
[C---:B------:R-:W-:Y:S01]  /*129a0*/  ISETP.GT.U32.AND P5, PT, R3.reuse, R19, PT ;  /* 0x000000130300720c */ /* 0x040fe20003fa4070 */
[----:B------:R-:W-:Y:S01]  /*129b0*/  IMAD R16, R3, R13, R16 ;  /* 0x0000000d03107224 */ /* 0x000fe200078e0210 */
[----:B------:R0:W-:Y:S01]  /*129c0*/  STL [R1+0xbc], R20 ;  /* 0x0000bc1401007387 */ /* 0x0001e20000100800 */
[----:B------:R-:W-:-:S02]  /*129d0*/  @!P4 IMAD.IADD R10, R10, 0x1, -R3 ;  /* 0x000000010a0ac824 */ /* 0x000fc400078e0a03 */
[----:B------:R-:W-:Y:S01]  /*129e0*/  @!P6 IMAD.IADD R5, R5, 0x1, -R3 ;  /* 0x000000010505e824 */ /* 0x000fe200078e0a03 */
[----:B------:R-:W-:Y:S01]  /*129f0*/  ISETP.GT.U32.AND P4, PT, R3, R16, PT ;  /* 0x000000100300720c */ /* 0x000fe20003f84070 */
[----:B------:R-:W-:Y:S01]  /*12a00*/  VIADD R13, R0, 0x9b ;  /* 0x0000009b000d7836 */ /* 0x000fe20000000000 */
[----:B------:R-:W-:-:S03]  /*12a10*/  ISETP.GE.AND P6, PT, R12, RZ, PT ;  /* 0x000000ff0c00720c */ /* 0x000fc60003fc6270 */
[----:B------:R-:W-:Y:S01]  /*12a20*/  @!P3 IMAD.IADD R14, R14, 0x1, -R3 ;  /* 0x000000010e0eb824 */ /* 0x000fe200078e0a03 */
[----:B------:R-:W-:Y:S01]  /*12a30*/  ISETP.GE.AND P3, PT, R8, RZ, PT ;  /* 0x000000ff0800720c */ /* 0x000fe20003f66270 */
[----:B0-----:R-:W-:Y:S01]  /*12a40*/  IMAD.MOV.U32 R20, RZ, RZ, R17 ;  /* 0x000000ffff147224 */ /* 0x001fe200078e0011 */
[----:B------:R-:W-:Y:S01]  /*12a50*/  IABS R12, R13 ;  /* 0x0000000d000c7213 */ /* 0x000fe20000000000 */
[----:B------:R-:W-:-:S04]  /*12a60*/  IMAD.HI.U32 R17, R4, R9, RZ ;  /* 0x0000000904117227 */ /* 0x000fc800078e00ff */
[----:B------:R-:W-:Y:S02]  /*12a70*/  IMAD.MOV R17, RZ, RZ, -R17 ;  /* 0x000000ffff117224 */ /* 0x000fe400078e0a11 */
[----:B------:R-:W-:Y:S01]  /*12a80*/  @!P2 IMAD.MOV R20, RZ, RZ, -R20 ;  /* 0x000000ffff14a224 */ /* 0x000fe200078e0a14 */
[----:B------:R-:W-:Y:S01]  /*12a90*/  ISETP.GE.AND P2, PT, R11, RZ, PT ;  /* 0x000000ff0b00720c */ /* 0x000fe20003f46270 */
[----:B------:R-:W-:Y:S02]  /*12aa0*/  IMAD R8, R3, R17, R9 ;  /* 0x0000001103087224 */ /* 0x000fe400078e0209 */
[----:B------:R-:W-:Y:S01]  /*12ab0*/  VIADD R17, R0, 0x9e ;  /* 0x0000009e00117836 */ /* 0x000fe20000000000 */
[----:B------:R-:W-:Y:S01]  /*12ac0*/  STL [R1+0x98], R20 ;  /* 0x0000981401007387 */ /* 0x000fe20000100800 */
[----:B------:R-:W-:Y:S02]  /*12ad0*/  IMAD.MOV.U32 R11, RZ, RZ, R5 ;  /* 0x000000ffff0b7224 */ /* 0x000fe400078e0005 */
[----:B------:R-:W-:Y:S01]  /*12ae0*/  @!P5 IMAD.IADD R19, R19, 0x1, -R3 ;  /* 0x000000011313d824 */ /* 0x000fe200078e0a03 */
[C---:B------:R-:W-:Y:S01]  /*12af0*/  ISETP.GT.U32.AND P5, PT, R3.reuse, R10, PT ;  /* 0x0000000a0300720c */ /* 0x040fe20003fa4070 */
[----:B------:R-:W-:Y:S01]  /*12b00*/  @!P0 IMAD.MOV R11, RZ, RZ, -R11 ;  /* 0x000000ffff0b8224 */ /* 0x000fe200078e0a0b */
[----:B------:R-:W-:Y:S01]  /*12b10*/  IABS R5, R17 ;  /* 0x0000001100057213 */ /* 0x000fe20000000000 */
[----:B------:R-:W-:Y:S01]  /*12b20*/  @!P4 IMAD.IADD R16, R16, 0x1, -R3 ;  /* 0x000000011010c824 */ /* 0x000fe200078e0a03 */
[----:B------:R0:W-:Y:S01]  /*12b30*/  STL [R1+0x90], R18 ;  /* 0x0000901201007387 */ /* 0x0001e20000100800 */
[----:B------:R-:W-:Y:S01]  /*12b40*/  ISETP.GT.U32.AND P0, PT, R3, R19, PT ;  /* 0x000000130300720c */ /* 0x000fe20003f04070 */
[----:B------:R-:W-:-:S02]  /*12b50*/  VIADD R9, R0, 0x9c ;  /* 0x0000009c00097836 */ /* 0x000fc40000000000 */
[----:B------:R1:W-:Y:S01]  /*12b60*/  STL [R1+0x2c4], R11 ;  /* 0x0002c40b01007387 */ /* 0x0003e20000100800 */
[C---:B------:R-:W-:Y:S01]  /*12b70*/  ISETP.GT.U32.AND P4, PT, R3.reuse, R16, PT ;  /* 0x000000100300720c */ /* 0x040fe20003f84070 */
[----:B------:R-:W-:Y:S01]  /*12b80*/  IMAD.MOV.U32 R23, RZ, RZ, R14 ;  /* 0x000000ffff177224 */ /* 0x000fe200078e000e */
[----:B------:R-:W-:Y:S02]  /*12b90*/  IABS R15, R9 ;  /* 0x00000009000f7213 */ /* 0x000fe40000000000 */
[----:B------:R-:W-:Y:S01]  /*12ba0*/  @!P5 IMAD.IADD R10, R10, 0x1, -R3 ;  /* 0x000000010a0ad824 */ /* 0x000fe200078e0a03 */
[----:B------:R-:W-:Y:S01]  /*12bb0*/  ISETP.GT.U32.AND P5, PT, R3, R8, PT ;  /* 0x000000080300720c */ /* 0x000fe20003fa4070 */
[----:B0-----:R-:W-:Y:S02]  /*12bc0*/  VIADD R18, R0, 0x9d ;  /* 0x0000009d00127836 */ /* 0x001fe40000000000 */
[----:B------:R-:W-:Y:S02]  /*12bd0*/  @!P1 IMAD.MOV R23, RZ, RZ, -R23 ;  /* 0x000000ffff179224 */ /* 0x000fe400078e0a17 */
[----:B-1----:R-:W-:Y:S01]  /*12be0*/  IMAD.HI.U32 R11, R4, R5, RZ ;  /* 0x00000005040b7227 */ /* 0x002fe200078e00ff */
[----:B------:R-:W-:-:S02]  /*12bf0*/  IABS R20, R18 ;  /* 0x0000001200147213 */ /* 0x000fc40000000000 */
[----:B------:R-:W-:Y:S01]  /*12c00*/  STL [R1+0x2d8], R23 ;  /* 0x0002d81701007387 */ /* 0x000fe20000100800 */
[----:B------:R-:W-:Y:S02]  /*12c10*/  IMAD.MOV R11, RZ, RZ, -R11 ;  /* 0x000000ffff0b7224 */ /* 0x000fe400078e0a0b */
[----:B------:R-:W-:Y:S01]  /*12c20*/  @!P0 IMAD.IADD R19, R19, 0x1, -R3 ;  /* 0x0000000113138824 */ /* 0x000fe200078e0a03 */
[----:B------:R-:W-:Y:S01]  /*12c30*/  ISETP.GE.AND P0, PT, R2, RZ, PT ;  /* 0x000000ff0200720c */ /* 0x000fe20003f06270 */
[C---:B------:R-:W-:Y:S02]  /*12c40*/  IMAD R5, R3.reuse, R11, R5 ;  /* 0x0000000b03057224 */ /* 0x040fe400078e0205 */
[----:B------:R-:W-:Y:S02]  /*12c50*/  @!P4 IMAD.IADD R16, R16, 0x1, -R3 ;  /* 0x000000011010c824 */ /* 0x000fe400078e0a03 */
[----:B------:R-:W-:Y:S01]  /*12c60*/  IMAD.HI.U32 R2, R4, R15, RZ ;  /* 0x0000000f04027227 */ /* 0x000fe200078e00ff */
[----:B------:R-:W-:-:S03]  /*12c70*/  ISETP.GT.U32.AND P4, PT, R3, R5, PT ;  /* 0x000000050300720c */ /* 0x000fc60003f84070 */
[----:B------:R-:W-:Y:S02]  /*12c80*/  IMAD.MOV R2, RZ, RZ, -R2 ;  /* 0x000000ffff027224 */ /* 0x000fe400078e0a02 */
[----:B------:R-:W-:Y:S01]  /*12c90*/  @!P5 IMAD.IADD R8, R8, 0x1, -R3 ;  /* 0x000000010808d824 */ /* 0x000fe200078e0a03 */
[----:B------:R-:W-:Y:S01]  /*12ca0*/  ISETP.GE.AND P5, PT, R17, RZ, PT ;  /* 0x000000ff1100720c */ /* 0x000fe20003fa6270 */
[----:B------:R-:W-:-:S03]  /*12cb0*/  IMAD.HI.U32 R21, R4, R20, RZ ;  /* 0x0000001404157227 */ /* 0x000fc600078e00ff */
[C---:B------:R-:W-:Y:S01]  /*12cc0*/  ISETP.GT.U32.AND P1, PT, R3.reuse, R8, PT ;  /* 0x000000080300720c */ /* 0x040fe20003f24070 */
[----:B------:R-:W-:Y:S02]  /*12cd0*/  IMAD R15, R3, R2, R15 ;  /* 0x00000002030f7224 */ /* 0x000fe400078e020f */
[----:B------:R-:W-:Y:S02]  /*12ce0*/  IMAD.MOV R21, RZ, RZ, -R21 ;  /* 0x000000ffff157224 */ /* 0x000fe400078e0a15 */
[----:B------:R-:W-:-:S04]  /*12cf0*/  IMAD.HI.U32 R11, R4, R12, RZ ;  /* 0x0000000c040b7227 */ /* 0x000fc800078e00ff */
[----:B------:R-:W-:Y:S02]  /*12d00*/  @!P4 IMAD.IADD R5, R5, 0x1, -R3 ;  /* 0x000000010505c824 */ /* 0x000fe400078e0a03 */
[----:B------:R-:W-:Y:S01]  /*12d10*/  @!P6 IMAD.MOV R19, RZ, RZ, -R19 ;  /* 0x000000ffff13e224 */ /* 0x000fe200078e0a13 */
[C---:B------:R-:W-:Y:S01]  /*12d20*/  ISETP.GT.U32.AND P6, PT, R3.reuse, R15, PT ;  /* 0x0000000f0300720c */ /* 0x040fe20003fc4070 */
[C---:B------:R-:W-:Y:S01]  /*12d30*/  IMAD R17, R3.reuse, R21, R20 ;  /* 0x0000001503117224 */ /* 0x040fe200078e0214 */
[----:B------:R-:W-:Y:S01]  /*12d40*/  ISETP.GT.U32.AND P4, PT, R3, R5, PT ;  /* 0x000000050300720c */ /* 0x000fe20003f84070 */
[----:B------:R-:W-:Y:S02]  /*12d50*/  IMAD.MOV.U32 R22, RZ, RZ, R10 ;  /* 0x000000ffff167224 */ /* 0x000fe400078e000a */
[----:B------:R-:W-:Y:S02]  /*12d60*/  IMAD.MOV R11, RZ, RZ, -R11 ;  /* 0x000000ffff0b7224 */ /* 0x000fe400078e0a0b */
[----:B------:R-:W-:-:S02]  /*12d70*/  VIADD R2, R0, 0x9a ;  /* 0x0000009a00027836 */ /* 0x000fc40000000000 */
[----:B------:R-:W-:Y:S01]  /*12d80*/  @!P2 IMAD.MOV R22, RZ, RZ, -R22 ;  /* 0x000000ffff16a224 */ /* 0x000fe200078e0a16 */
[C---:B------:R-:W-:Y:S01]  /*12d90*/  ISETP.GT.U32.AND P2, PT, R3.reuse, R17, PT ;  /* 0x000000110300720c */ /* 0x040fe20003f44070 */
[C---:B------:R-:W-:Y:S01]  /*12da0*/  IMAD R12, R3.reuse, R11, R12 ;  /* 0x0000000b030c7224 */ /* 0x040fe200078e020c */
[----:B------:R-:W-:Y:S01]  /*12db0*/  IABS R14, R2 ;  /* 0x00000002000e7213 */ /* 0x000fe20000000000 */
[----:B------:R-:W-:Y:S01]  /*12dc0*/  VIADD R11, R0, 0x99 ;  /* 0x00000099000b7836 */ /* 0x000fe20000000000 */
[----:B------:R-:W-:Y:S01]  /*12dd0*/  STL [R1+0x2dc], R22 ;  /* 0x0002dc1601007387 */ /* 0x000fe20000100800 */
[--C-:B------:R-:W-:Y:S01]  /*12de0*/  @!P1 IMAD.IADD R8, R8, 0x1, -R3.reuse ;  /* 0x0000000108089824 */ /* 0x100fe200078e0a03 */
[----:B------:R-:W-:Y:S01]  /*12df0*/  ISETP.GT.U32.AND P1, PT, R3, R12, PT ;  /* 0x0000000c0300720c */ /* 0x000fe20003f24070 */
[----:B------:R-:W-:Y:S01]  /*12e00*/  IMAD.MOV.U32 R20, RZ, RZ, R16 ;  /* 0x000000ffff147224 */ /* 0x000fe200078e0010 */
[----:B------:R0:W-:Y:S01]  /*12e10*/  STL [R1+0x2f0], R19 ;  /* 0x0002f01301007387 */ /* 0x0001e20000100800 */
[----:B------:R-:W-:Y:S01]  /*12e20*/  @!P6 IMAD.IADD R15, R15, 0x1, -R3 ;  /* 0x000000010f0fe824 */ /* 0x000fe200078e0a03 */
[----:B------:R-:W-:Y:S01]  /*12e30*/  IABS R10, R11 ;  /* 0x0000000b000a7213 */ /* 0x000fe20000000000 */
[----:B------:R-:W-:-:S04]  /*12e40*/  IMAD.HI.U32 R16, R4, R14, RZ ;  /* 0x0000000e04107227 */ /* 0x000fc800078e00ff */
[----:B------:R-:W-:Y:S01]  /*12e50*/  @!P4 IMAD.IADD R5, R5, 0x1, -R3 ;  /* 0x000000010505c824 */ /* 0x000fe200078e0a03 */
[----:B------:R-:W-:Y:S01]  /*12e60*/  ISETP.GE.AND P4, PT, R9, RZ, PT ;  /* 0x000000ff0900720c */ /* 0x000fe20003f86270 */
[----:B------:R-:W-:Y:S02]  /*12e70*/  IMAD.MOV R16, RZ, RZ, -R16 ;  /* 0x000000ffff107224 */ /* 0x000fe400078e0a10 */
[----:B0-----:R-:W-:Y:S02]  /*12e80*/  IMAD.MOV.U32 R19, RZ, RZ, R8 ;  /* 0x000000ffff137224 */ /* 0x001fe400078e0008 */
[----:B------:R-:W-:-:S04]  /*12e90*/  IMAD.HI.U32 R9, R4, R10, RZ ;  /* 0x0000000a04097227 */ /* 0x000fc800078e00ff */
[----:B------:R-:W-:Y:S01]  /*12ea0*/  @!P0 IMAD.MOV R19, RZ, RZ, -R19 ;  /* 0x000000ffff138224 */ /* 0x000fe200078e0a13 */
[----:B------:R-:W-:Y:S01]  /*12eb0*/  ISETP.GT.U32.AND P0, PT, R3, R15, PT ;  /* 0x0000000f0300720c */ /* 0x000fe20003f04070 */
[----:B------:R-:W-:Y:S01]  /*12ec0*/  @!P2 IMAD.IADD R17, R17, 0x1, -R3 ;  /* 0x000000011111a824 */ /* 0x000fe200078e0a03 */
[----:B------:R-:W-:Y:S01]  /*12ed0*/  ISETP.GE.AND P2, PT, R13, RZ, PT ;  /* 0x000000ff0d00720c */ /* 0x000fe20003f46270 */
[C---:B------:R-:W-:Y:S02]  /*12ee0*/  IMAD R13, R3.reuse, R16, R14 ;  /* 0x00000010030d7224 */ /* 0x040fe400078e020e */
[----:B------:R-:W-:Y:S01]  /*12ef0*/  IMAD.MOV R9, RZ, RZ, -R9 ;  /* 0x000000ffff097224 */ /* 0x000fe200078e0a09 */
[----:B------:R-:W-:Y:S01]  /*12f00*/  ISETP.GT.U32.AND P6, PT, R3, R17, PT ;  /* 0x000000110300720c */ /* 0x000fe20003fc4070 */
[----:B------:R-:W-:Y:S02]  /*12f10*/  IMAD.MOV.U32 R14, RZ, RZ, R5 ;  /* 0x000000ffff0e7224 */ /* 0x000fe400078e0005 */
[----:B------:R-:W-:-:S02]  /*12f20*/  @!P1 IMAD.IADD R12, R12, 0x1, -R3 ;  /* 0x000000010c0c9824 */ /* 0x000fc400078e0a03 */
[C---:B------:R-:W-:Y:S02]  /*12f30*/  IMAD R10, R3.reuse, R9, R10 ;  /* 0x00000009030a7224 */ /* 0x040fe400078e020a */
[----:B------:R-:W-:Y:S01]  /*12f40*/  @!P5 IMAD.MOV R14, RZ, RZ, -R14 ;  /* 0x000000ffff0ed224 */ /* 0x000fe200078e0a0e */
[C---:B------:R-:W-:Y:S01]  /*12f50*/  ISETP.GT.U32.AND P5, PT, R3.reuse, R13, PT ;  /* 0x0000000d0300720c */ /* 0x040fe20003fa4070 */
[C---:B------:R-:W-:Y:S01]  /*12f60*/  VIADD R8, R0.reuse, 0x98 ;  /* 0x0000009800087836 */ /* 0x040fe20000000000 */
[----:B------:R-:W-:Y:S01]  /*12f70*/  ISETP.GT.U32.AND P1, PT, R3, R12, PT ;  /* 0x0000000c0300720c */ /* 0x000fe20003f24070 */
[--C-:B------:R-:W-:Y:S01]  /*12f80*/  @!P0 IMAD.IADD R15, R15, 0x1, -R3.reuse ;  /* 0x000000010f0f8824 */ /* 0x100fe200078e0a03 */
[----:B------:R-:W-:Y:S01]  /*12f90*/  ISETP.GT.U32.AND P0, PT, R3, R10, PT ;  /* 0x0000000a0300720c */ /* 0x000fe20003f04070 */
[----:B------:R-:W-:Y:S01]  /*12fa0*/  VIADD R9, R0, 0x97 ;  /* 0x0000009700097836 */ /* 0x000fe20000000000 */
[----:B------:R-:W-:Y:S01]  /*12fb0*/  IABS R5, R8 ;  /* 0x0000000800057213 */ /* 0x000fe20000000000 */
[----:B------:R-:W-:Y:S01]  /*12fc0*/  @!P3 IMAD.MOV R20, RZ, RZ, -R20 ;  /* 0x000000ffff14b224 */ /* 0x000fe200078e0a14 */
[----:B------:R-:W-:Y:S01]  /*12fd0*/  ISETP.GE.AND P3, PT, R18, RZ, PT ;  /* 0x000000ff1200720c */ /* 0x000fe20003f66270 */
[--C-:B------:R-:W-:Y:S01]  /*12fe0*/  @!P6 IMAD.IADD R17, R17, 0x1, -R3.reuse ;  /* 0x000000011111e824 */ /* 0x100fe200078e0a03 */
[----:B------:R-:W-:Y:S01]  /*12ff0*/  ISETP.GE.AND P6, PT, R2, RZ, PT ;  /* 0x000000ff0200720c */ /* 0x000fe20003fc6270 */
[----:B------:R-:W-:Y:S01]  /*13000*/  IMAD.HI.U32 R16, R4, R5, RZ ;  /* 0x0000000504107227 */ /* 0x000fe200078e00ff */
[----:B------:R-:W-:Y:S01]  /*13010*/  IABS R2, R9 ;  /* 0x0000000900027213 */ /* 0x000fe20000000000 */
[----:B------:R-:W-:Y:S02]  /*13020*/  STL [R1+0x3a4], R20 ;  /* 0x0003a41401007387 */ /* 0x000fe40000100800 */
[--C-:B------:R-:W-:Y:S01]  /*13030*/  @!P5 IMAD.IADD R13, R13, 0x1, -R3.reuse ;  /* 0x000000010d0dd824 */ /* 0x100fe200078e0a03 */
[----:B------:R-:W-:Y:S01]  /*13040*/  ISETP.GE.AND P5, PT, R8, RZ, PT ;  /* 0x000000ff0800720c */ /* 0x000fe20003fa6270 */
[--C-:B------:R-:W-:Y:S01]  /*13050*/  @!P1 IMAD.IADD R12, R12, 0x1, -R3.reuse ;  /* 0x000000010c0c9824 */ /* 0x100fe200078e0a03 */
[----:B------:R-:W-:Y:S01]  /*13060*/  STL [R1+0x2fc], R19 ;  /* 0x0002fc1301007387 */ /* 0x000fe20000100800 */
[----:B------:R-:W-:Y:S01]  /*13070*/  IMAD.MOV R16, RZ, RZ, -R16 ;  /* 0x000000ffff107224 */ /* 0x000fe200078e0a10 */
[----:B------:R-:W-:Y:S01]  /*13080*/  ISETP.GE.AND P1, PT, R11, RZ, PT ;  /* 0x000000ff0b00720c */ /* 0x000fe20003f26270 */
[----:B------:R-:W-:Y:S01]  /*13090*/  VIADD R11, R0, 0x96 ;  /* 0x00000096000b7836 */ /* 0x000fe20000000000 */
[----:B------:R0:W-:Y:S01]  /*130a0*/  STL [R1+0x300], R14 ;  /* 0x0003000e01007387 */ /* 0x0001e20000100800 */
[----:B------:R-:W-:Y:S01]  /*130b0*/  @!P0 IMAD.IADD R10, R10, 0x1, -R3 ;  /* 0x000000010a0a8824 */ /* 0x000fe200078e0a03 */
[C---:B------:R-:W-:Y:S01]  /*130c0*/  ISETP.GT.U32.AND P0, PT, R3.reuse, R13, PT ;  /* 0x0000000d0300720c */ /* 0x040fe20003f04070 */
[----:B------:R-:W-:Y:S01]  /*130d0*/  IMAD R5, R3, R16, R5 ;  /* 0x0000001003057224 */ /* 0x000fe200078e0205 */
[----:B------:R-:W-:Y:S01]  /*130e0*/  IABS R8, R11 ;  /* 0x0000000b00087213 */ /* 0x000fe20000000000 */
[----:B------:R-:W-:-:S02]  /*130f0*/  @!P4 IMAD.MOV R15, RZ, RZ, -R15 ;  /* 0x000000ffff0fc224 */ /* 0x000fc400078e0a0f */
[----:B------:R-:W-:Y:S01]  /*13100*/  IMAD.MOV.U32 R18, RZ, RZ, R17 ;  /* 0x000000ffff127224 */ /* 0x000fe200078e0011 */
[----:B------:R-:W-:Y:S01]  /*13110*/  ISETP.GT.U32.AND P4, PT, R3, R5, PT ;  /* 0x000000050300720c */ /* 0x000fe20003f84070 */
[----:B------:R-:W-:Y:S01]  /*13120*/  @!P2 IMAD.MOV R12, RZ, RZ, -R12 ;  /* 0x000000ffff0ca224 */ /* 0x000fe200078e0a0c */
[----:B------:R-:W-:Y:S01]  /*13130*/  ISETP.GE.AND P2, PT, R9, RZ, PT ;  /* 0x000000ff0900720c */ /* 0x000fe20003f46270 */
[----:B0-----:R-:W-:-:S04]  /*13140*/  IMAD.HI.U32 R14, R4, R2, RZ ;  /* 0x00000002040e7227 */ /* 0x001fc800078e00ff */
[----:B------:R-:W-:Y:S02]  /*13150*/  IMAD.MOV R14, RZ, RZ, -R14 ;  /* 0x000000ffff0e7224 */ /* 0x000fe400078e0a0e */
[----:B------:R-:W-:Y:S02]  /*13160*/  @!P0 IMAD.IADD R13, R13, 0x1, -R3 ;  /* 0x000000010d0d8824 */ /* 0x000fe400078e0a03 */
[----:B------:R-:W-:Y:S02]  /*13170*/  IMAD R2, R3, R14, R2 ;  /* 0x0000000e03027224 */ /* 0x000fe400078e0202 */
[----:B------:R-:W-:-:S03]  /*13180*/  IMAD.HI.U32 R14, R4, R8, RZ ;  /* 0x00000008040e7227 */ /* 0x000fc600078e00ff */
[C---:B------:R-:W-:Y:S01]  /*13190*/  ISETP.GT.U32.AND P0, PT, R3.reuse, R2, PT ;  /* 0x000000020300720c */ /* 0x040fe20003f04070 */
[----:B------:R-:W-:Y:S02]  /*131a0*/  IMAD.MOV R14, RZ, RZ, -R14 ;  /* 0x000000ffff0e7224 */ /* 0x000fe400078e0a0e */
[----:B------:R-:W-:Y:S02]  /*131b0*/  IMAD.MOV.U32 R16, RZ, RZ, R13 ;  /* 0x000000ffff107224 */ /* 0x000fe400078e000d */
[----:B------:R-:W-:Y:S02]  /*131c0*/  IMAD R8, R3, R14, R8 ;  /* 0x0000000e03087224 */ /* 0x000fe400078e0208 */
[--C-:B------:R-:W-:Y:S02]  /*131d0*/  @!P4 IMAD.IADD R5, R5, 0x1, -R3.reuse ;  /* 0x000000010505c824 */ /* 0x100fe400078e0a03 */
[----:B------:R-:W-:Y:S01]  /*131e0*/  @!P6 IMAD.MOV R16, RZ, RZ, -R16 ;  /* 0x000000ffff10e224 */ /* 0x000fe200078e0a10 */
[C---:B------:R-:W-:Y:S01]  /*131f0*/  ISETP.GT.U32.AND P6, PT, R3.reuse, R8, PT ;  /* 0x000000080300720c */ /* 0x040fe20003fc4070 */
[----:B------:R-:W-:Y:S01]  /*13200*/  @!P3 IMAD.MOV R18, RZ, RZ, -R18 ;  /* 0x000000ffff12b224 */ /* 0x000fe200078e0a12 */
[C---:B------:R-:W-:Y:S01]  /*13210*/  ISETP.GT.U32.AND P3, PT, R3.reuse, R10, PT ;  /* 0x0000000a0300720c */ /* 0x040fe20003f64070 */
[----:B------:R-:W-:Y:S01]  /*13220*/  VIADD R9, R0, 0x95 ;  /* 0x0000009500097836 */ /* 0x000fe20000000000 */
[C---:B------:R-:W-:Y:S01]  /*13230*/  ISETP.GT.U32.AND P4, PT, R3.reuse, R5, PT ;  /* 0x000000050300720c */ /* 0x040fe20003f84070 */
[----:B------:R-:W-:Y:S01]  /*13240*/  @!P0 IMAD.IADD R2, R2, 0x1, -R3 ;  /* 0x0000000102028824 */ /* 0x000fe200078e0a03 */
[----:B------:R-:W-:Y:S01]  /*13250*/  STL [R1+0x304], R18 ;  /* 0x0003041201007387 */ /* 0x000fe20000100800 */
[C---:B------:R-:W-:Y:S01]  /*13260*/  VIADD R14, R0.reuse, 0x92 ;  /* 0x00000092000e7836 */ /* 0x040fe20000000000 */
[----:B------:R-:W-:Y:S01]  /*13270*/  IABS R22, R9 ;  /* 0x0000000900167213 */ /* 0x000fe20000000000 */
[----:B------:R-:W-:Y:S01]  /*13280*/  VIADD R19, R0, 0x90 ;  /* 0x0000009000137836 */ /* 0x000fe20000000000 */
[----:B------:R0:W-:Y:S01]  /*13290*/  STL [R1+0x39c], R15 ;  /* 0x00039c0f01007387 */ /* 0x0001e20000100800 */
[----:B------:R-:W-:-:S02]  /*132a0*/  ISETP.GT.U32.AND P0, PT, R3, R2, PT ;  /* 0x000000020300720c */ /* 0x000fc40003f04070 */
[----:B------:R-:W-:Y:S01]  /*132b0*/  IMAD.HI.U32 R13, R4, R22, RZ ;  /* 0x00000016040d7227 */ /* 0x000fe200078e00ff */
[----:B------:R1:W-:Y:S03]  /*132c0*/  STL [R1+0x3a0], R12 ;  /* 0x0003a00c01007387 */ /* 0x0003e60000100800 */
[--C-:B------:R-:W-:Y:S01]  /*132d0*/  @!P6 IMAD.IADD R8, R8, 0x1, -R3.reuse ;  /* 0x000000010808e824 */ /* 0x100fe200078e0a03 */
[----:B------:R2:W-:Y:S01]  /*132e0*/  STL [R1+0x388], R16 ;  /* 0x0003881001007387 */ /* 0x0005e20000100800 */
[--C-:B------:R-:W-:Y:S01]  /*132f0*/  @!P3 IMAD.IADD R10, R10, 0x1, -R3.reuse ;  /* 0x000000010a0ab824 */ /* 0x100fe200078e0a03 */
[----:B------:R-:W-:Y:S01]  /*13300*/  ISETP.GE.AND P3, PT, R11, RZ, PT ;  /* 0x000000ff0b00720c */ /* 0x000fe20003f66270 */
[----:B------:R-:W-:Y:S01]  /*13310*/  @!P4 IMAD.IADD R5, R5, 0x1, -R3 ;  /* 0x000000010505c824 */ /* 0x000fe200078e0a03 */
[----:B------:R-:W-:Y:S01]  /*13320*/  ISETP.GT.U32.AND P6, PT, R3, R8, PT ;  /* 0x000000080300720c */ /* 0x000fe20003fc4070 */
[----:B0-----:R-:W-:-:S02]  /*13330*/  IMAD.MOV.U32 R15, RZ, RZ, R10 ;  /* 0x000000ffff0f7224 */ /* 0x001fc400078e000a */
[C---:B-1----:R-:W-:Y:S02]  /*13340*/  VIADD R12, R0.reuse, 0x94 ;  /* 0x00000094000c7836 */ /* 0x042fe40000000000 */
[----:B------:R-:W-:Y:S02]  /*13350*/  VIADD R11, R0, 0x93 ;  /* 0x00000093000b7836 */ /* 0x000fe40000000000 */
[----:B--2---:R-:W-:Y:S01]  /*13360*/  IMAD.MOV.U32 R16, RZ, RZ, R5 ;  /* 0x000000ffff107224 */ /* 0x004fe200078e0005 */
[----:B------:R-:W-:Y:S01]  /*13370*/  IABS R21, R12 ;  /* 0x0000000c00157213 */ /* 0x000fe20000000000 */
[----:B------:R-:W-:Y:S01]  /*13380*/  @!P1 IMAD.MOV R15, RZ, RZ, -R15 ;  /* 0x000000ffff0f9224 */ /* 0x000fe200078e0a0f */
[----:B------:R-:W-:Y:S01]  /*13390*/  ISETP.GE.AND P4, PT, R12, RZ, PT ;  /* 0x000000ff0c00720c */ /* 0x000fe20003f86270 */
[----:B------:R-:W-:Y:S01]  /*133a0*/  IMAD.MOV R12, RZ, RZ, -R13 ;  /* 0x000000ffff0c7224 */ /* 0x000fe200078e0a0d */
[----:B------:R-:W-:Y:S01]  /*133b0*/  IABS R18, R11 ;  /* 0x0000000b00127213 */ /* 0x000fe20000000000 */
[----:B------:R-:W-:Y:S01]  /*133c0*/  IMAD.HI.U32 R10, R4, R21, RZ ;  /* 0x00000015040a7227 */ /* 0x000fe200078e00ff */
[----:B------:R0:W-:Y:S01]  /*133d0*/  STL [R1+0x38c], R15 ;  /* 0x00038c0f01007387 */ /* 0x0001e20000100800 */
[----:B------:R-:W-:-:S02]  /*133e0*/  ISETP.GE.AND P1, PT, R9, RZ, PT ;  /* 0x000000ff0900720c */ /* 0x000fc40003f26270 */
[C---:B------:R-:W-:Y:S01]  /*133f0*/  IMAD R22, R3.reuse, R12, R22 ;  /* 0x0000000c03167224 */ /* 0x040fe200078e0216 */
[----:B------:R-:W-:Y:S01]  /*13400*/  IABS R13, R19 ;  /* 0x00000013000d7213 */ /* 0x000fe20000000000 */
[----:B------:R-:W-:Y:S02]  /*13410*/  IMAD.MOV R10, RZ, RZ, -R10 ;  /* 0x000000ffff0a7224 */ /* 0x000fe400078e0a0a */
[----:B------:R-:W-:Y:S01]  /*13420*/  @!P5 IMAD.MOV R16, RZ, RZ, -R16 ;  /* 0x000000ffff10d224 */ /* 0x000fe200078e0a10 */
[C---:B------:R-:W-:Y:S01]  /*13430*/  ISETP.GT.U32.AND P5, PT, R3.reuse, R22, PT ;  /* 0x000000160300720c */ /* 0x040fe20003fa4070 */
[C---:B------:R-:W-:Y:S02]  /*13440*/  IMAD R21, R3.reuse, R10, R21 ;  /* 0x0000000a03157224 */ /* 0x040fe400078e0215 */
[--C-:B------:R-:W-:Y:S01]  /*13450*/  @!P6 IMAD.IADD R8, R8, 0x1, -R3.reuse ;  /* 0x000000010808e824 */ /* 0x100fe200078e0a03 */
[----:B------:R-:W-:Y:S01]  /*13460*/  STL [R1+0x324], R16 ;  /* 0x0003241001007387 */ /* 0x000fe20000100800 */
[----:B------:R-:W-:Y:S01]  /*13470*/  @!P0 IMAD.IADD R2, R2, 0x1, -R3 ;  /* 0x0000000102028824 */ /* 0x000fe200078e0a03 */
[----:B------:R-:W-:Y:S01]  /*13480*/  ISETP.GT.U32.AND P6, PT, R3, R21, PT ;  /* 0x000000150300720c */ /* 0x000fe20003fc4070 */
[----:B------:R-:W-:Y:S01]  /*13490*/  IMAD.HI.U32 R9, R4, R18, RZ ;  /* 0x0000001204097227 */ /* 0x000fe200078e00ff */
[----:B------:R-:W-:-:S03]  /*134a0*/  ISETP.GE.AND P0, PT, R11, RZ, PT ;  /* 0x000000ff0b00720c */ /* 0x000fc60003f06270 */
[----:B0-----:R-:W-:Y:S02]  /*134b0*/  IMAD.MOV.U32 R15, RZ, RZ, R2 ;  /* 0x000000ffff0f7224 */ /* 0x001fe400078e0002 */
[----:B------:R-:W-:Y:S02]  /*134c0*/  @!P5 IMAD.IADD R22, R22, 0x1, -R3 ;  /* 0x000000011616d824 */ /* 0x000fe400078e0a03 */
[----:B------:R-:W-:Y:S01]  /*134d0*/  @!P2 IMAD.MOV R15, RZ, RZ, -R15 ;  /* 0x000000ffff0fa224 */ /* 0x000fe200078e0a0f */
[----:B------:R-:W-:Y:S01]  /*134e0*/  ISETP.GE.AND P2, PT, R14, RZ, PT ;  /* 0x000000ff0e00720c */ /* 0x000fe20003f46270 */
[----:B------:R-:W-:Y:S01]  /*134f0*/  IMAD.MOV R9, RZ, RZ, -R9 ;  /* 0x000000ffff097224 */ /* 0x000fe200078e0a09 */
[----:B------:R-:W-:Y:S01]  /*13500*/  ISETP.GT.U32.AND P5, PT, R3, R22, PT ;  /* 0x000000160300720c */ /* 0x000fe20003fa4070 */
[C---:B------:R-:W-:Y:S01]  /*13510*/  VIADD R11, R0.reuse, 0x91 ;  /* 0x00000091000b7836 */ /* 0x040fe20000000000 */
[----:B------:R-:W-:Y:S01]  /*13520*/  IABS R14, R14 ;  /* 0x0000000e000e7213 */ /* 0x000fe20000000000 */
[----:B------:R-:W-:Y:S01]  /*13530*/  @!P6 IMAD.IADD R21, R21, 0x1, -R3 ;  /* 0x000000011515e824 */ /* 0x000fe200078e0a03 */
[----:B------:R0:W-:Y:S01]  /*13540*/  STL [R1+0x358], R15 ;  /* 0x0003580f01007387 */ /* 0x0001e20000100800 */
[C---:B------:R-:W-:Y:S01]  /*13550*/  IMAD R18, R3.reuse, R9, R18 ;  /* 0x0000000903127224 */ /* 0x040fe200078e0212 */
[----:B------:R-:W-:Y:S01]  /*13560*/  IABS R12, R11 ;  /* 0x0000000b000c7213 */ /* 0x000fe20000000000 */
[----:B------:R-:W-:Y:S01]  /*13570*/  IMAD.MOV.U32 R17, RZ, RZ, R8 ;  /* 0x000000ffff117224 */ /* 0x000fe200078e0008 */
[----:B------:R-:W-:Y:S01]  /*13580*/  ISETP.GT.U32.AND P6, PT, R3, R21, PT ;  /* 0x000000150300720c */ /* 0x000fe20003fc4070 */
[----:B------:R-:W-:-:S02]  /*13590*/  VIADD R5, R0, 0x8f ;  /* 0x0000008f00057836 */ /* 0x000fc40000000000 */
[----:B------:R-:W-:Y:S01]  /*135a0*/  @!P3 IMAD.MOV R17, RZ, RZ, -R17 ;  /* 0x000000ffff11b224 */ /* 0x000fe200078e0a11 */
[----:B------:R-:W-:Y:S01]  /*135b0*/  ISETP.GT.U32.AND P3, PT, R3, R18, PT ;  /* 0x000000120300720c */ /* 0x000fe20003f64070 */
[C---:B------:R-:W-:Y:S01]  /*135c0*/  IMAD.HI.U32 R9, R4.reuse, R12, RZ ;  /* 0x0000000c04097227 */ /* 0x040fe200078e00ff */
[----:B------:R-:W-:Y:S02]  /*135d0*/  IABS R10, R5 ;  /* 0x00000005000a7213 */ /* 0x000fe40000000000 */
[----:B------:R1:W-:Y:S01]  /*135e0*/  STL [R1+0x308], R17 ;  /* 0x0003081101007387 */ /* 0x0003e20000100800 */
[----:B0-----:R-:W-:-:S04]  /*135f0*/  IMAD.HI.U32 R15, R4, R14, RZ ;  /* 0x0000000e040f7227 */ /* 0x001fc800078e00ff */
[----:B------:R-:W-:Y:S02]  /*13600*/  IMAD.MOV R15, RZ, RZ, -R15 ;  /* 0x000000ffff0f7224 */ /* 0x000fe400078e0a0f */
[----:B------:R-:W-:Y:S01]  /*13610*/  @!P5 IMAD.IADD R22, R22, 0x1, -R3 ;  /* 0x000000011616d824 */ /* 0x000fe200078e0a03 */
[----:B------:R-:W-:Y:S01]  /*13620*/  ISETP.GE.AND P5, PT, R11, RZ, PT ;  /* 0x000000ff0b00720c */ /* 0x000fe20003fa6270 */
[----:B------:R-:W-:Y:S02]  /*13630*/  IMAD.MOV R9, RZ, RZ, -R9 ;  /* 0x000000ffff097224 */ /* 0x000fe400078e0a09 */
[C---:B------:R-:W-:Y:S02]  /*13640*/  IMAD R11, R3.reuse, R15, R14 ;  /* 0x0000000f030b7224 */ /* 0x040fe400078e020e */
[----:B------:R-:W-:Y:S02]  /*13650*/  IMAD R12, R3, R9, R12 ;  /* 0x00000009030c7224 */ /* 0x000fe400078e020c */
[--C-:B------:R-:W-:Y:S01]  /*13660*/  @!P6 IMAD.IADD R21, R21, 0x1, -R3.reuse ;  /* 0x000000011515e824 */ /* 0x100fe200078e0a03 */
[C---:B------:R-:W-:Y:S01]  /*13670*/  ISETP.GT.U32.AND P6, PT, R3.reuse, R11, PT ;  /* 0x0000000b0300720c */ /* 0x040fe20003fc4070 */
[----:B------:R-:W-:Y:S01]  /*13680*/  @!P3 IMAD.IADD R18, R18, 0x1, -R3 ;  /* 0x000000011212b824 */ /* 0x000fe200078e0a03 */
[----:B------:R-:W-:Y:S01]  /*13690*/  ISETP.GT.U32.AND P3, PT, R3, R12, PT ;  /* 0x0000000c0300720c */ /* 0x000fe20003f64070 */
[----:B------:R-:W-:-:S02]  /*136a0*/  VIADD R15, R0, 0x8e ;  /* 0x0000008e000f7836 */ /* 0x000fc40000000000 */
[----:B------:R-:W-:-:S03]  /*136b0*/  IMAD.HI.U32 R16, R4, R13, RZ ;  /* 0x0000000d04107227 */ /* 0x000fc600078e00ff */
[----:B------:R-:W-:Y:S01]  /*136c0*/  IABS R9, R15 ;  /* 0x0000000f00097213 */ /* 0x000fe20000000000 */
[----:B------:R-:W-:Y:S02]  /*136d0*/  IMAD.MOV R8, RZ, RZ, -R16 ;  /* 0x000000ffff087224 */ /* 0x000fe400078e0a10 */
[----:B-1----:R-:W-:Y:S02]  /*136e0*/  VIADD R17, R0, 0x8d ;  /* 0x0000008d00117836 */ /* 0x002fe40000000000 */
[--C-:B------:R-:W-:Y:S01]  /*136f0*/  @!P6 IMAD.IADD R11, R11, 0x1, -R3.reuse ;  /* 0x000000010b0be824 */ /* 0x100fe200078e0a03 */
[C---:B------:R-:W-:Y:S01]  /*13700*/  ISETP.GT.U32.AND P6, PT, R3.reuse, R18, PT ;  /* 0x000000120300720c */ /* 0x040fe20003fc4070 */
[----:B------:R-:W-:Y:S02]  /*13710*/  @!P3 IMAD.IADD R12, R12, 0x1, -R3 ;  /* 0x000000010c0cb824 */ /* 0x000fe400078e0a03 */
[----:B------:R-:W-:Y:S01]  /*13720*/  IMAD.MOV.U32 R24, RZ, RZ, R22 ;  /* 0x000000ffff187224 */ /* 0x000fe200078e0016 */
[----:B------:R-:W-:Y:S01]  /*13730*/  ISETP.GT.U32.AND P3, PT, R3, R11, PT ;  /* 0x0000000b0300720c */ /* 0x000fe20003f64070 */
[----:B------:R-:W-:-:S04]  /*13740*/  IMAD.HI.U32 R22, R4, R9, RZ ;  /* 0x0000000904167227 */ /* 0x000fc800078e00ff */
[----:B------:R-:W-:-:S04]  /*13750*/  IMAD.HI.U32 R2, R4, R10, RZ ;  /* 0x0000000a04027227 */ /* 0x000fc800078e00ff */
[C---:B------:R-:W-:Y:S01]  /*13760*/  IMAD R13, R3.reuse, R8, R13 ;  /* 0x00000008030d7224 */ /* 0x040fe200078e020d */
[----:B------:R-:W-:Y:S01]  /*13770*/  IABS R8, R17 ;  /* 0x0000001100087213 */ /* 0x000fe20000000000 */
[----:B------:R-:W-:Y:S02]  /*13780*/  IMAD.MOV R22, RZ, RZ, -R22 ;  /* 0x000000ffff167224 */ /* 0x000fe400078e0a16 */
[----:B------:R-:W-:Y:S02]  /*13790*/  IMAD.MOV R2, RZ, RZ, -R2 ;  /* 0x000000ffff027224 */ /* 0x000fe400078e0a02 */
[----:B------:R-:W-:Y:S01]  /*137a0*/  @!P1 IMAD.MOV R24, RZ, RZ, -R24 ;  /* 0x000000ffff189224 */ /* 0x000fe200078e0a18 */
[----:B------:R-:W-:Y:S01]  /*137b0*/  ISETP.GT.U32.AND P1, PT, R3, R12, PT ;  /* 0x0000000c0300720c */ /* 0x000fe20003f24070 */
[----:B------:R-:W-:-:S03]  /*137c0*/  IMAD.HI.U32 R23, R4, R8, RZ ;  /* 0x0000000804177227 */ /* 0x000fc600078e00ff */
[----:B------:R0:W-:Y:S01]  /*137d0*/  STL [R1+0x2e8], R24 ;  /* 0x0002e81801007387 */ /* 0x0001e20000100800 */
[C---:B------:R-:W-:Y:S02]  /*137e0*/  IMAD R9, R3.reuse, R22, R9 ;  /* 0x0000001603097224 */ /* 0x040fe400078e0209 */
[C---:B------:R-:W-:Y:S02]  /*137f0*/  IMAD R10, R3.reuse, R2, R10 ;  /* 0x00000002030a7224 */ /* 0x040fe400078e020a */
[----:B------:R-:W-:Y:S02]  /*13800*/  VIADD R16, R0, 0x8c ;  /* 0x0000008c00107836 */ /* 0x000fe40000000000 */
[----:B------:R-:W-:Y:S02]  /*13810*/  IMAD.MOV R23, RZ, RZ, -R23 ;  /* 0x000000ffff177224 */ /* 0x000fe400078e0a17 */
[----:B------:R-:W-:Y:S01]  /*13820*/  @!P4 IMAD.MOV R21, RZ, RZ, -R21 ;  /* 0x000000ffff15c224 */ /* 0x000fe200078e0a15 */
[----:B------:R-:W-:Y:S01]  /*13830*/  ISETP.GT.U32.AND P4, PT, R3, R13, PT ;  /* 0x0000000d0300720c */ /* 0x000fe20003f84070 */
[--C-:B------:R-:W-:Y:S01]  /*13840*/  @!P3 IMAD.IADD R11, R11, 0x1, -R3.reuse ;  /* 0x000000010b0bb824 */ /* 0x100fe200078e0a03 */
[C---:B------:R-:W-:Y:S01]  /*13850*/  ISETP.GT.U32.AND P3, PT, R3.reuse, R9, PT ;  /* 0x000000090300720c */ /* 0x040fe20003f64070 */
[--C-:B------:R-:W-:Y:S01]  /*13860*/  @!P6 IMAD.IADD R18, R18, 0x1, -R3.reuse ;  /* 0x000000011212e824 */ /* 0x100fe200078e0a03 */
[C---:B------:R-:W-:Y:S01]  /*13870*/  ISETP.GT.U32.AND P6, PT, R3.reuse, R10, PT ;  /* 0x0000000a0300720c */ /* 0x040fe20003fc4070 */
[C---:B------:R-:W-:Y:S01]  /*13880*/  IMAD R8, R3.reuse, R23, R8 ;  /* 0x0000001703087224 */ /* 0x040fe200078e0208 */
[----:B------:R-:W-:Y:S01]  /*13890*/  IABS R20, R16 ;  /* 0x0000001000147213 */ /* 0x000fe20000000000 */
[----:B------:R-:W-:Y:S01]  /*138a0*/  @!P1 IMAD.IADD R12, R12, 0x1, -R3 ;  /* 0x000000010c0c9824 */ /* 0x000fe200078e0a03 */
[----:B------:R1:W-:Y:S01]  /*138b0*/  STL [R1+0x2e0], R21 ;  /* 0x0002e01501007387 */ /* 0x0003e20000100800 */
[----:B------:R-:W-:Y:S01]  /*138c0*/  VIADD R14, R0, 0x8b ;  /* 0x0000008b000e7836 */ /* 0x000fe20000000000 */
[----:B------:R-:W-:Y:S01]  /*138d0*/  ISETP.GT.U32.AND P1, PT, R3, R8, PT ;  /* 0x000000080300720c */ /* 0x000fe20003f24070 */
[----:B0-----:R-:W-:-:S02]  /*138e0*/  IMAD.MOV.U32 R24, RZ, RZ, R11 ;  /* 0x000000ffff187224 */ /* 0x001fc400078e000b */
[--C-:B------:R-:W-:Y:S01]  /*138f0*/  @!P4 IMAD.IADD R13, R13, 0x1, -R3.reuse ;  /* 0x000000010d0dc824 */ /* 0x100fe200078e0a03 */
[----:B------:R-:W-:Y:S01]  /*13900*/  IABS R2, R14 ;  /* 0x0000000e00027213 */ /* 0x000fe20000000000 */
[--C-:B------:R-:W-:Y:S01]  /*13910*/  @!P3 IMAD.IADD R9, R9, 0x1, -R3.reuse ;  /* 0x000000010909b824 */ /* 0x100fe200078e0a03 */
[----:B------:R-:W-:Y:S01]  /*13920*/  ISETP.GE.AND P4, PT, R19, RZ, PT ;  /* 0x000000ff1300720c */ /* 0x000fe20003f86270 */
[----:B------:R-:W-:Y:S01]  /*13930*/  @!P6 IMAD.IADD R10, R10, 0x1, -R3 ;  /* 0x000000010a0ae824 */ /* 0x000fe200078e0a03 */
[----:B------:R-:W-:Y:S01]  /*13940*/  ISETP.GE.AND P6, PT, R5, RZ, PT ;  /* 0x000000ff0500720c */ /* 0x000fe20003fc6270 */
[----:B-1----:R-:W-:Y:S01]  /*13950*/  IMAD.HI.U32 R21, R4, R20, RZ ;  /* 0x0000001404157227 */ /* 0x002fe200078e00ff */
[----:B------:R-:W-:-:S03]  /*13960*/  ISETP.GT.U32.AND P3, PT, R3, R13, PT ;  /* 0x0000000d0300720c */ /* 0x000fc60003f64070 */
[----:B------:R-:W-:Y:S02]  /*13970*/  IMAD.MOV R21, RZ, RZ, -R21 ;  /* 0x000000ffff157224 */ /* 0x000fe400078e0a15 */
[----:B------:R-:W-:Y:S02]  /*13980*/  IMAD.MOV.U32 R25, RZ, RZ, R18 ;  /* 0x000000ffff197224 */ /* 0x000fe400078e0012 */
[C---:B------:R-:W-:Y:S02]  /*13990*/  IMAD R5, R3.reuse, R21, R20 ;  /* 0x0000001503057224 */ /* 0x040fe400078e0214 */
[----:B------:R-:W-:Y:S01]  /*139a0*/  @!P2 IMAD.MOV R24, RZ, RZ, -R24 ;  /* 0x000000ffff18a224 */ /* 0x000fe200078e0a18 */
[----:B------:R-:W-:Y:S01]  /*139b0*/  ISETP.GT.U32.AND P2, PT, R3, R9, PT ;  /* 0x000000090300720c */ /* 0x000fe20003f44070 */
[----:B------:R-:W-:Y:S02]  /*139c0*/  IMAD.MOV.U32 R18, RZ, RZ, R12 ;  /* 0x000000ffff127224 */ /* 0x000fe400078e000c */
[----:B------:R-:W-:-:S02]  /*139d0*/  @!P1 IMAD.IADD R8, R8, 0x1, -R3 ;  /* 0x0000000108089824 */ /* 0x000fc400078e0a03 */
[----:B------:R-:W-:Y:S01]  /*139e0*/  @!P0 IMAD.MOV R25, RZ, RZ, -R25 ;  /* 0x000000ffff198224 */ /* 0x000fe200078e0a19 */
[C---:B------:R-:W-:Y:S01]  /*139f0*/  ISETP.GT.U32.AND P0, PT, R3.reuse, R10, PT ;  /* 0x0000000a0300720c */ /* 0x040fe20003f04070 */
[----:B------:R-:W-:Y:S01]  /*13a00*/  @!P5 IMAD.MOV R18, RZ, RZ, -R18 ;  /* 0x000000ffff12d224 */ /* 0x000fe200078e0a12 */
[C---:B------:R-:W-:Y:S01]  /*13a10*/  ISETP.GT.U32.AND P5, PT, R3.reuse, R5, PT ;  /* 0x000000050300720c */ /* 0x040fe20003fa4070 */
[----:B------:R-:W-:Y:S01]  /*13a20*/  IMAD.HI.U32 R22, R4, R2, RZ ;  /* 0x0000000204167227 */ /* 0x000fe200078e00ff */
[C---:B------:R-:W-:Y:S01]  /*13a30*/  ISETP.GT.U32.AND P1, PT, R3.reuse, R8, PT ;  /* 0x000000080300720c */ /* 0x040fe20003f24070 */
[----:B------:R-:W-:Y:S02]  /*13a40*/  STL [R1+0x2d4], R25 ;  /* 0x0002d41901007387 */ /* 0x000fe40000100800 */
[C---:B------:R-:W-:Y:S02]  /*13a50*/  VIADD R20, R0.reuse, 0x8a ;  /* 0x0000008a00147836 */ /* 0x040fe40000000000 */
[----:B------:R-:W-:Y:S01]  /*13a60*/  IMAD.MOV R22, RZ, RZ, -R22 ;  /* 0x000000ffff167224 */ /* 0x000fe200078e0a16 */
[----:B------:R-:W-:Y:S01]  /*13a70*/  STL [R1+0x2d0], R24 ;  /* 0x0002d01801007387 */ /* 0x000fe20000100800 */
[----:B------:R-:W-:Y:S01]  /*13a80*/  VIADD R19, R0, 0x89 ;  /* 0x0000008900137836 */ /* 0x000fe20000000000 */
[----:B------:R-:W-:Y:S01]  /*13a90*/  IABS R12, R20 ;  /* 0x00000014000c7213 */ /* 0x000fe20000000000 */
[----:B------:R-:W-:Y:S01]  /*13aa0*/  IMAD R2, R3, R22, R2 ;  /* 0x0000001603027224 */ /* 0x000fe200078e0202 */
[----:B------:R0:W-:Y:S01]  /*13ab0*/  STL [R1+0x2c8], R18 ;  /* 0x0002c81201007387 */ /* 0x0001e20000100800 */
[--C-:B------:R-:W-:Y:S01]  /*13ac0*/  @!P3 IMAD.IADD R13, R13, 0x1, -R3.reuse ;  /* 0x000000010d0db824 */ /* 0x100fe200078e0a03 */
[----:B------:R-:W-:Y:S01]  /*13ad0*/  IABS R11, R19 ;  /* 0x00000013000b7213 */ /* 0x000fe20000000000 */
[--C-:B------:R-:W-:Y:S01]  /*13ae0*/  @!P2 IMAD.IADD R9, R9, 0x1, -R3.reuse ;  /* 0x000000010909a824 */ /* 0x100fe200078e0a03 */
[----:B------:R-:W-:Y:S01]  /*13af0*/  ISETP.GE.AND P3, PT, R15, RZ, PT ;  /* 0x000000ff0f00720c */ /* 0x000fe20003f66270 */
[----:B------:R-:W-:Y:S01]  /*13b00*/  @!P0 IMAD.IADD R10, R10, 0x1, -R3 ;  /* 0x000000010a0a8824 */ /* 0x000fe200078e0a03 */
[----:B------:R-:W-:Y:S01]  /*13b10*/  ISETP.GE.AND P2, PT, R17, RZ, PT ;  /* 0x000000ff1100720c */ /* 0x000fe20003f46270 */
[----:B------:R-:W-:Y:S01]  /*13b20*/  IMAD.HI.U32 R17, R4, R12, RZ ;  /* 0x0000000c04117227 */ /* 0x000fe200078e00ff */
[----:B------:R-:W-:-:S03]  /*13b30*/  ISETP.GT.U32.AND P0, PT, R3, R2, PT ;  /* 0x000000020300720c */ /* 0x000fc60003f04070 */
[----:B------:R-:W-:Y:S01]  /*13b40*/  @!P5 IMAD.IADD R5, R5, 0x1, -R3 ;  /* 0x000000010505d824 */ /* 0x000fe200078e0a03 */
[----:B------:R-:W-:Y:S01]  /*13b50*/  ISETP.GE.AND P5, PT, R14, RZ, PT ;  /* 0x000000ff0e00720c */ /* 0x000fe20003fa6270 */
[----:B------:R-:W-:-:S04]  /*13b60*/  IMAD.HI.U32 R15, R4, R11, RZ ;  /* 0x0000000b040f7227 */ /* 0x000fc800078e00ff */
[----:B------:R-:W-:Y:S02]  /*13b70*/  IMAD.MOV R14, RZ, RZ, -R17 ;  /* 0x000000ffff0e7224 */ /* 0x000fe400078e0a11 */
[----:B------:R-:W-:Y:S01]  /*13b80*/  @!P1 IMAD.IADD R8, R8, 0x1, -R3 ;  /* 0x0000000108089824 */ /* 0x000fe200078e0a03 */
[----:B------:R-:W-:Y:S01]  /*13b90*/  ISETP.GE.AND P1, PT, R16, RZ, PT ;  /* 0x000000ff1000720c */ /* 0x000fe20003f26270 */
[----:B------:R-:W-:Y:S02]  /*13ba0*/  IMAD.MOV.U32 R21, RZ, RZ, R13 ;  /* 0x000000ffff157224 */ /* 0x000fe400078e000d */
[----:B0-----:R-:W-:Y:S02]  /*13bb0*/  IMAD.MOV.U32 R18, RZ, RZ, R10 ;  /* 0x000000ffff127224 */ /* 0x001fe400078e000a */
[----:B------:R-:W-:Y:S02]  /*13bc0*/  IMAD.MOV R13, RZ, RZ, -R15 ;  /* 0x000000ffff0d7224 */ /* 0x000fe400078e0a0f */
[----:B------:R-:W-:-:S02]  /*13bd0*/  IMAD R10, R3, R14, R12 ;  /* 0x0000000e030a7224 */ /* 0x000fc400078e020c */
[----:B------:R-:W-:Y:S02]  /*13be0*/  IMAD.MOV.U32 R16, RZ, RZ, R9 ;  /* 0x000000ffff107224 */ /* 0x000fe400078e0009 */
[C---:B------:R-:W-:Y:S02]  /*13bf0*/  IMAD R9, R3.reuse, R13, R11 ;  /* 0x0000000d03097224 */ /* 0x040fe400078e020b */
[----:B------:R-:W-:Y:S02]  /*13c00*/  IMAD.MOV.U32 R15, RZ, RZ, R8 ;  /* 0x000000ffff0f7224 */ /* 0x000fe400078e0008 */
[----:B------:R-:W-:Y:S01]  /*13c10*/  @!P3 IMAD.MOV R16, RZ, RZ, -R16 ;  /* 0x000000ffff10b224 */ /* 0x000fe200078e0a10 */
[C---:B------:R-:W-:Y:S01]  /*13c20*/  ISETP.GT.U32.AND P3, PT, R3.reuse, R10, PT ;  /* 0x0000000a0300720c */ /* 0x040fe20003f64070 */
[----:B------:R-:W-:Y:S01]  /*13c30*/  @!P0 IMAD.IADD R2, R2, 0x1, -R3 ;  /* 0x0000000102028824 */ /* 0x000fe200078e0a03 */
[C---:B------:R-:W-:Y:S01]  /*13c40*/  ISETP.GT.U32.AND P0, PT, R3.reuse, R5, PT ;  /* 0x000000050300720c */ /* 0x040fe20003f04070 */
[----:B------:R-:W-:Y:S01]  /*13c50*/  @!P2 IMAD.MOV R15, RZ, RZ, -R15 ;  /* 0x000000ffff0fa224 */ /* 0x000fe200078e0a0f */
[C---:B------:R-:W-:Y:S01]  /*13c60*/  ISETP.GT.U32.AND P2, PT, R3.reuse, R9, PT ;  /* 0x000000090300720c */ /* 0x040fe20003f44070 */
[----:B------:R-:W-:Y:S01]  /*13c70*/  @!P6 IMAD.MOV R18, RZ, RZ, -R18 ;  /* 0x000000ffff12e224 */ /* 0x000fe200078e0a12 */
[----:B------:R-:W-:Y:S01]  /*13c80*/  ISETP.GT.U32.AND P6, PT, R3, R2, PT ;  /* 0x000000020300720c */ /* 0x000fe20003fc4070 */
[----:B------:R-:W-:Y:S01]  /*13c90*/  @!P4 IMAD.MOV R21, RZ, RZ, -R21 ;  /* 0x000000ffff15c224 */ /* 0x000fe200078e0a15 */
[----:B------:R-:W-:Y:S01]  /*13ca0*/  ISETP.GE.AND P4, PT, R20, RZ, PT ;  /* 0x000000ff1400720c */ /* 0x000fe20003f86270 */
[----:B------:R-:W-:-:S02]  /*13cb0*/  VIADD R8, R0, 0x88 ;  /* 0x0000008800087836 */ /* 0x000fc40000000000 */
[----:B------:R-:W-:Y:S01]  /*13cc0*/  VIADD R11, R0, 0x87 ;  /* 0x00000087000b7836 */ /* 0x000fe20000000000 */
[----:B------:R-:W-:Y:S01]  /*13cd0*/  STL [R1+0x88], R21 ;  /* 0x0000881501007387 */ /* 0x000fe20000100800 */
[--C-:B------:R-:W-:Y:S02]  /*13ce0*/  @!P3 IMAD.IADD R10, R10, 0x1, -R3.reuse ;  /* 0x000000010a0ab824 */ /* 0x100fe400078e0a03 */
[--C-:B------:R-:W-:Y:S01]  /*13cf0*/  @!P0 IMAD.IADD R5, R5, 0x1, -R3.reuse ;  /* 0x0000000105058824 */ /* 0x100fe200078e0a03 */
[----:B------:R-:W-:Y:S01]  /*13d00*/  STL [R1+0x84], R18 ;  /* 0x0000841201007387 */ /* 0x000fe20000100800 */
[--C-:B------:R-:W-:Y:S01]  /*13d10*/  @!P2 IMAD.IADD R9, R9, 0x1, -R3.reuse ;  /* 0x000000010909a824 */ /* 0x100fe200078e0a03 */
[----:B------:R-:W-:Y:S01]  /*13d20*/  IABS R12, R11 ;  /* 0x0000000b000c7213 */ /* 0x000fe20000000000 */
[----:B------:R-:W-:Y:S01]  /*13d30*/  @!P6 IMAD.IADD R2, R2, 0x1, -R3 ;  /* 0x000000010202e824 */ /* 0x000fe200078e0a03 */
[----:B------:R-:W-:Y:S01]  /*13d40*/  STL [R1+0x80], R16 ;  /* 0x0000801001007387 */ /* 0x000fe20000100800 */
[----:B------:R-:W-:Y:S01]  /*13d50*/  ISETP.GT.U32.AND P2, PT, R3, R10, PT ;  /* 0x0000000a0300720c */ /* 0x000fe20003f44070 */
[----:B------:R-:W-:Y:S01]  /*13d60*/  IMAD.MOV.U32 R13, RZ, RZ, R5 ;  /* 0x000000ffff0d7224 */ /* 0x000fe200078e0005 */
[----:B------:R-:W-:Y:S01]  /*13d70*/  ISETP.GE.AND P6, PT, R8, RZ, PT ;  /* 0x000000ff0800720c */ /* 0x000fe20003fc6270 */
[----:B------:R0:W-:Y:S01]  /*13d80*/  STL [R1+0x2a8], R15 ;  /* 0x0002a80f01007387 */ /* 0x0001e20000100800 */
[----:B------:R-:W-:Y:S01]  /*13d90*/  ISETP.GE.AND P3, PT, R11, RZ, PT ;  /* 0x000000ff0b00720c */ /* 0x000fe20003f66270 */
[----:B------:R-:W-:Y:S01]  /*13da0*/  @!P1 IMAD.MOV R13, RZ, RZ, -R13 ;  /* 0x000000ffff0d9224 */ /* 0x000fe200078e0a0d */
[----:B------:R-:W-:Y:S01]  /*13db0*/  ISETP.GT.U32.AND P1, PT, R3, R9, PT ;  /* 0x000000090300720c */ /* 0x000fe20003f24070 */
[C---:B------:R-:W-:Y:S01]  /*13dc0*/  VIADD R14, R0.reuse, 0x86 ;  /* 0x00000086000e7836 */ /* 0x040fe20000000000 */
[----:B------:R-:W-:Y:S01]  /*13dd0*/  ISETP.GE.AND P0, PT, R19, RZ, PT ;  /* 0x000000ff1300720c */ /* 0x000fe20003f06270 */
[C---:B------:R-:W-:Y:S01]  /*13de0*/  VIADD R20, R0.reuse, 0x82 ;  /* 0x0000008200147836 */ /* 0x040fe20000000000 */
[----:B------:R1:W-:Y:S01]  /*13df0*/  STL [R1+0x2ac], R13 ;  /* 0x0002ac0d01007387 */ /* 0x0003e20000100800 */
[----:B------:R-:W-:Y:S01]  /*13e00*/  VIADD R17, R0, 0x81 ;  /* 0x0000008100117836 */ /* 0x000fe20000000000 */
[----:B0-----:R-:W-:Y:S01]  /*13e10*/  IABS R15, R8 ;  /* 0x00000008000f7213 */ /* 0x001fe20000000000 */
[----:B------:R-:W-:-:S02]  /*13e20*/  IMAD.MOV.U32 R8, RZ, RZ, R12 ;  /* 0x000000ffff087224 */ /* 0x000fc400078e000c */
[----:B------:R-:W-:Y:S02]  /*13e30*/  IMAD.MOV.U32 R12, RZ, RZ, R2 ;  /* 0x000000ffff0c7224 */ /* 0x000fe400078e0002 */
[----:B------:R-:W-:-:S04]  /*13e40*/  IMAD.HI.U32 R5, R4, R15, RZ ;  /* 0x0000000f04057227 */ /* 0x000fc800078e00ff */
[----:B------:R-:W-:Y:S02]  /*13e50*/  IMAD.MOV R5, RZ, RZ, -R5 ;  /* 0x000000ffff057224 */ /* 0x000fe400078e0a05 */
[----:B------:R-:W-:-:S04]  /*13e60*/  IMAD.HI.U32 R11, R4, R8, RZ ;  /* 0x00000008040b7227 */ /* 0x000fc800078e00ff */
[C---:B------:R-:W-:Y:S02]  /*13e70*/  IMAD R15, R3.reuse, R5, R15 ;  /* 0x00000005030f7224 */ /* 0x040fe400078e020f */
[----:B------:R-:W-:Y:S02]  /*13e80*/  IMAD.MOV R2, RZ, RZ, -R11 ;  /* 0x000000ffff027224 */ /* 0x000fe400078e0a0b */
[--C-:B------:R-:W-:Y:S01]  /*13e90*/  @!P2 IMAD.IADD R10, R10, 0x1, -R3.reuse ;  /* 0x000000010a0aa824 */ /* 0x100fe200078e0a03 */
[C---:B------:R-:W-:Y:S01]  /*13ea0*/  ISETP.GT.U32.AND P2, PT, R3.reuse, R15, PT ;  /* 0x0000000f0300720c */ /* 0x040fe20003f44070 */
[C---:B------:R-:W-:Y:S02]  /*13eb0*/  IMAD R8, R3.reuse, R2, R8 ;  /* 0x0000000203087224 */ /* 0x040fe400078e0208 */
[----:B------:R-:W-:Y:S02]  /*13ec0*/  IMAD.MOV.U32 R16, RZ, RZ, R10 ;  /* 0x000000ffff107224 */ /* 0x000fe400078e000a */
[----:B------:R-:W-:Y:S01]  /*13ed0*/  @!P5 IMAD.MOV R12, RZ, RZ, -R12 ;  /* 0x000000ffff0cd224 */ /* 0x000fe200078e0a0c */
[----:B------:R-:W-:Y:S01]  /*13ee0*/  ISETP.GE.AND P5, PT, R14, RZ, PT ;  /* 0x000000ff0e00720c */ /* 0x000fe20003fa6270 */
[----:B------:R-:W-:Y:S01]  /*13ef0*/  @!P4 IMAD.MOV R16, RZ, RZ, -R16 ;  /* 0x000000ffff10c224 */ /* 0x000fe200078e0a10 */
[----:B------:R-:W-:Y:S01]  /*13f00*/  ISETP.GT.U32.AND P4, PT, R3, R8, PT ;  /* 0x000000080300720c */ /* 0x000fe20003f84070 */
[--C-:B------:R-:W-:Y:S01]  /*13f10*/  @!P1 IMAD.IADD R9, R9, 0x1, -R3.reuse ;  /* 0x0000000109099824 */ /* 0x100fe200078e0a03 */
[----:B------:R0:W-:Y:S01]  /*13f20*/  STL [R1+0x2b0], R12 ;  /* 0x0002b00c01007387 */ /* 0x0001e20000100800 */
[C---:B-1----:R-:W-:Y:S01]  /*13f30*/  VIADD R13, R0.reuse, 0x84 ;  /* 0x00000084000d7836 */ /* 0x042fe20000000000 */
[----:B------:R-:W-:Y:S01]  /*13f40*/  IABS R14, R14 ;  /* 0x0000000e000e7213 */ /* 0x000fe20000000000 */
[----:B------:R-:W-:Y:S01]  /*13f50*/  @!P2 IMAD.IADD R15, R15, 0x1, -R3 ;  /* 0x000000010f0fa824 */ /* 0x000fe200078e0a03 */
[----:B------:R-:W-:Y:S01]  /*13f60*/  STL [R1+0x2b4], R16 ;  /* 0x0002b41001007387 */ /* 0x000fe20000100800 */
[----:B------:R-:W-:-:S02]  /*13f70*/  VIADD R11, R0, 0x85 ;  /* 0x00000085000b7836 */ /* 0x000fc40000000000 */
[----:B------:R-:W-:Y:S01]  /*13f80*/  IMAD.HI.U32 R5, R4, R14, RZ ;  /* 0x0000000e04057227 */ /* 0x000fe200078e00ff */
[----:B------:R-:W-:Y:S02]  /*13f90*/  ISETP.GT.U32.AND P2, PT, R3, R15, PT ;  /* 0x0000000f0300720c */ /* 0x000fe40003f44070 */
[----:B------:R-:W-:Y:S01]  /*13fa0*/  ISETP.GE.AND P1, PT, R11, RZ, PT ;  /* 0x000000ff0b00720c */ /* 0x000fe20003f26270 */
[----:B0-----:R-:W-:Y:S01]  /*13fb0*/  IMAD.MOV.U32 R12, RZ, RZ, R9 ;  /* 0x000000ffff0c7224 */ /* 0x001fe200078e0009 */
[----:B------:R-:W-:Y:S01]  /*13fc0*/  IABS R11, R11 ;  /* 0x0000000b000b7213 */ /* 0x000fe20000000000 */
[----:B------:R-:W-:Y:S02]  /*13fd0*/  @!P4 IMAD.IADD R8, R8, 0x1, -R3 ;  /* 0x000000010808c824 */ /* 0x000fe400078e0a03 */
[----:B------:R-:W-:Y:S01]  /*13fe0*/  @!P0 IMAD.MOV R12, RZ, RZ, -R12 ;  /* 0x000000ffff0c8224 */ /* 0x000fe200078e0a0c */
[----:B------:R-:W-:Y:S01]  /*13ff0*/  ISETP.GE.AND P0, PT, R13, RZ, PT ;  /* 0x000000ff0d00720c */ /* 0x000fe20003f06270 */
[----:B------:R-:W-:Y:S01]  /*14000*/  VIADD R2, R0, 0x83 ;  /* 0x0000008300027836 */ /* 0x000fe20000000000 */
[----:B------:R-:W-:Y:S01]  /*14010*/  IABS R13, R13 ;  /* 0x0000000d000d7213 */ /* 0x000fe20000000000 */
[----:B------:R-:W-:Y:S01]  /*14020*/  IMAD.MOV R10, RZ, RZ, -R5 ;  /* 0x000000ffff0a7224 */ /* 0x000fe200078e0a05 */
[----:B------:R-:W-:Y:S01]  /*14030*/  ISETP.GT.U32.AND P4, PT, R3, R8, PT ;  /* 0x000000080300720c */ /* 0x000fe20003f84070 */
[----:B------:R0:W-:Y:S01]  /*14040*/  STL [R1+0x2c0], R12 ;  /* 0x0002c00c01007387 */ /* 0x0001e20000100800 */
[----:B------:R-:W-:-:S04]  /*14050*/  IMAD.HI.U32 R5, R4, R11, RZ ;  /* 0x0000000b04057227 */ /* 0x000fc800078e00ff */
[----:B------:R-:W-:-:S04]  /*14060*/  IMAD.HI.U32 R9, R4, R13, RZ ;  /* 0x0000000d04097227 */ /* 0x000fc800078e00ff */
[----:B------:R-:W-:Y:S01]  /*14070*/  IMAD R14, R3, R10, R14 ;  /* 0x0000000a030e7224 */ /* 0x000fe200078e020e */
[----:B0-----:R-:W-:Y:S01]  /*14080*/  IABS R12, R2 ;  /* 0x00000002000c7213 */ /* 0x001fe20000000000 */
[----:B------:R-:W-:Y:S02]  /*14090*/  IMAD.MOV R9, RZ, RZ, -R9 ;  /* 0x000000ffff097224 */ /* 0x000fe400078e0a09 */
[----:B------:R-:W-:Y:S01]  /*140a0*/  @!P2 IMAD.IADD R15, R15, 0x1, -R3 ;  /* 0x000000010f0fa824 */ /* 0x000fe200078e0a03 */
[C---:B------:R-:W-:Y:S01]  /*140b0*/  ISETP.GT.U32.AND P2, PT, R3.reuse, R14, PT ;  /* 0x0000000e0300720c */ /* 0x040fe20003f44070 */
[----:B------:R-:W-:Y:S02]  /*140c0*/  IMAD.MOV R5, RZ, RZ, -R5 ;  /* 0x000000ffff057224 */ /* 0x000fe400078e0a05 */
[----:B------:R-:W-:Y:S02]  /*140d0*/  IMAD R13, R3, R9, R13 ;  /* 0x00000009030d7224 */ /* 0x000fe400078e020d */
[----:B------:R-:W-:-:S04]  /*140e0*/  IMAD.HI.U32 R10, R4, R12, RZ ;  /* 0x0000000c040a7227 */ /* 0x000fc800078e00ff */
[C---:B------:R-:W-:Y:S01]  /*140f0*/  IMAD R11, R3.reuse, R5, R11 ;  /* 0x00000005030b7224 */ /* 0x040fe200078e020b */
[----:B------:R-:W-:Y:S01]  /*14100*/  IABS R5, R20 ;  /* 0x0000001400057213 */ /* 0x000fe20000000000 */
[----:B------:R-:W-:Y:S02]  /*14110*/  IMAD.MOV.U32 R16, RZ, RZ, R15 ;  /* 0x000000ffff107224 */ /* 0x000fe400078e000f */
[----:B------:R-:W-:Y:S01]  /*14120*/  @!P4 IMAD.IADD R8, R8, 0x1, -R3 ;  /* 0x000000010808c824 */ /* 0x000fe200078e0a03 */
[C---:B------:R-:W-:Y:S01]  /*14130*/  ISETP.GT.U32.AND P4, PT, R3.reuse, R13, PT ;  /* 0x0000000d0300720c */ /* 0x040fe20003f84070 */
[----:B------:R-:W-:Y:S02]  /*14140*/  IMAD.MOV R10, RZ, RZ, -R10 ;  /* 0x000000ffff0a7224 */ /* 0x000fe400078e0a0a */
[----:B------:R-:W-:Y:S01]  /*14150*/  @!P6 IMAD.MOV R16, RZ, RZ, -R16 ;  /* 0x000000ffff10e224 */ /* 0x000fe200078e0a10 */
[C---:B------:R-:W-:Y:S01]  /*14160*/  ISETP.GT.U32.AND P6, PT, R3.reuse, R11, PT ;  /* 0x0000000b0300720c */ /* 0x040fe20003fc4070 */
[----:B------:R-:W-:-:S02]  /*14170*/  IMAD R12, R3, R10, R12 ;  /* 0x0000000a030c7224 */ /* 0x000fc400078e020c */
[----:B------:R-:W-:Y:S01]  /*14180*/  @!P2 IMAD.IADD R14, R14, 0x1, -R3 ;  /* 0x000000010e0ea824 */ /* 0x000fe200078e0a03 */
[----:B------:R0:W-:Y:S01]  /*14190*/  STL [R1+0x2bc], R16 ;  /* 0x0002bc1001007387 */ /* 0x0001e20000100800 */
[----:B------:R-:W-:Y:S01]  /*141a0*/  IMAD.MOV.U32 R15, RZ, RZ, R8 ;  /* 0x000000ffff0f7224 */ /* 0x000fe200078e0008 */
[----:B------:R-:W-:Y:S01]  /*141b0*/  ISETP.GT.U32.AND P2, PT, R3, R12, PT ;  /* 0x0000000c0300720c */ /* 0x000fe20003f44070 */
[----:B------:R-:W-:-:S04]  /*141c0*/  IMAD.HI.U32 R9, R4, R5, RZ ;  /* 0x0000000504097227 */ /* 0x000fc800078e00ff */
[--C-:B------:R-:W-:Y:S02]  /*141d0*/  @!P4 IMAD.IADD R13, R13, 0x1, -R3.reuse ;  /* 0x000000010d0dc824 */ /* 0x100fe400078e0a03 */
[----:B------:R-:W-:Y:S01]  /*141e0*/  @!P6 IMAD.IADD R11, R11, 0x1, -R3 ;  /* 0x000000010b0be824 */ /* 0x000fe200078e0a03 */
[----:B0-----:R-:W-:Y:S01]  /*141f0*/  IABS R16, R17 ;  /* 0x0000001100107213 */ /* 0x001fe20000000000 */
[----:B------:R-:W-:Y:S01]  /*14200*/  @!P3 IMAD.MOV R15, RZ, RZ, -R15 ;  /* 0x000000ffff0fb224 */ /* 0x000fe200078e0a0f */
[C---:B------:R-:W-:Y:S01]  /*14210*/  ISETP.GT.U32.AND P6, PT, R3.reuse, R14, PT ;  /* 0x0000000e0300720c */ /* 0x040fe20003fc4070 */
[----:B------:R-:W-:Y:S01]  /*14220*/  IMAD.MOV R9, RZ, RZ, -R9 ;  /* 0x000000ffff097224 */ /* 0x000fe200078e0a09 */
[C---:B------:R-:W-:Y:S01]  /*14230*/  ISETP.GT.U32.AND P3, PT, R3.reuse, R13, PT ;  /* 0x0000000d0300720c */ /* 0x040fe20003f64070 */
[----:B------:R-:W-:Y:S01]  /*14240*/  IMAD.HI.U32 R8, R4, R16, RZ ;  /* 0x0000001004087227 */ /* 0x000fe200078e00ff */
[----:B------:R-:W-:Y:S01]  /*14250*/  ISETP.GT.U32.AND P4, PT, R3, R11, PT ;  /* 0x0000000b0300720c */ /* 0x000fe20003f84070 */
[----:B------:R0:W-:Y:S02]  /*14260*/  STL [R1+0x2b8], R15 ;  /* 0x0002b80f01007387 */ /* 0x0001e40000100800 */
[----:B------:R-:W-:-:S02]  /*14270*/  @!P2 IMAD.IADD R12, R12, 0x1, -R3 ;  /* 0x000000010c0ca824 */ /* 0x000fc400078e0a03 */
[----:B------:R-:W-:Y:S02]  /*14280*/  IMAD.MOV R8, RZ, RZ, -R8 ;  /* 0x000000ffff087224 */ /* 0x000fe400078e0a08 */
[C---:B------:R-:W-:Y:S01]  /*14290*/  IMAD R5, R3.reuse, R9, R5 ;  /* 0x0000000903057224 */ /* 0x040fe200078e0205 */
[C---:B------:R-:W-:Y:S01]  /*142a0*/  ISETP.GT.U32.AND P2, PT, R3.reuse, R12, PT ;  /* 0x0000000c0300720c */ /* 0x040fe20003f44070 */
[C---:B------:R-:W-:Y:S02]  /*142b0*/  IMAD R16, R3.reuse, R8, R16 ;  /* 0x0000000803107224 */ /* 0x040fe400078e0210 */
[--C-:B------:R-:W-:Y:S01]  /*142c0*/  @!P6 IMAD.IADD R14, R14, 0x1, -R3.reuse ;  /* 0x000000010e0ee824 */ /* 0x100fe200078e0a03 */
[----:B------:R-:W-:Y:S01]  /*142d0*/  ISETP.GT.U32.AND P6, PT, R3, R5, PT ;  /* 0x000000050300720c */ /* 0x000fe20003fc4070 */
[----:B------:R-:W-:Y:S01]  /*142e0*/  @!P3 IMAD.IADD R13, R13, 0x1, -R3 ;  /* 0x000000010d0db824 */ /* 0x000fe200078e0a03 */
[----:B------:R-:W-:Y:S01]  /*142f0*/  ISETP.GT.U32.AND P3, PT, R3, R16, PT ;  /* 0x000000100300720c */ /* 0x000fe20003f64070 */
[----:B------:R-:W-:-:S02]  /*14300*/  VIADD R8, R0, 0x7e ;  /* 0x0000007e00087836 */ /* 0x000fc40000000000 */
[----:B------:R-:W-:Y:S02]  /*14310*/  VIADD R10, R0, 0x80 ;  /* 0x00000080000a7836 */ /* 0x000fe40000000000 */
[----:B------:R-:W-:Y:S02]  /*14320*/  IMAD.MOV.U32 R22, RZ, RZ, R14 ;  /* 0x000000ffff167224 */ /* 0x000fe400078e000e */
[--C-:B------:R-:W-:Y:S01]  /*14330*/  @!P2 IMAD.IADD R12, R12, 0x1, -R3.reuse ;  /* 0x000000010c0ca824 */ /* 0x100fe200078e0a03 */
[----:B------:R-:W-:Y:S01]  /*14340*/  ISETP.GE.AND P2, PT, R20, RZ, PT ;  /* 0x000000ff1400720c */ /* 0x000fe20003f46270 */
[----:B------:R-:W-:Y:S01]  /*14350*/  @!P5 IMAD.MOV R22, RZ, RZ, -R22 ;  /* 0x000000ffff16d224 */ /* 0x000fe200078e0a16 */
[----:B------:R-:W-:Y:S01]  /*14360*/  IABS R20, R8 ;  /* 0x0000000800147213 */ /* 0x000fe20000000000 */
[--C-:B------:R-:W-:Y:S01]  /*14370*/  @!P6 IMAD.IADD R5, R5, 0x1, -R3.reuse ;  /* 0x000000010505e824 */ /* 0x100fe200078e0a03 */
[----:B------:R-:W-:Y:S01]  /*14380*/  IABS R19, R10 ;  /* 0x0000000a00137213 */ /* 0x000fe20000000000 */
[--C-:B------:R-:W-:Y:S01]  /*14390*/  @!P3 IMAD.IADD R16, R16, 0x1, -R3.reuse ;  /* 0x000000011010b824 */ /* 0x100fe200078e0a03 */
[----:B------:R-:W-:Y:S01]  /*143a0*/  ISETP.GE.AND P6, PT, R17, RZ, PT ;  /* 0x000000ff1100720c */ /* 0x000fe20003fc6270 */
[----:B------:R-:W-:Y:S01]  /*143b0*/  IMAD.MOV.U32 R17, RZ, RZ, R20 ;  /* 0x000000ffff117224 */ /* 0x000fe200078e0014 */
[C---:B------:R-:W-:Y:S01]  /*143c0*/  ISETP.GT.U32.AND P3, PT, R3.reuse, R5, PT ;  /* 0x000000050300720c */ /* 0x040fe20003f64070 */
[----:B------:R-:W-:Y:S01]  /*143d0*/  VIADD R9, R0, 0x7f ;  /* 0x0000007f00097836 */ /* 0x000fe20000000000 */
[----:B------:R-:W-:Y:S01]  /*143e0*/  ISETP.GT.U32.AND P5, PT, R3, R16, PT ;  /* 0x000000100300720c */ /* 0x000fe20003fa4070 */
[----:B------:R-:W-:Y:S01]  /*143f0*/  @!P4 IMAD.IADD R11, R11, 0x1, -R3 ;  /* 0x000000010b0bc824 */ /* 0x000fe200078e0a03 */
[----:B------:R-:W-:Y:S01]  /*14400*/  ISETP.GE.AND P4, PT, R2, RZ, PT ;  /* 0x000000ff0200720c */ /* 0x000fe20003f86270 */
[C---:B0-----:R-:W-:Y:S01]  /*14410*/  IMAD.HI.U32 R15, R4.reuse, R19, RZ ;  /* 0x00000013040f7227 */ /* 0x041fe200078e00ff */
[----:B------:R-:W-:Y:S01]  /*14420*/  IABS R18, R9 ;  /* 0x0000000900127213 */ /* 0x000fe20000000000 */
[----:B------:R0:W-:Y:S02]  /*14430*/  STL [R1+0x294], R22 ;  /* 0x0002941601007387 */ /* 0x0001e40000100800 */
[----:B------:R-:W-:-:S04]  /*14440*/  IMAD.HI.U32 R14, R4, R17, RZ ;  /* 0x00000011040e7227 */ /* 0x000fc800078e00ff */
[----:B------:R-:W-:Y:S02]  /*14450*/  IMAD.MOV R15, RZ, RZ, -R15 ;  /* 0x000000ffff0f7224 */ /* 0x000fe400078e0a0f */
[----:B------:R-:W-:Y:S02]  /*14460*/  IMAD.MOV.U32 R21, RZ, RZ, R11 ;  /* 0x000000ffff157224 */ /* 0x000fe400078e000b */
[----:B------:R-:W-:Y:S02]  /*14470*/  IMAD.MOV R11, RZ, RZ, -R14 ;  /* 0x000000ffff0b7224 */ /* 0x000fe400078e0a0e */
[C---:B------:R-:W-:Y:S02]  /*14480*/  IMAD R19, R3.reuse, R15, R19 ;  /* 0x0000000f03137224 */ /* 0x040fe400078e0213 */
[----:B------:R-:W-:Y:S02]  /*14490*/  IMAD R17, R3, R11, R17 ;  /* 0x0000000b03117224 */ /* 0x000fe400078e0211 */
[----:B------:R-:W-:-:S04]  /*144a0*/  IMAD.HI.U32 R2, R4, R18, RZ ;  /* 0x0000001204027227 */ /* 0x000fc800078e00ff */
[----:B------:R-:W-:Y:S01]  /*144b0*/  @!P1 IMAD.MOV R21, RZ, RZ, -R21 ;  /* 0x000000ffff159224 */ /* 0x000fe200078e0a15 */
[C---:B------:R-:W-:Y:S01]  /*144c0*/  ISETP.GT.U32.AND P1, PT, R3.reuse, R19, PT ;  /* 0x000000130300720c */ /* 0x040fe20003f24070 */
[--C-:B------:R-:W-:Y:S01]  /*144d0*/  @!P5 IMAD.IADD R16, R16, 0x1, -R3.reuse ;  /* 0x000000011010d824 */ /* 0x100fe200078e0a03 */
[----:B------:R-:W-:Y:S01]  /*144e0*/  ISETP.GT.U32.AND P5, PT, R3, R17, PT ;  /* 0x000000110300720c */ /* 0x000fe20003fa4070 */
[----:B------:R-:W-:Y:S01]  /*144f0*/  IMAD.MOV R2, RZ, RZ, -R2 ;  /* 0x000000ffff027224 */ /* 0x000fe200078e0a02 */
[----:B------:R-:W-:Y:S01]  /*14500*/  STL [R1+0x298], R21 ;  /* 0x0002981501007387 */ /* 0x000fe20000100800 */
[----:B------:R-:W-:Y:S01]  /*14510*/  @!P3 IMAD.IADD R5, R5, 0x1, -R3 ;  /* 0x000000010505b824 */ /* 0x000fe200078e0a03 */
[----:B------:R-:W-:Y:S01]  /*14520*/  ISETP.GE.AND P3, PT, R9, RZ, PT ;  /* 0x000000ff0900720c */ /* 0x000fe20003f66270 */
[C---:B------:R-:W-:Y:S02]  /*14530*/  IMAD R18, R3.reuse, R2, R18 ;  /* 0x0000000203127224 */ /* 0x040fe400078e0212 */
[----:B------:R-:W-:Y:S01]  /*14540*/  @!P0 IMAD.MOV R13, RZ, RZ, -R13 ;  /* 0x000000ffff0d8224 */ /* 0x000fe200078e0a0d */
[----:B------:R-:W-:Y:S01]  /*14550*/  ISETP.GE.AND P0, PT, R10, RZ, PT ;  /* 0x000000ff0a00720c */ /* 0x000fe20003f06270 */
[----:B------:R-:W-:Y:S01]  /*14560*/  @!P4 IMAD.MOV R12, RZ, RZ, -R12 ;  /* 0x000000ffff0cc224 */ /* 0x000fe200078e0a0c */
[----:B------:R-:W-:Y:S01]  /*14570*/  ISETP.GT.U32.AND P4, PT, R3, R18, PT ;  /* 0x000000120300720c */ /* 0x000fe20003f84070 */
[----:B------:R-:W-:Y:S01]  /*14580*/  VIADD R9, R0, 0x7c ;  /* 0x0000007c00097836 */ /* 0x000fe20000000000 */
[----:B------:R-:W-:Y:S01]  /*14590*/  STL [R1+0x29c], R13 ;  /* 0x00029c0d01007387 */ /* 0x000fe20000100800 */
[----:B------:R-:W-:-:S02]  /*145a0*/  IMAD.MOV.U32 R10, RZ, RZ, R5 ;  /* 0x000000ffff0a7224 */ /* 0x000fc400078e0005 */
[--C-:B------:R-:W-:Y:S01]  /*145b0*/  @!P1 IMAD.IADD R19, R19, 0x1, -R3.reuse ;  /* 0x0000000113139824 */ /* 0x100fe200078e0a03 */
[----:B------:R-:W-:Y:S01]  /*145c0*/  ISETP.GE.AND P1, PT, R8, RZ, PT ;  /* 0x000000ff0800720c */ /* 0x000fe20003f26270 */
[----:B------:R-:W-:Y:S01]  /*145d0*/  @!P2 IMAD.MOV R10, RZ, RZ, -R10 ;  /* 0x000000ffff0aa224 */ /* 0x000fe200078e0a0a */
[----:B------:R-:W-:Y:S01]  /*145e0*/  IABS R8, R9 ;  /* 0x0000000900087213 */ /* 0x000fe20000000000 */
[--C-:B------:R-:W-:Y:S01]  /*145f0*/  @!P5 IMAD.IADD R17, R17, 0x1, -R3.reuse ;  /* 0x000000011111d824 */ /* 0x100fe200078e0a03 */
[----:B------:R1:W-:Y:S01]  /*14600*/  STL [R1+0x2a0], R12 ;  /* 0x0002a00c01007387 */ /* 0x0003e20000100800 */
[----:B------:R-:W-:Y:S02]  /*14610*/  VIADD R2, R0, 0x7d ;  /* 0x0000007d00027836 */ /* 0x000fe40000000000 */
[----:B------:R-:W-:Y:S01]  /*14620*/  @!P4 IMAD.IADD R18, R18, 0x1, -R3 ;  /* 0x000000011212c824 */ /* 0x000fe200078e0a03 */
[----:B------:R2:W-:Y:S01]  /*14630*/  STL [R1+0x2a4], R10 ;  /* 0x0002a40a01007387 */ /* 0x0005e20000100800 */
[C---:B------:R-:W-:Y:S01]  /*14640*/  ISETP.GT.U32.AND P5, PT, R3.reuse, R17, PT ;  /* 0x000000110300720c */ /* 0x040fe20003fa4070 */
[C---:B------:R-:W-:Y:S01]  /*14650*/  VIADD R5, R0.reuse, 0x7a ;  /* 0x0000007a00057836 */ /* 0x040fe20000000000 */
[----:B------:R-:W-:Y:S01]  /*14660*/  IABS R14, R2 ;  /* 0x00000002000e7213 */ /* 0x000fe20000000000 */
[----:B0-----:R-:W-:Y:S01]  /*14670*/  IMAD.MOV.U32 R22, RZ, RZ, R16 ;  /* 0x000000ffff167224 */ /* 0x001fe200078e0010 */
[C---:B------:R-:W-:Y:S01]  /*14680*/  ISETP.GT.U32.AND P4, PT, R3.reuse, R19, PT ;  /* 0x000000130300720c */ /* 0x040fe20003f84070 */
[----:B-1----:R-:W-:Y:S01]  /*14690*/  VIADD R12, R0, 0x7b ;  /* 0x0000007b000c7836 */ /* 0x002fe20000000000 */
[----:B------:R-:W-:Y:S01]  /*146a0*/  ISETP.GT.U32.AND P2, PT, R3, R18, PT ;  /* 0x000000120300720c */ /* 0x000fe20003f44070 */
[----:B------:R-:W-:-:S03]  /*146b0*/  IMAD.HI.U32 R11, R4, R14, RZ ;  /* 0x0000000e040b7227 */ /* 0x000fc600078e00ff */
[----:B------:R-:W-:Y:S01]  /*146c0*/  IABS R15, R12 ;  /* 0x0000000c000f7213 */ /* 0x000fe20000000000 */
[----:B--2---:R-:W-:-:S04]  /*146d0*/  IMAD.HI.U32 R10, R4, R8, RZ ;  /* 0x00000008040a7227 */ /* 0x004fc800078e00ff */
[----:B------:R-:W-:Y:S02]  /*146e0*/  IMAD.MOV R10, RZ, RZ, -R10 ;  /* 0x000000ffff0a7224 */ /* 0x000fe400078e0a0a */
[----:B------:R-:W-:Y:S02]  /*146f0*/  IMAD.MOV R11, RZ, RZ, -R11 ;  /* 0x000000ffff0b7224 */ /* 0x000fe400078e0a0b */
[----:B------:R-:W-:Y:S02]  /*14700*/  IMAD R8, R3, R10, R8 ;  /* 0x0000000a03087224 */ /* 0x000fe400078e0208 */
[--C-:B------:R-:W-:Y:S02]  /*14710*/  @!P5 IMAD.IADD R17, R17, 0x1, -R3.reuse ;  /* 0x000000011111d824 */ /* 0x100fe400078e0a03 */
[C---:B------:R-:W-:Y:S01]  /*14720*/  IMAD R14, R3.reuse, R11, R14 ;  /* 0x0000000b030e7224 */ /* 0x040fe200078e020e */
[----:B------:R-:W-:Y:S01]  /*14730*/  ISETP.GT.U32.AND P5, PT, R3, R8, PT ;  /* 0x000000080300720c */ /* 0x000fe20003fa4070 */
[----:B------:R-:W-:Y:S01]  /*14740*/  @!P4 IMAD.IADD R19, R19, 0x1, -R3 ;  /* 0x000000011313c824 */ /* 0x000fe200078e0a03 */
[----:B------:R-:W-:Y:S01]  /*14750*/  IABS R11, R5 ;  /* 0x00000005000b7213 */ /* 0x000fe20000000000 */
[----:B------:R-:W-:Y:S01]  /*14760*/  VIADD R10, R0, 0x79 ;  /* 0x00000079000a7836 */ /* 0x000fe20000000000 */
[----:B------:R-:W-:Y:S01]  /*14770*/  ISETP.GT.U32.AND P4, PT, R3, R14, PT ;  /* 0x0000000e0300720c */ /* 0x000fe20003f84070 */
[----:B------:R-:W-:-:S03]  /*14780*/  IMAD.HI.U32 R20, R4, R15, RZ ;  /* 0x0000000f04147227 */ /* 0x000fc600078e00ff */
[----:B------:R-:W-:Y:S01]  /*14790*/  IABS R13, R10 ;  /* 0x0000000a000d7213 */ /* 0x000fe20000000000 */
[----:B------:R-:W-:Y:S02]  /*147a0*/  IMAD.MOV.U32 R21, RZ, RZ, R19 ;  /* 0x000000ffff157224 */ /* 0x000fe400078e0013 */
[--C-:B------:R-:W-:Y:S01]  /*147b0*/  @!P2 IMAD.IADD R18, R18, 0x1, -R3.reuse ;  /* 0x000000011212a824 */ /* 0x100fe200078e0a03 */
[----:B------:R-:W-:Y:S01]  /*147c0*/  ISETP.GE.AND P2, PT, R2, RZ, PT ;  /* 0x000000ff0200720c */ /* 0x000fe20003f46270 */
[----:B------:R-:W-:Y:S02]  /*147d0*/  @!P5 IMAD.IADD R8, R8, 0x1, -R3 ;  /* 0x000000010808d824 */ /* 0x000fe400078e0a03 */
[----:B------:R-:W-:-:S04]  /*147e0*/  IMAD.HI.U32 R2, R4, R11, RZ ;  /* 0x0000000b04027227 */ /* 0x000fc800078e00ff */
[----:B------:R-:W-:Y:S02]  /*147f0*/  IMAD.MOV R20, RZ, RZ, -R20 ;  /* 0x000000ffff147224 */ /* 0x000fe400078e0a14 */
[----:B------:R-:W-:Y:S01]  /*14800*/  @!P0 IMAD.MOV R21, RZ, RZ, -R21 ;  /* 0x000000ffff158224 */ /* 0x000fe200078e0a15 */
[----:B------:R-:W-:Y:S01]  /*14810*/  ISETP.GT.U32.AND P0, PT, R3, R8, PT ;  /* 0x000000080300720c */ /* 0x000fe20003f04070 */
[----:B------:R-:W-:Y:S01]  /*14820*/  @!P4 IMAD.IADD R14, R14, 0x1, -R3 ;  /* 0x000000010e0ec824 */ /* 0x000fe200078e0a03 */
[----:B------:R-:W-:Y:S01]  /*14830*/  ISETP.GE.AND P4, PT, R9, RZ, PT ;  /* 0x000000ff0900720c */ /* 0x000fe20003f86270 */
[----:B------:R-:W-:-:S03]  /*14840*/  IMAD.HI.U32 R16, R4, R13, RZ ;  /* 0x0000000d04107227 */ /* 0x000fc600078e00ff */
[C---:B------:R-:W-:Y:S01]  /*14850*/  ISETP.GT.U32.AND P5, PT, R3.reuse, R14, PT ;  /* 0x0000000e0300720c */ /* 0x040fe20003fa4070 */
[----:B------:R-:W-:Y:S02]  /*14860*/  IMAD.MOV R2, RZ, RZ, -R2 ;  /* 0x000000ffff027224 */ /* 0x000fe400078e0a02 */
[C---:B------:R-:W-:Y:S02]  /*14870*/  IMAD R15, R3.reuse, R20, R15 ;  /* 0x00000014030f7224 */ /* 0x040fe400078e020f */
[----:B------:R-:W-:Y:S02]  /*14880*/  IMAD.MOV R16, RZ, RZ, -R16 ;  /* 0x000000ffff107224 */ /* 0x000fe400078e0a10 */
[C---:B------:R-:W-:Y:S02]  /*14890*/  IMAD R11, R3.reuse, R2, R11 ;  /* 0x00000002030b7224 */ /* 0x040fe400078e020b */
[----:B------:R-:W-:Y:S01]  /*148a0*/  @!P6 IMAD.MOV R22, RZ, RZ, -R22 ;  /* 0x000000ffff16e224 */ /* 0x000fe200078e0a16 */
[C---:B------:R-:W-:Y:S01]  /*148b0*/  ISETP.GT.U32.AND P6, PT, R3.reuse, R15, PT ;  /* 0x0000000f0300720c */ /* 0x040fe20003fc4070 */
[----:B------:R-:W-:Y:S01]  /*148c0*/  @!P3 IMAD.MOV R18, RZ, RZ, -R18 ;  /* 0x000000ffff12b224 */ /* 0x000fe200078e0a12 */
[----:B------:R-:W-:Y:S01]  /*148d0*/  ISETP.GE.AND P3, PT, R12, RZ, PT ;  /* 0x000000ff0c00720c */ /* 0x000fe20003f66270 */
[C---:B------:R-:W-:Y:S01]  /*148e0*/  IMAD R12, R3.reuse, R16, R13 ;  /* 0x00000010030c7224 */ /* 0x040fe200078e020d */
[----:B------:R-:W-:Y:S01]  /*148f0*/  STL [R1+0x1f4], R22 ;  /* 0x0001f41601007387 */ /* 0x000fe20000100800 */
[----:B------:R-:W-:Y:S01]  /*14900*/  @!P1 IMAD.MOV R17, RZ, RZ, -R17 ;  /* 0x000000ffff119224 */ /* 0x000fe200078e0a11 */
[C---:B------:R-:W-:Y:S01]  /*14910*/  ISETP.GT.U32.AND P1, PT, R3.reuse, R11, PT ;  /* 0x0000000b0300720c */ /* 0x040fe20003f24070 */
[--C-:B------:R-:W-:Y:S01]  /*14920*/  @!P0 IMAD.IADD R8, R8, 0x1, -R3.reuse ;  /* 0x0000000108088824 */ /* 0x100fe200078e0a03 */
[----:B------:R-:W-:Y:S01]  /*14930*/  ISETP.GT.U32.AND P0, PT, R3, R12, PT ;  /* 0x0000000c0300720c */ /* 0x000fe20003f04070 */
[----:B------:R-:W-:Y:S01]  /*14940*/  VIADD R9, R0, 0x78 ;  /* 0x0000007800097836 */ /* 0x000fe20000000000 */
[----:B------:R-:W-:Y:S01]  /*14950*/  STL [R1+0x1f8], R21 ;  /* 0x0001f81501007387 */ /* 0x000fe20000100800 */
[--C-:B------:R-:W-:Y:S01]  /*14960*/  @!P5 IMAD.IADD R14, R14, 0x1, -R3.reuse ;  /* 0x000000010e0ed824 */ /* 0x100fe200078e0a03 */
[----:B------:R-:W-:Y:S01]  /*14970*/  ISETP.GE.AND P5, PT, R5, RZ, PT ;  /* 0x000000ff0500720c */ /* 0x000fe20003fa6270 */
[--C-:B------:R-:W-:Y:S01]  /*14980*/  @!P6 IMAD.IADD R15, R15, 0x1, -R3.reuse ;  /* 0x000000010f0fe824 */ /* 0x100fe200078e0a03 */
[----:B------:R-:W-:Y:S01]  /*14990*/  IABS R2, R9 ;  /* 0x0000000900027213 */ /* 0x000fe20000000000 */
[----:B------:R-:W-:Y:S01]  /*149a0*/  IMAD.MOV.U32 R16, RZ, RZ, R14 ;  /* 0x000000ffff107224 */ /* 0x000fe200078e000e */
[----:B------:R0:W-:Y:S01]  /*149b0*/  STL [R1+0x218], R18 ;  /* 0x0002181201007387 */ /* 0x0001e20000100800 */
[----:B------:R-:W-:Y:S01]  /*149c0*/  VIADD R5, R0, 0x77 ;  /* 0x0000007700057836 */ /* 0x000fe20000000000 */
[----:B------:R-:W-:Y:S01]  /*149d0*/  ISETP.GE.AND P6, PT, R10, RZ, PT ;  /* 0x000000ff0a00720c */ /* 0x000fe20003fc6270 */
[--C-:B------:R-:W-:Y:S01]  /*149e0*/  @!P1 IMAD.IADD R11, R11, 0x1, -R3.reuse ;  /* 0x000000010b0b9824 */ /* 0x100fe200078e0a03 */
[C---:B------:R-:W-:Y:S01]  /*149f0*/  ISETP.GT.U32.AND P1, PT, R3.reuse, R15, PT ;  /* 0x0000000f0300720c */ /* 0x040fe20003f24070 */
[----:B------:R-:W-:Y:S01]  /*14a00*/  IMAD.HI.U32 R13, R4, R2, RZ ;  /* 0x00000002040d7227 */ /* 0x000fe200078e00ff */
[----:B------:R-:W-:Y:S01]  /*14a10*/  IABS R14, R5 ;  /* 0x00000005000e7213 */ /* 0x000fe20000000000 */
[----:B------:R-:W-:Y:S02]  /*14a20*/  STL [R1+0x284], R17 ;  /* 0x0002841101007387 */ /* 0x000fe40000100800 */
[----:B------:R-:W-:Y:S01]  /*14a30*/  @!P2 IMAD.MOV R16, RZ, RZ, -R16 ;  /* 0x000000ffff10a224 */ /* 0x000fe200078e0a10 */
[----:B------:R-:W-:Y:S01]  /*14a40*/  ISETP.GT.U32.AND P2, PT, R3, R11, PT ;  /* 0x0000000b0300720c */ /* 0x000fe20003f44070 */
[----:B------:R-:W-:-:S02]  /*14a50*/  @!P0 IMAD.IADD R12, R12, 0x1, -R3 ;  /* 0x000000010c0c8824 */ /* 0x000fc400078e0a03 */
[----:B------:R-:W-:Y:S01]  /*14a60*/  IMAD.MOV R13, RZ, RZ, -R13 ;  /* 0x000000ffff0d7224 */ /* 0x000fe200078e0a0d */
[----:B------:R1:W-:Y:S01]  /*14a70*/  STL [R1+0x288], R16 ;  /* 0x0002881001007387 */ /* 0x0003e20000100800 */
[----:B------:R-:W-:Y:S01]  /*14a80*/  VIADD R10, R0, 0x76 ;  /* 0x00000076000a7836 */ /* 0x000fe20000000000 */
[C---:B------:R-:W-:Y:S01]  /*14a90*/  ISETP.GT.U32.AND P0, PT, R3.reuse, R12, PT ;  /* 0x0000000c0300720c */ /* 0x040fe20003f04070 */
[----:B------:R-:W-:Y:S02]  /*14aa0*/  IMAD R2, R3, R13, R2 ;  /* 0x0000000d03027224 */ /* 0x000fe400078e0202 */
[----:B------:R-:W-:Y:S01]  /*14ab0*/  @!P1 IMAD.IADD R15, R15, 0x1, -R3 ;  /* 0x000000010f0f9824 */ /* 0x000fe200078e0a03 */
[----:B------:R-:W-:Y:S02]  /*14ac0*/  IABS R13, R10 ;  /* 0x0000000a000d7213 */ /* 0x000fe40000000000 */
[----:B------:R-:W-:Y:S01]  /*14ad0*/  ISETP.GT.U32.AND P1, PT, R3, R2, PT ;  /* 0x000000020300720c */ /* 0x000fe20003f24070 */
[----:B0-----:R-:W-:-:S02]  /*14ae0*/  IMAD.MOV.U32 R18, RZ, RZ, R15 ;  /* 0x000000ffff127224 */ /* 0x001fc400078e000f */
[----:B-1----:R-:W-:Y:S02]  /*14af0*/  IMAD.MOV.U32 R16, RZ, RZ, R8 ;  /* 0x000000ffff107224 */ /* 0x002fe400078e0008 */
[----:B------:R-:W-:-:S04]  /*14b00*/  IMAD.HI.U32 R8, R4, R14, RZ ;  /* 0x0000000e04087227 */ /* 0x000fc800078e00ff */
[----:B------:R-:W-:Y:S02]  /*14b10*/  IMAD.MOV R8, RZ, RZ, -R8 ;  /* 0x000000ffff087224 */ /* 0x000fe400078e0a08 */
[--C-:B------:R-:W-:Y:S02]  /*14b20*/  @!P0 IMAD.IADD R12, R12, 0x1, -R3.reuse ;  /* 0x000000010c0c8824 */ /* 0x100fe400078e0a03 */
[----:B------:R-:W-:Y:S02]  /*14b30*/  IMAD R14, R3, R8, R14 ;  /* 0x00000008030e7224 */ /* 0x000fe400078e020e */
[--C-:B------:R-:W-:Y:S01]  /*14b40*/  @!P1 IMAD.IADD R2, R2, 0x1, -R3.reuse ;  /* 0x0000000102029824 */ /* 0x100fe200078e0a03 */
[----:B------:R-:W-:Y:S01]  /*14b50*/  ISETP.GE.AND P1, PT, R10, RZ, PT ;  /* 0x000000ff0a00720c */ /* 0x000fe20003f26270 */
[----:B------:R-:W-:Y:S01]  /*14b60*/  @!P2 IMAD.IADD R11, R11, 0x1, -R3 ;  /* 0x000000010b0ba824 */ /* 0x000fe200078e0a03 */
[----:B------:R-:W-:Y:S01]  /*14b70*/  ISETP.GT.U32.AND P0, PT, R3, R14, PT ;  /* 0x0000000e0300720c */ /* 0x000fe20003f04070 */
[----:B------:R-:W-:Y:S01]  /*14b80*/  @!P4 IMAD.MOV R16, RZ, RZ, -R16 ;  /* 0x000000ffff10c224 */ /* 0x000fe200078e0a10 */
[----:B------:R-:W-:Y:S01]  /*14b90*/  ISETP.GE.AND P2, PT, R5, RZ, PT ;  /* 0x000000ff0500720c */ /* 0x000fe20003f46270 */
[C---:B------:R-:W-:Y:S01]  /*14ba0*/  VIADD R5, R0.reuse, 0x75 ;  /* 0x0000007500057836 */ /* 0x040fe20000000000 */
[----:B------:R-:W-:Y:S01]  /*14bb0*/  ISETP.GE.AND P4, PT, R9, RZ, PT ;  /* 0x000000ff0900720c */ /* 0x000fe20003f86270 */
[----:B------:R-:W-:Y:S01]  /*14bc0*/  VIADD R8, R0, 0x74 ;  /* 0x0000007400087836 */ /* 0x000fe20000000000 */
[----:B------:R0:W-:Y:S01]  /*14bd0*/  STL [R1+0x290], R16 ;  /* 0x0002901001007387 */ /* 0x0001e20000100800 */
[----:B------:R-:W-:Y:S01]  /*14be0*/  @!P3 IMAD.MOV R18, RZ, RZ, -R18 ;  /* 0x000000ffff12b224 */ /* 0x000fe200078e0a12 */
[----:B------:R-:W-:Y:S01]  /*14bf0*/  ISETP.GT.U32.AND P3, PT, R3, R2, PT ;  /* 0x000000020300720c */ /* 0x000fe20003f64070 */
[----:B------:R-:W-:Y:S01]  /*14c00*/  IMAD.HI.U32 R17, R4, R13, RZ ;  /* 0x0000000d04117227 */ /* 0x000fe200078e00ff */
[----:B------:R-:W-:-:S02]  /*14c10*/  IABS R9, R5 ;  /* 0x0000000500097213 */ /* 0x000fc40000000000 */
[----:B------:R-:W-:Y:S01]  /*14c20*/  STL [R1+0x28c], R18 ;  /* 0x00028c1201007387 */ /* 0x000fe20000100800 */
[----:B------:R-:W-:Y:S02]  /*14c30*/  @!P0 IMAD.IADD R14, R14, 0x1, -R3 ;  /* 0x000000010e0e8824 */ /* 0x000fe400078e0a03 */
[----:B------:R-:W-:Y:S01]  /*14c40*/  IMAD.MOV R17, RZ, RZ, -R17 ;  /* 0x000000ffff117224 */ /* 0x000fe200078e0a11 */
[----:B0-----:R-:W-:Y:S01]  /*14c50*/  IABS R16, R8 ;  /* 0x0000000800107213 */ /* 0x001fe20000000000 */
[----:B------:R-:W-:Y:S01]  /*14c60*/  IMAD.HI.U32 R10, R4, R9, RZ ;  /* 0x00000009040a7227 */ /* 0x000fe200078e00ff */
[----:B------:R-:W-:-:S03]  /*14c70*/  ISETP.GT.U32.AND P0, PT, R3, R14, PT ;  /* 0x0000000e0300720c */ /* 0x000fc60003f04070 */
[----:B------:R-:W-:Y:S02]  /*14c80*/  IMAD.MOV.U32 R15, RZ, RZ, R11 ;  /* 0x000000ffff0f7224 */ /* 0x000fe400078e000b */
[----:B------:R-:W-:-:S04]  /*14c90*/  IMAD.HI.U32 R11, R4, R16, RZ ;  /* 0x00000010040b7227 */ /* 0x000fc800078e00ff */
[C---:B------:R-:W-:Y:S02]  /*14ca0*/  IMAD R13, R3.reuse, R17, R13 ;  /* 0x00000011030d7224 */ /* 0x040fe400078e020d */
[----:B------:R-:W-:Y:S02]  /*14cb0*/  IMAD.MOV R10, RZ, RZ, -R10 ;  /* 0x000000ffff0a7224 */ /* 0x000fe400078e0a0a */
[----:B------:R-:W-:Y:S02]  /*14cc0*/  IMAD.MOV R11, RZ, RZ, -R11 ;  /* 0x000000ffff0b7224 */ /* 0x000fe400078e0a0b */
[----:B------:R-:W-:Y:S01]  /*14cd0*/  @!P3 IMAD.IADD R2, R2, 0x1, -R3 ;  /* 0x000000010202b824 */ /* 0x000fe200078e0a03 */
[----:B------:R-:W-:Y:S01]  /*14ce0*/  ISETP.GE.AND P3, PT, R8, RZ, PT ;  /* 0x000000ff0800720c */ /* 0x000fe20003f66270 */
[----:B------:R-:W-:Y:S01]  /*14cf0*/  @!P5 IMAD.MOV R15, RZ, RZ, -R15 ;  /* 0x000000ffff0fd224 */ /* 0x000fe200078e0a0f */
[C---:B------:R-:W-:Y:S01]  /*14d00*/  ISETP.GT.U32.AND P5, PT, R3.reuse, R13, PT ;  /* 0x0000000d0300720c */ /* 0x040fe20003fa4070 */
[----:B------:R-:W-:-:S02]  /*14d10*/  IMAD R9, R3, R10, R9 ;  /* 0x0000000a03097224 */ /* 0x000fc400078e0209 */
[C---:B------:R-:W-:Y:S01]  /*14d20*/  IMAD R16, R3.reuse, R11, R16 ;  /* 0x0000000b03107224 */ /* 0x040fe200078e0210 */
[----:B------:R0:W-:Y:S01]  /*14d30*/  STL [R1+0x254], R15 ;  /* 0x0002540f01007387 */ /* 0x0001e20000100800 */
[----:B------:R-:W-:Y:S02]  /*14d40*/  IMAD.MOV.U32 R17, RZ, RZ, R2 ;  /* 0x000000ffff117224 */ /* 0x000fe400078e0002 */
[----:B------:R-:W-:Y:S01]  /*14d50*/  @!P0 IMAD.IADD R14, R14, 0x1, -R3 ;  /* 0x000000010e0e8824 */ /* 0x000fe200078e0a03 */
[C---:B------:R-:W-:Y:S01]  /*14d60*/  ISETP.GT.U32.AND P0, PT, R3.reuse, R9, PT ;  /* 0x000000090300720c */ /* 0x040fe20003f04070 */
[----:B------:R-:W-:Y:S01]  /*14d70*/  @!P4 IMAD.MOV R17, RZ, RZ, -R17 ;  /* 0x000000ffff11c224 */ /* 0x000fe200078e0a11 */
[----:B------:R-:W-:Y:S01]  /*14d80*/  ISETP.GT.U32.AND P4, PT, R3, R16, PT ;  /* 0x000000100300720c */ /* 0x000fe20003f84070 */
[----:B------:R-:W-:Y:S01]  /*14d90*/  @!P6 IMAD.MOV R12, RZ, RZ, -R12 ;  /* 0x000000ffff0ce224 */ /* 0x000fe200078e0a0c */
[----:B------:R-:W-:Y:S01]  /*14da0*/  ISETP.GE.AND P6, PT, R5, RZ, PT ;  /* 0x000000ff0500720c */ /* 0x000fe20003fc6270 */
[----:B------:R-:W-:-:S02]  /*14db0*/  @!P5 IMAD.IADD R13, R13, 0x1, -R3 ;  /* 0x000000010d0dd824 */ /* 0x000fc400078e0a03 */
[C---:B------:R-:W-:Y:S01]  /*14dc0*/  VIADD R11, R0.reuse, 0x72 ;  /* 0x00000072000b7836 */ /* 0x040fe20000000000 */
[----:B------:R1:W-:Y:S01]  /*14dd0*/  STL [R1+0x258], R12 ;  /* 0x0002580c01007387 */ /* 0x0003e20000100800 */
[----:B------:R-:W-:Y:S01]  /*14de0*/  VIADD R5, R0, 0x71 ;  /* 0x0000007100057836 */ /* 0x000fe20000000000 */
[----:B------:R-:W-:Y:S01]  /*14df0*/  ISETP.GT.U32.AND P5, PT, R3, R13, PT ;  /* 0x0000000d0300720c */ /* 0x000fe20003fa4070 */
[----:B0-----:R-:W-:Y:S01]  /*14e00*/  IMAD.MOV.U32 R15, RZ, RZ, R14 ;  /* 0x000000ffff0f7224 */ /* 0x001fe200078e000e */
[----:B------:R-:W-:Y:S01]  /*14e10*/  IABS R10, R11 ;  /* 0x0000000b000a7213 */ /* 0x000fe20000000000 */
[--C-:B------:R-:W-:Y:S01]  /*14e20*/  @!P0 IMAD.IADD R9, R9, 0x1, -R3.reuse ;  /* 0x0000000109098824 */ /* 0x100fe200078e0a03 */
[----:B------:R-:W-:Y:S01]  /*14e30*/  IABS R2, R5 ;  /* 0x0000000500027213 */ /* 0x000fe20000000000 */
[----:B------:R-:W-:Y:S01]  /*14e40*/  @!P4 IMAD.IADD R16, R16, 0x1, -R3 ;  /* 0x000000011010c824 */ /* 0x000fe200078e0a03 */
[----:B------:R-:W-:Y:S01]  /*14e50*/  STL [R1+0x278], R17 ;  /* 0x0002781101007387 */ /* 0x000fe20000100800 */
[----:B------:R-:W-:Y:S01]  /*14e60*/  @!P2 IMAD.MOV R15, RZ, RZ, -R15 ;  /* 0x000000ffff0fa224 */ /* 0x000fe200078e0a0f */
[C---:B------:R-:W-:Y:S01]  /*14e70*/  ISETP.GT.U32.AND P0, PT, R3.reuse, R9, PT ;  /* 0x000000090300720c */ /* 0x040fe20003f04070 */
[----:B-1----:R-:W-:Y:S01]  /*14e80*/  VIADD R12, R0, 0x73 ;  /* 0x00000073000c7836 */ /* 0x002fe20000000000 */
[----:B------:R-:W-:-:S02]  /*14e90*/  ISETP.GT.U32.AND P4, PT, R3, R16, PT ;  /* 0x000000100300720c */ /* 0x000fc40003f84070 */
[----:B------:R0:W-:Y:S01]  /*14ea0*/  STL [R1+0x274], R15 ;  /* 0x0002740f01007387 */ /* 0x0001e20000100800 */
[----:B------:R-:W-:Y:S01]  /*14eb0*/  @!P5 IMAD.IADD R13, R13, 0x1, -R3 ;  /* 0x000000010d0dd824 */ /* 0x000fe200078e0a03 */
[----:B------:R-:W-:Y:S02]  /*14ec0*/  IABS R8, R12 ;  /* 0x0000000c00087213 */ /* 0x000fe40000000000 */
[----:B------:R-:W-:Y:S01]  /*14ed0*/  ISETP.GE.AND P5, PT, R11, RZ, PT ;  /* 0x000000ff0b00720c */ /* 0x000fe20003fa6270 */
[----:B------:R-:W-:Y:S01]  /*14ee0*/  IMAD.HI.U32 R11, R4, R10, RZ ;  /* 0x0000000a040b7227 */ /* 0x000fe200078e00ff */
[----:B------:R-:W-:-:S03]  /*14ef0*/  ISETP.GE.AND P2, PT, R12, RZ, PT ;  /* 0x000000ff0c00720c */ /* 0x000fc60003f46270 */
[----:B------:R-:W-:-:S04]  /*14f00*/  IMAD.HI.U32 R14, R4, R8, RZ ;  /* 0x00000008040e7227 */ /* 0x000fc800078e00ff */
[----:B------:R-:W-:Y:S02]  /*14f10*/  IMAD.MOV R14, RZ, RZ, -R14 ;  /* 0x000000ffff0e7224 */ /* 0x000fe400078e0a0e */
[----:B------:R-:W-:-:S04]  /*14f20*/  IMAD.HI.U32 R12, R4, R2, RZ ;  /* 0x00000002040c7227 */ /* 0x000fc800078e00ff */
[----:B0-----:R-:W-:Y:S02]  /*14f30*/  IMAD.MOV.U32 R15, RZ, RZ, R13 ;  /* 0x000000ffff0f7224 */ /* 0x001fe400078e000d */
[----:B------:R-:W-:Y:S02]  /*14f40*/  IMAD R8, R3, R14, R8 ;  /* 0x0000000e03087224 */ /* 0x000fe400078e0208 */
[----:B------:R-:W-:Y:S02]  /*14f50*/  IMAD.MOV R11, RZ, RZ, -R11 ;  /* 0x000000ffff0b7224 */ /* 0x000fe400078e0a0b */
[--C-:B------:R-:W-:Y:S01]  /*14f60*/  @!P0 IMAD.IADD R9, R9, 0x1, -R3.reuse ;  /* 0x0000000109098824 */ /* 0x100fe200078e0a03 */
[----:B------:R-:W-:Y:S01]  /*14f70*/  ISETP.GT.U32.AND P0, PT, R3, R8, PT ;  /* 0x000000080300720c */ /* 0x000fe20003f04070 */
[----:B------:R-:W-:Y:S02]  /*14f80*/  IMAD.MOV R12, RZ, RZ, -R12 ;  /* 0x000000ffff0c7224 */ /* 0x000fe400078e0a0c */
[----:B------:R-:W-:-:S02]  /*14f90*/  @!P4 IMAD.IADD R16, R16, 0x1, -R3 ;  /* 0x000000011010c824 */ /* 0x000fc400078e0a03 */
[----:B------:R-:W-:Y:S01]  /*14fa0*/  @!P1 IMAD.MOV R15, RZ, RZ, -R15 ;  /* 0x000000ffff0f9224 */ /* 0x000fe200078e0a0f */
[----:B------:R-:W-:Y:S01]  /*14fb0*/  ISETP.GE.AND P1, PT, R5, RZ, PT ;  /* 0x000000ff0500720c */ /* 0x000fe20003f26270 */
[C---:B------:R-:W-:Y:S02]  /*14fc0*/  IMAD R5, R3.reuse, R11, R10 ;  /* 0x0000000b03057224 */ /* 0x040fe400078e020a */
[----:B------:R-:W-:Y:S01]  /*14fd0*/  IMAD.MOV.U32 R13, RZ, RZ, R9 ;  /* 0x000000ffff0d7224 */ /* 0x000fe200078e0009 */
[----:B------:R-:W-:Y:S01]  /*14fe0*/  STL [R1+0x26c], R15 ;  /* 0x00026c0f01007387 */ /* 0x000fe20000100800 */
[C---:B------:R-:W-:Y:S02]  /*14ff0*/  IMAD R2, R3.reuse, R12, R2 ;  /* 0x0000000c03027224 */ /* 0x040fe400078e0202 */
[----:B------:R-:W-:Y:S02]  /*15000*/  IMAD.MOV.U32 R18, RZ, RZ, R16 ;  /* 0x000000ffff127224 */ /* 0x000fe400078e0010 */
[----:B------:R-:W-:Y:S01]  /*15010*/  @!P6 IMAD.MOV R13, RZ, RZ, -R13 ;  /* 0x000000ffff0de224 */ /* 0x000fe200078e0a0d */
[C---:B------:R-:W-:Y:S01]  /*15020*/  ISETP.GT.U32.AND P6, PT, R3.reuse, R5, PT ;  /* 0x000000050300720c */ /* 0x040fe20003fc4070 */
[----:B------:R-:W-:Y:S01]  /*15030*/  @!P3 IMAD.MOV R18, RZ, RZ, -R18 ;  /* 0x000000ffff12b224 */ /* 0x000fe200078e0a12 */
[----:B------:R-:W-:Y:S01]  /*15040*/  ISETP.GT.U32.AND P3, PT, R3, R2, PT ;  /* 0x000000020300720c */ /* 0x000fe20003f64070 */
[----:B------:R-:W-:Y:S01]  /*15050*/  VIADD R12, R0, 0x70 ;  /* 0x00000070000c7836 */ /* 0x000fe20000000000 */
[----:B------:R0:W-:Y:S01]  /*15060*/  STL [R1+0x270], R13 ;  /* 0x0002700d01007387 */ /* 0x0001e20000100800 */
[----:B------:R-:W-:-:S02]  /*15070*/  @!P0 IMAD.IADD R8, R8, 0x1, -R3 ;  /* 0x0000000108088824 */ /* 0x000fc400078e0a03 */
[----:B------:R-:W-:Y:S01]  /*15080*/  VIADD R9, R0, 0x6f ;  /* 0x0000006f00097836 */ /* 0x000fe20000000000 */
[----:B------:R-:W-:Y:S01]  /*15090*/  ISETP.GE.AND P4, PT, R12, RZ, PT ;  /* 0x000000ff0c00720c */ /* 0x000fe20003f86270 */
[C---:B------:R-:W-:Y:S01]  /*150a0*/  VIADD R11, R0.reuse, 0x6d ;  /* 0x0000006d000b7836 */ /* 0x040fe20000000000 */
[----:B------:R-:W-:Y:S01]  /*150b0*/  ISETP.GT.U32.AND P0, PT, R3, R8, PT ;  /* 0x000000080300720c */ /* 0x000fe20003f04070 */
[----:B------:R-:W-:Y:S01]  /*150c0*/  VIADD R10, R0, 0x6e ;  /* 0x0000006e000a7836 */ /* 0x000fe20000000000 */
[----:B------:R-:W-:Y:S01]  /*150d0*/  IABS R12, R12 ;  /* 0x0000000c000c7213 */ /* 0x000fe20000000000 */
[--C-:B------:R-:W-:Y:S01]  /*150e0*/  @!P6 IMAD.IADD R5, R5, 0x1, -R3.reuse ;  /* 0x000000010505e824 */ /* 0x100fe200078e0a03 */
[----:B0-----:R-:W-:Y:S01]  /*150f0*/  IABS R13, R9 ;  /* 0x00000009000d7213 */ /* 0x001fe20000000000 */
[----:B------:R-:W-:Y:S01]  /*15100*/  @!P3 IMAD.IADD R2, R2, 0x1, -R3 ;  /* 0x000000010202b824 */ /* 0x000fe200078e0a03 */
[----:B------:R-:W-:Y:S01]  /*15110*/  IABS R15, R11 ;  /* 0x0000000b000f7213 */ /* 0x000fe20000000000 */
[C---:B------:R-:W-:Y:S01]  /*15120*/  IMAD.HI.U32 R16, R4.reuse, R12, RZ ;  /* 0x0000000c04107227 */ /* 0x040fe200078e00ff */
[C---:B------:R-:W-:Y:S01]  /*15130*/  ISETP.GT.U32.AND P6, PT, R3.reuse, R5, PT ;  /* 0x000000050300720c */ /* 0x040fe20003fc4070 */
[----:B------:R0:W-:Y:S01]  /*15140*/  STL [R1+0x25c], R18 ;  /* 0x00025c1201007387 */ /* 0x0001e20000100800 */
[----:B------:R-:W-:Y:S01]  /*15150*/  ISETP.GT.U32.AND P3, PT, R3, R2, PT ;  /* 0x000000020300720c */ /* 0x000fe20003f64070 */
[----:B------:R-:W-:Y:S01]  /*15160*/  IMAD.HI.U32 R17, R4, R13, RZ ;  /* 0x0000000d04117227 */ /* 0x000fe200078e00ff */
[----:B------:R-:W-:-:S03]  /*15170*/  IABS R14, R10 ;  /* 0x0000000a000e7213 */ /* 0x000fc60000000000 */
[----:B------:R-:W-:Y:S02]  /*15180*/  IMAD.MOV R16, RZ, RZ, -R16 ;  /* 0x000000ffff107224 */ /* 0x000fe400078e0a10 */
[----:B------:R-:W-:Y:S01]  /*15190*/  @!P0 IMAD.IADD R8, R8, 0x1, -R3 ;  /* 0x0000000108088824 */ /* 0x000fe200078e0a03 */
[----:B------:R-:W-:Y:S01]  /*151a0*/  ISETP.GE.AND P0, PT, R9, RZ, PT ;  /* 0x000000ff0900720c */ /* 0x000fe20003f06270 */
[----:B------:R-:W-:Y:S02]  /*151b0*/  IMAD.MOV R17, RZ, RZ, -R17 ;  /* 0x000000ffff117224 */ /* 0x000fe400078e0a11 */
[----:B------:R-:W-:Y:S02]  /*151c0*/  IMAD R12, R3, R16, R12 ;  /* 0x00000010030c7224 */ /* 0x000fe400078e020c */
[----:B------:R-:W-:-:S04]  /*151d0*/  IMAD.HI.U32 R9, R4, R15, RZ ;  /* 0x0000000f04097227 */ /* 0x000fc800078e00ff */
[----:B------:R-:W-:Y:S02]  /*151e0*/  IMAD R17, R3, R17, R13 ;  /* 0x0000001103117224 */ /* 0x000fe400078e020d */
[----:B------:R-:W-:Y:S01]  /*151f0*/  @!P6 IMAD.IADD R5, R5, 0x1, -R3 ;  /* 0x000000010505e824 */ /* 0x000fe200078e0a03 */
[----:B------:R-:W-:Y:S01]  /*15200*/  ISETP.GT.U32.AND P6, PT, R3, R12, PT ;  /* 0x0000000c0300720c */ /* 0x000fe20003fc4070 */
[----:B------:R-:W-:Y:S02]  /*15210*/  IMAD.MOV.U32 R20, RZ, RZ, R8 ;  /* 0x000000ffff147224 */ /* 0x000fe400078e0008 */
[----:B0-----:R-:W-:-:S04]  /*15220*/  IMAD.HI.U32 R18, R4, R14, RZ ;  /* 0x0000000e04127227 */ /* 0x001fc800078e00ff */
[----:B------:R-:W-:Y:S02]  /*15230*/  IMAD.MOV R8, RZ, RZ, -R9 ;  /* 0x000000ffff087224 */ /* 0x000fe400078e0a09 */
[----:B------:R-:W-:Y:S02]  /*15240*/  @!P3 IMAD.IADD R2, R2, 0x1, -R3 ;  /* 0x000000010202b824 */ /* 0x000fe400078e0a03 */
[----:B------:R-:W-:Y:S01]  /*15250*/  @!P2 IMAD.MOV R20, RZ, RZ, -R20 ;  /* 0x000000ffff14a224 */ /* 0x000fe200078e0a14 */
[C---:B------:R-:W-:Y:S01]  /*15260*/  ISETP.GT.U32.AND P2, PT, R3.reuse, R17, PT ;  /* 0x000000110300720c */ /* 0x040fe20003f44070 */
[----:B------:R-:W-:Y:S02]  /*15270*/  IMAD.MOV R18, RZ, RZ, -R18 ;  /* 0x000000ffff127224 */ /* 0x000fe400078e0a12 */
[----:B------:R-:W-:Y:S01]  /*15280*/  IMAD R15, R3, R8, R15 ;  /* 0x00000008030f7224 */ /* 0x000fe200078e020f */
[----:B------:R-:W-:Y:S01]  /*15290*/  STL [R1+0x250], R20 ;  /* 0x0002501401007387 */ /* 0x000fe20000100800 */
[----:B------:R-:W-:-:S02]  /*152a0*/  IMAD.MOV.U32 R16, RZ, RZ, R2 ;  /* 0x000000ffff107224 */ /* 0x000fc400078e0002 */
[----:B------:R-:W-:Y:S02]  /*152b0*/  IMAD.MOV.U32 R19, RZ, RZ, R5 ;  /* 0x000000ffff137224 */ /* 0x000fe400078e0005 */
[C---:B------:R-:W-:Y:S02]  /*152c0*/  IMAD R14, R3.reuse, R18, R14 ;  /* 0x00000012030e7224 */ /* 0x040fe400078e020e */
[----:B------:R-:W-:Y:S01]  /*152d0*/  @!P1 IMAD.MOV R16, RZ, RZ, -R16 ;  /* 0x000000ffff109224 */ /* 0x000fe200078e0a10 */
[C---:B------:R-:W-:Y:S01]  /*152e0*/  ISETP.GT.U32.AND P1, PT, R3.reuse, R15, PT ;  /* 0x0000000f0300720c */ /* 0x040fe20003f24070 */
[----:B------:R-:W-:Y:S01]  /*152f0*/  VIADD R5, R0, 0x6c ;  /* 0x0000006c00057836 */ /* 0x000fe20000000000 */
[----:B------:R-:W-:Y:S01]  /*15300*/  ISETP.GT.U32.AND P3, PT, R3, R14, PT ;  /* 0x0000000e0300720c */ /* 0x000fe20003f64070 */
[----:B------:R-:W-:Y:S02]  /*15310*/  @!P6 IMAD.IADD R12, R12, 0x1, -R3 ;  /* 0x000000010c0ce824 */ /* 0x000fe400078e0a03 */
[----:B------:R-:W-:Y:S01]  /*15320*/  @!P5 IMAD.MOV R19, RZ, RZ, -R19 ;  /* 0x000000ffff13d224 */ /* 0x000fe200078e0a13 */
[----:B------:R-:W-:Y:S01]  /*15330*/  IABS R13, R5 ;  /* 0x00000005000d7213 */ /* 0x000fe20000000000 */
[--C-:B------:R-:W-:Y:S01]  /*15340*/  @!P2 IMAD.IADD R17, R17, 0x1, -R3.reuse ;  /* 0x000000011111a824 */ /* 0x100fe200078e0a03 */
[----:B------:R-:W-:Y:S01]  /*15350*/  ISETP.GE.AND P5, PT, R10, RZ, PT ;  /* 0x000000ff0a00720c */ /* 0x000fe20003fa6270 */
[----:B------:R-:W-:Y:S01]  /*15360*/  VIADD R8, R0, 0x6b ;  /* 0x0000006b00087836 */ /* 0x000fe20000000000 */
[C---:B------:R-:W-:Y:S01]  /*15370*/  ISETP.GT.U32.AND P6, PT, R3.reuse, R12, PT ;  /* 0x0000000c0300720c */ /* 0x040fe20003fc4070 */
[----:B------:R-:W-:Y:S01]  /*15380*/  IMAD.HI.U32 R10, R4, R13, RZ ;  /* 0x0000000d040a7227 */ /* 0x000fe200078e00ff */
[----:B------:R-:W-:Y:S01]  /*15390*/  ISETP.GT.U32.AND P2, PT, R3, R17, PT ;  /* 0x000000110300720c */ /* 0x000fe20003f44070 */
[----:B------:R0:W-:Y:S01]  /*153a0*/  STL [R1+0x24c], R19 ;  /* 0x00024c1301007387 */ /* 0x0001e20000100800 */
[----:B------:R-:W-:Y:S01]  /*153b0*/  IABS R2, R8 ;  /* 0x0000000800027213 */ /* 0x000fe20000000000 */
[----:B------:R-:W-:-:S02]  /*153c0*/  @!P1 IMAD.IADD R15, R15, 0x1, -R3 ;  /* 0x000000010f0f9824 */ /* 0x000fc400078e0a03 */
[----:B------:R-:W-:Y:S01]  /*153d0*/  IMAD.MOV R10, RZ, RZ, -R10 ;  /* 0x000000ffff0a7224 */ /* 0x000fe200078e0a0a */
[----:B------:R1:W-:Y:S01]  /*153e0*/  STL [R1+0x248], R16 ;  /* 0x0002481001007387 */ /* 0x0003e20000100800 */
[----:B------:R-:W-:Y:S01]  /*153f0*/  @!P3 IMAD.IADD R14, R14, 0x1, -R3 ;  /* 0x000000010e0eb824 */ /* 0x000fe200078e0a03 */
[C---:B------:R-:W-:Y:S01]  /*15400*/  ISETP.GT.U32.AND P1, PT, R3.reuse, R15, PT ;  /* 0x0000000f0300720c */ /* 0x040fe20003f24070 */
[C---:B------:R-:W-:Y:S02]  /*15410*/  IMAD R13, R3.reuse, R10, R13 ;  /* 0x0000000a030d7224 */ /* 0x040fe400078e020d */
[----:B------:R-:W-:Y:S01]  /*15420*/  IMAD.HI.U32 R10, R4, R2, RZ ;  /* 0x00000002040a7227 */ /* 0x000fe200078e00ff */
[----:B------:R-:W-:-:S03]  /*15430*/  ISETP.GT.U32.AND P3, PT, R3, R14, PT ;  /* 0x0000000e0300720c */ /* 0x000fc60003f64070 */
[--C-:B------:R-:W-:Y:S01]  /*15440*/  @!P6 IMAD.IADD R12, R12, 0x1, -R3.reuse ;  /* 0x000000010c0ce824 */ /* 0x100fe200078e0a03 */
[----:B------:R-:W-:Y:S01]  /*15450*/  ISETP.GE.AND P6, PT, R11, RZ, PT ;  /* 0x000000ff0b00720c */ /* 0x000fe20003fc6270 */
[----:B------:R-:W-:Y:S02]  /*15460*/  IMAD.MOV R10, RZ, RZ, -R10 ;  /* 0x000000ffff0a7224 */ /* 0x000fe400078e0a0a */
[----:B------:R-:W-:Y:S01]  /*15470*/  @!P2 IMAD.IADD R17, R17, 0x1, -R3 ;  /* 0x000000011111a824 */ /* 0x000fe200078e0a03 */
[C---:B------:R-:W-:Y:S01]  /*15480*/  ISETP.GT.U32.AND P2, PT, R3.reuse, R13, PT ;  /* 0x0000000d0300720c */ /* 0x040fe20003f44070 */
[----:B0-----:R-:W-:Y:S02]  /*15490*/  IMAD.MOV.U32 R19, RZ, RZ, R12 ;  /* 0x000000ffff137224 */ /* 0x001fe400078e000c */
[----:B------:R-:W-:Y:S02]  /*154a0*/  IMAD R12, R3, R10, R2 ;  /* 0x0000000a030c7224 */ /* 0x000fe400078e0202 */
[----:B-1----:R-:W-:-:S02]  /*154b0*/  IMAD.MOV.U32 R16, RZ, RZ, R17 ;  /* 0x000000ffff107224 */ /* 0x002fc400078e0011 */
[----:B------:R-:W-:Y:S01]  /*154c0*/  @!P1 IMAD.IADD R15, R15, 0x1, -R3 ;  /* 0x000000010f0f9824 */ /* 0x000fe200078e0a03 */
[----:B------:R-:W-:Y:S01]  /*154d0*/  ISETP.GT.U32.AND P1, PT, R3, R12, PT ;  /* 0x0000000c0300720c */ /* 0x000fe20003f24070 */
[----:B------:R-:W-:Y:S02]  /*154e0*/  VIADD R9, R0, 0x6a ;  /* 0x0000006a00097836 */ /* 0x000fe40000000000 */
[----:B------:R-:W-:Y:S01]  /*154f0*/  @!P4 IMAD.MOV R19, RZ, RZ, -R19 ;  /* 0x000000ffff13c224 */ /* 0x000fe200078e0a13 */
[----:B------:R-:W-:Y:S01]  /*15500*/  ISETP.GE.AND P4, PT, R5, RZ, PT ;  /* 0x000000ff0500720c */ /* 0x000fe20003f86270 */
[----:B------:R-:W-:Y:S01]  /*15510*/  @!P0 IMAD.MOV R16, RZ, RZ, -R16 ;  /* 0x000000ffff108224 */ /* 0x000fe200078e0a10 */
[----:B------:R-:W-:Y:S01]  /*15520*/  IABS R18, R9 ;  /* 0x0000000900127213 */ /* 0x000fe20000000000 */
[--C-:B------:R-:W-:Y:S01]  /*15530*/  @!P3 IMAD.IADD R14, R14, 0x1, -R3.reuse ;  /* 0x000000010e0eb824 */ /* 0x100fe200078e0a03 */
[----:B------:R-:W-:Y:S01]  /*15540*/  STL [R1+0x244], R19 ;  /* 0x0002441301007387 */ /* 0x000fe20000100800 */
[----:B------:R-:W-:Y:S01]  /*15550*/  @!P2 IMAD.IADD R13, R13, 0x1, -R3 ;  /* 0x000000010d0da824 */ /* 0x000fe200078e0a03 */
[----:B------:R-:W-:Y:S01]  /*15560*/  ISETP.GE.AND P3, PT, R9, RZ, PT ;  /* 0x000000ff0900720c */ /* 0x000fe20003f66270 */
[----:B------:R-:W-:Y:S01]  /*15570*/  IMAD.MOV.U32 R17, RZ, RZ, R14 ;  /* 0x000000ffff117224 */ /* 0x000fe200078e000e */
[----:B------:R0:W-:Y:S01]  /*15580*/  STL [R1+0x21c], R16 ;  /* 0x00021c1001007387 */ /* 0x0001e20000100800 */
[----:B------:R-:W-:Y:S01]  /*15590*/  VIADD R2, R0, 0x69 ;  /* 0x0000006900027836 */ /* 0x000fe20000000000 */
[----:B------:R-:W-:Y:S01]  /*155a0*/  ISETP.GT.U32.AND P2, PT, R3, R13, PT ;  /* 0x0000000d0300720c */ /* 0x000fe20003f44070 */
[----:B------:R-:W-:Y:S01]  /*155b0*/  IMAD.HI.U32 R11, R4, R18, RZ ;  /* 0x00000012040b7227 */ /* 0x000fe200078e00ff */
[----:B------:R-:W-:-:S02]  /*155c0*/  ISETP.GE.AND P0, PT, R8, RZ, PT ;  /* 0x000000ff0800720c */ /* 0x000fc40003f06270 */
[----:B------:R-:W-:Y:S01]  /*155d0*/  IABS R9, R2 ;  /* 0x0000000200097213 */ /* 0x000fe20000000000 */
[----:B------:R-:W-:Y:S01]  /*155e0*/  @!P5 IMAD.MOV R17, RZ, RZ, -R17 ;  /* 0x000000ffff11d224 */ /* 0x000fe200078e0a11 */
[----:B------:R-:W-:Y:S01]  /*155f0*/  ISETP.GE.AND P5, PT, R2, RZ, PT ;  /* 0x000000ff0200720c */ /* 0x000fe20003fa6270 */
[----:B------:R-:W-:Y:S02]  /*15600*/  VIADD R5, R0, 0x68 ;  /* 0x0000006800057836 */ /* 0x000fe40000000000 */
[----:B0-----:R-:W-:Y:S01]  /*15610*/  IMAD.MOV.U32 R16, RZ, RZ, R15 ;  /* 0x000000ffff107224 */ /* 0x001fe200078e000f */
[----:B------:R0:W-:Y:S01]  /*15620*/  STL [R1+0x228], R17 ;  /* 0x0002281101007387 */ /* 0x0001e20000100800 */
[----:B------:R-:W-:Y:S02]  /*15630*/  @!P1 IMAD.IADD R12, R12, 0x1, -R3 ;  /* 0x000000010c0c9824 */ /* 0x000fe400078e0a03 */
[----:B------:R-:W-:Y:S01]  /*15640*/  @!P6 IMAD.MOV R16, RZ, RZ, -R16 ;  /* 0x000000ffff10e224 */ /* 0x000fe200078e0a10 */
[----:B------:R-:W-:Y:S01]  /*15650*/  ISETP.GE.AND P6, PT, R5, RZ, PT ;  /* 0x000000ff0500720c */ /* 0x000fe20003fc6270 */
[----:B------:R-:W-:Y:S01]  /*15660*/  IMAD.MOV R11, RZ, RZ, -R11 ;  /* 0x000000ffff0b7224 */ /* 0x000fe200078e0a0b */
[----:B------:R-:W-:Y:S01]  /*15670*/  ISETP.GT.U32.AND P1, PT, R3, R12, PT ;  /* 0x0000000c0300720c */ /* 0x000fe20003f24070 */
[----:B------:R-:W-:Y:S01]  /*15680*/  @!P2 IMAD.IADD R13, R13, 0x1, -R3 ;  /* 0x000000010d0da824 */ /* 0x000fe200078e0a03 */
[----:B------:R1:W-:Y:S01]  /*15690*/  STL [R1+0x22c], R16 ;  /* 0x00022c1001007387 */ /* 0x0003e20000100800 */
[----:B------:R-:W-:-:S02]  /*156a0*/  IMAD R18, R3, R11, R18 ;  /* 0x0000000b03127224 */ /* 0x000fc400078e0212 */
[----:B------:R-:W-:-:S03]  /*156b0*/  IMAD.HI.U32 R11, R4, R9, RZ ;  /* 0x00000009040b7227 */ /* 0x000fc600078e00ff */
[C---:B------:R-:W-:Y:S01]  /*156c0*/  ISETP.GT.U32.AND P2, PT, R3.reuse, R18, PT ;  /* 0x000000120300720c */ /* 0x040fe20003f44070 */
[----:B------:R-:W-:Y:S02]  /*156d0*/  IMAD.MOV R11, RZ, RZ, -R11 ;  /* 0x000000ffff0b7224 */ /* 0x000fe400078e0a0b */
[----:B0-----:R-:W-:Y:S01]  /*156e0*/  IMAD.MOV.U32 R17, RZ, RZ, R13 ;  /* 0x000000ffff117224 */ /* 0x001fe200078e000d */
[----:B-1----:R-:W-:Y:S01]  /*156f0*/  IABS R16, R5 ;  /* 0x0000000500107213 */ /* 0x002fe20000000000 */
[C---:B------:R-:W-:Y:S02]  /*15700*/  IMAD R9, R3.reuse, R11, R9 ;  /* 0x0000000b03097224 */ /* 0x040fe400078e0209 */
[----:B------:R-:W-:Y:S02]  /*15710*/  @!P1 IMAD.IADD R12, R12, 0x1, -R3 ;  /* 0x000000010c0c9824 */ /* 0x000fe400078e0a03 */
[----:B------:R-:W-:Y:S01]  /*15720*/  IMAD.HI.U32 R5, R4, R16, RZ ;  /* 0x0000001004057227 */ /* 0x000fe200078e00ff */
[----:B------:R-:W-:-:S03]  /*15730*/  ISETP.GT.U32.AND P1, PT, R3, R9, PT ;  /* 0x000000090300720c */ /* 0x000fc60003f24070 */
[----:B------:R-:W-:Y:S02]  /*15740*/  IMAD.MOV R5, RZ, RZ, -R5 ;  /* 0x000000ffff057224 */ /* 0x000fe400078e0a05 */
[----:B------:R-:W-:Y:S02]  /*15750*/  @!P4 IMAD.MOV R17, RZ, RZ, -R17 ;  /* 0x000000ffff11c224 */ /* 0x000fe400078e0a11 */
[C---:B------:R-:W-:Y:S02]  /*15760*/  IMAD R16, R3.reuse, R5, R16 ;  /* 0x0000000503107224 */ /* 0x040fe400078e0210 */
[C---:B------:R-:W-:Y:S01]  /*15770*/  VIADD R10, R0.reuse, 0x66 ;  /* 0x00000066000a7836 */ /* 0x040fe20000000000 */
[----:B------:R0:W-:Y:S01]  /*15780*/  STL [R1+0x220], R17 ;  /* 0x0002201101007387 */ /* 0x0001e20000100800 */
[----:B------:R-:W-:Y:S01]  /*15790*/  VIADD R2, R0, 0x67 ;  /* 0x0000006700027836 */ /* 0x000fe20000000000 */
[----:B------:R-:W-:Y:S01]  /*157a0*/  ISETP.GT.U32.AND P4, PT, R3, R16, PT ;  /* 0x000000100300720c */ /* 0x000fe20003f84070 */
[--C-:B------:R-:W-:Y:S01]  /*157b0*/  @!P1 IMAD.IADD R9, R9, 0x1, -R3.reuse ;  /* 0x0000000109099824 */ /* 0x100fe200078e0a03 */
[----:B------:R-:W-:Y:S01]  /*157c0*/  IABS R14, R10 ;  /* 0x0000000a000e7213 */ /* 0x000fe20000000000 */
[----:B------:R-:W-:Y:S01]  /*157d0*/  IMAD.MOV.U32 R15, RZ, RZ, R12 ;  /* 0x000000ffff0f7224 */ /* 0x000fe200078e000c */
[----:B------:R-:W-:Y:S01]  /*157e0*/  IABS R8, R2 ;  /* 0x0000000200087213 */ /* 0x000fe20000000000 */
[----:B------:R-:W-:Y:S01]  /*157f0*/  @!P2 IMAD.IADD R18, R18, 0x1, -R3 ;  /* 0x000000011212a824 */ /* 0x000fe200078e0a03 */
[----:B------:R-:W-:Y:S01]  /*15800*/  ISETP.GT.U32.AND P1, PT, R3, R9, PT ;  /* 0x000000090300720c */ /* 0x000fe20003f24070 */
[----:B------:R-:W-:-:S03]  /*15810*/  IMAD.HI.U32 R5, R4, R14, RZ ;  /* 0x0000000e04057227 */ /* 0x000fc600078e00ff */
[----:B------:R-:W-:Y:S01]  /*15820*/  ISETP.GT.U32.AND P2, PT, R3, R18, PT ;  /* 0x000000120300720c */ /* 0x000fe20003f44070 */
[----:B------:R-:W-:-:S04]  /*15830*/  IMAD.HI.U32 R11, R4, R8, RZ ;  /* 0x00000008040b7227 */ /* 0x000fc800078e00ff */
[----:B------:R-:W-:Y:S02]  /*15840*/  @!P4 IMAD.IADD R16, R16, 0x1, -R3 ;  /* 0x000000011010c824 */ /* 0x000fe400078e0a03 */
[----:B------:R-:W-:Y:S02]  /*15850*/  IMAD.MOV R5, RZ, RZ, -R5 ;  /* 0x000000ffff057224 */ /* 0x000fe400078e0a05 */
[----:B------:R-:W-:Y:S01]  /*15860*/  IMAD.MOV R11, RZ, RZ, -R11 ;  /* 0x000000ffff0b7224 */ /* 0x000fe200078e0a0b */
[C---:B------:R-:W-:Y:S01]  /*15870*/  ISETP.GT.U32.AND P4, PT, R3.reuse, R16, PT ;  /* 0x000000100300720c */ /* 0x040fe20003f84070 */
[----:B0-----:R-:W-:Y:S02]  /*15880*/  VIADD R17, R0, 0x65 ;  /* 0x0000006500117836 */ /* 0x001fe40000000000 */
[----:B------:R-:W-:Y:S01]  /*15890*/  @!P0 IMAD.MOV R15, RZ, RZ, -R15 ;  /* 0x000000ffff0f8224 */ /* 0x000fe200078e0a0f */
[----:B------:R-:W-:Y:S01]  /*158a0*/  ISETP.GE.AND P0, PT, R2, RZ, PT ;  /* 0x000000ff0200720c */ /* 0x000fe20003f06270 */
[----:B------:R-:W-:-:S02]  /*158b0*/  IMAD R14, R3, R5, R14 ;  /* 0x00000005030e7224 */ /* 0x000fc400078e020e */
[----:B------:R-:W-:Y:S01]  /*158c0*/  IMAD R2, R3, R11, R8 ;  /* 0x0000000b03027224 */ /* 0x000fe200078e0208 */
[----:B------:R-:W-:Y:S01]  /*158d0*/  IABS R11, R17 ;  /* 0x00000011000b7213 */ /* 0x000fe20000000000 */
[----:B------:R-:W-:Y:S01]  /*158e0*/  VIADD R5, R0, 0x64 ;  /* 0x0000006400057836 */ /* 0x000fe20000000000 */
[----:B------:R0:W-:Y:S01]  /*158f0*/  STL [R1+0x224], R15 ;  /* 0x0002240f01007387 */ /* 0x0001e20000100800 */
[--C-:B------:R-:W-:Y:S01]  /*15900*/  @!P1 IMAD.IADD R9, R9, 0x1, -R3.reuse ;  /* 0x0000000109099824 */ /* 0x100fe200078e0a03 */
[C---:B------:R-:W-:Y:S01]  /*15910*/  ISETP.GT.U32.AND P1, PT, R3.reuse, R2, PT ;  /* 0x000000020300720c */ /* 0x040fe20003f24070 */
[--C-:B------:R-:W-:Y:S01]  /*15920*/  @!P4 IMAD.IADD R16, R16, 0x1, -R3.reuse ;  /* 0x000000011010c824 */ /* 0x100fe200078e0a03 */
[----:B------:R-:W-:Y:S01]  /*15930*/  IABS R23, R5 ;  /* 0x0000000500177213 */ /* 0x000fe20000000000 */
[----:B------:R-:W-:Y:S01]  /*15940*/  VIADD R20, R0, 0x63 ;  /* 0x0000006300147836 */ /* 0x000fe20000000000 */
[----:B------:R-:W-:Y:S01]  /*15950*/  ISETP.GT.U32.AND P4, PT, R3, R14, PT ;  /* 0x0000000e0300720c */ /* 0x000fe20003f84070 */
[----:B------:R-:W-:Y:S01]  /*15960*/  @!P2 IMAD.IADD R18, R18, 0x1, -R3 ;  /* 0x000000011212a824 */ /* 0x000fe200078e0a03 */
[----:B------:R-:W-:Y:S01]  /*15970*/  ISETP.GE.AND P2, PT, R10, RZ, PT ;  /* 0x000000ff0a00720c */ /* 0x000fe20003f46270 */
[----:B------:R-:W-:Y:S01]  /*15980*/  IMAD.HI.U32 R22, R4, R23, RZ ;  /* 0x0000001704167227 */ /* 0x000fe200078e00ff */
[----:B------:R-:W-:-:S03]  /*15990*/  IABS R21, R20 ;  /* 0x0000001400157213 */ /* 0x000fc60000000000 */
[----:B0-----:R-:W-:-:S04]  /*159a0*/  IMAD.HI.U32 R15, R4, R11, RZ ;  /* 0x0000000b040f7227 */ /* 0x001fc800078e00ff */
[----:B------:R-:W-:Y:S02]  /*159b0*/  IMAD.MOV R15, RZ, RZ, -R15 ;  /* 0x000000ffff0f7224 */ /* 0x000fe400078e0a0f */
[----:B------:R-:W-:Y:S02]  /*159c0*/  IMAD.MOV R22, RZ, RZ, -R22 ;  /* 0x000000ffff167224 */ /* 0x000fe400078e0a16 */
[C---:B------:R-:W-:Y:S02]  /*159d0*/  IMAD R11, R3.reuse, R15, R11 ;  /* 0x0000000f030b7224 */ /* 0x040fe400078e020b */
[----:B------:R-:W-:Y:S02]  /*159e0*/  @!P1 IMAD.IADD R2, R2, 0x1, -R3 ;  /* 0x0000000102029824 */ /* 0x000fe400078e0a03 */
[C---:B------:R-:W-:Y:S01]  /*159f0*/  IMAD R22, R3.reuse, R22, R23 ;  /* 0x0000001603167224 */ /* 0x040fe200078e0217 */
[----:B------:R-:W-:Y:S01]  /*15a00*/  ISETP.GT.U32.AND P1, PT, R3, R11, PT ;  /* 0x0000000b0300720c */ /* 0x000fe20003f24070 */
[----:B------:R-:W-:-:S02]  /*15a10*/  @!P4 IMAD.IADD R14, R14, 0x1, -R3 ;  /* 0x000000010e0ec824 */ /* 0x000fc400078e0a03 */
[C---:B------:R-:W-:Y:S01]  /*15a20*/  VIADD R8, R0.reuse, 0x62 ;  /* 0x0000006200087836 */ /* 0x040fe20000000000 */
[----:B------:R-:W-:Y:S01]  /*15a30*/  ISETP.GT.U32.AND P4, PT, R3, R22, PT ;  /* 0x000000160300720c */ /* 0x000fe20003f84070 */
[----:B------:R-:W-:Y:S02]  /*15a40*/  VIADD R13, R0, 0x61 ;  /* 0x00000061000d7836 */ /* 0x000fe40000000000 */
[----:B------:R-:W-:Y:S01]  /*15a50*/  IMAD.HI.U32 R24, R4, R21, RZ ;  /* 0x0000001504187227 */ /* 0x000fe200078e00ff */
[----:B------:R-:W-:Y:S02]  /*15a60*/  IABS R10, R8 ;  /* 0x00000008000a7213 */ /* 0x000fe40000000000 */
[----:B------:R-:W-:Y:S01]  /*15a70*/  IABS R12, R13 ;  /* 0x0000000d000c7213 */ /* 0x000fe20000000000 */
[----:B------:R-:W-:Y:S02]  /*15a80*/  IMAD.MOV.U32 R25, RZ, RZ, R18 ;  /* 0x000000ffff197224 */ /* 0x000fe400078e0012 */
[----:B------:R-:W-:Y:S01]  /*15a90*/  @!P1 IMAD.IADD R11, R11, 0x1, -R3 ;  /* 0x000000010b0b9824 */ /* 0x000fe200078e0a03 */
[----:B------:R-:W-:Y:S01]  /*15aa0*/  ISETP.GT.U32.AND P1, PT, R3, R14, PT ;  /* 0x0000000e0300720c */ /* 0x000fe20003f24070 */
[----:B------:R-:W-:-:S02]  /*15ab0*/  IMAD.MOV R24, RZ, RZ, -R24 ;  /* 0x000000ffff187224 */ /* 0x000fc400078e0a18 */
[----:B------:R-:W-:Y:S01]  /*15ac0*/  @!P3 IMAD.MOV R25, RZ, RZ, -R25 ;  /* 0x000000ffff19b224 */ /* 0x000fe200078e0a19 */
[C---:B------:R-:W-:Y:S01]  /*15ad0*/  ISETP.GT.U32.AND P3, PT, R3.reuse, R2, PT ;  /* 0x000000020300720c */ /* 0x040fe20003f64070 */
[----:B------:R-:W-:Y:S01]  /*15ae0*/  @!P4 IMAD.IADD R22, R22, 0x1, -R3 ;  /* 0x000000011616c824 */ /* 0x000fe200078e0a03 */
[----:B------:R-:W-:Y:S01]  /*15af0*/  ISETP.GT.U32.AND P4, PT, R3, R11, PT ;  /* 0x0000000b0300720c */ /* 0x000fe20003f84070 */
[C---:B------:R-:W-:Y:S01]  /*15b00*/  IMAD.HI.U32 R19, R4.reuse, R10, RZ ;  /* 0x0000000a04137227 */ /* 0x040fe200078e00ff */
[----:B------:R-:W-:Y:S03]  /*15b10*/  STL [R1+0x204], R25 ;  /* 0x0002041901007387 */ /* 0x000fe60000100800 */
[----:B------:R-:W-:-:S04]  /*15b20*/  IMAD.HI.U32 R15, R4, R12, RZ ;  /* 0x0000000c040f7227 */ /* 0x000fc800078e00ff */
[C---:B------:R-:W-:Y:S02]  /*15b30*/  IMAD R21, R3.reuse, R24, R21 ;  /* 0x0000001803157224 */ /* 0x040fe400078e0215 */
[----:B------:R-:W-:Y:S02]  /*15b40*/  IMAD.MOV.U32 R23, RZ, RZ, R9 ;  /* 0x000000ffff177224 */ /* 0x000fe400078e0009 */
[----:B------:R-:W-:Y:S02]  /*15b50*/  IMAD.MOV R19, RZ, RZ, -R19 ;  /* 0x000000ffff137224 */ /* 0x000fe400078e0a13 */
[----:B------:R-:W-:Y:S02]  /*15b60*/  IMAD.MOV R15, RZ, RZ, -R15 ;  /* 0x000000ffff0f7224 */ /* 0x000fe400078e0a0f */
[----:B------:R-:W-:Y:S01]  /*15b70*/  @!P5 IMAD.MOV R23, RZ, RZ, -R23 ;  /* 0x000000ffff17d224 */ /* 0x000fe200078e0a17 */
[C---:B------:R-:W-:Y:S01]  /*15b80*/  ISETP.GT.U32.AND P5, PT, R3.reuse, R22, PT ;  /* 0x000000160300720c */ /* 0x040fe20003fa4070 */
[----:B------:R-:W-:Y:S01]  /*15b90*/  @!P6 IMAD.MOV R16, RZ, RZ, -R16 ;  /* 0x000000ffff10e224 */ /* 0x000fe200078e0a10 */
[C---:B------:R-:W-:Y:S01]  /*15ba0*/  ISETP.GT.U32.AND P6, PT, R3.reuse, R21, PT ;  /* 0x000000150300720c */ /* 0x040fe20003fc4070 */
[C---:B------:R-:W-:Y:S01]  /*15bb0*/  IMAD R10, R3.reuse, R19, R10 ;  /* 0x00000013030a7224 */ /* 0x040fe200078e020a */
[----:B------:R-:W-:Y:S01]  /*15bc0*/  STL [R1+0x200], R23 ;  /* 0x0002001701007387 */ /* 0x000fe20000100800 */
[----:B------:R-:W-:-:S02]  /*15bd0*/  IMAD R12, R3, R15, R12 ;  /* 0x0000000f030c7224 */ /* 0x000fc400078e020c */
[----:B------:R-:W-:Y:S01]  /*15be0*/  VIADD R19, R0, 0x60 ;  /* 0x0000006000137836 */ /* 0x000fe20000000000 */
[----:B------:R0:W-:Y:S01]  /*15bf0*/  STL [R1+0x1fc], R16 ;  /* 0x0001fc1001007387 */ /* 0x0001e20000100800 */
[--C-:B------:R-:W-:Y:S01]  /*15c00*/  @!P3 IMAD.IADD R2, R2, 0x1, -R3.reuse ;  /* 0x000000010202b824 */ /* 0x100fe200078e0a03 */
[----:B------:R-:W-:Y:S01]  /*15c10*/  ISETP.GT.U32.AND P3, PT, R3, R10, PT ;  /* 0x0000000a0300720c */ /* 0x000fe20003f64070 */
[--C-:B------:R-:W-:Y:S01]  /*15c20*/  @!P4 IMAD.IADD R11, R11, 0x1, -R3.reuse ;  /* 0x000000010b0bc824 */ /* 0x100fe200078e0a03 */
[----:B------:R-:W-:Y:S01]  /*15c30*/  ISETP.GT.U32.AND P4, PT, R3, R12, PT ;  /* 0x0000000c0300720c */ /* 0x000fe20003f84070 */
[----:B------:R-:W-:Y:S01]  /*15c40*/  VIADD R18, R0, 0x5f ;  /* 0x0000005f00127836 */ /* 0x000fe20000000000 */
[----:B------:R-:W-:Y:S01]  /*15c50*/  IABS R15, R19 ;  /* 0x00000013000f7213 */ /* 0x000fe20000000000 */
[--C-:B------:R-:W-:Y:S01]  /*15c60*/  @!P1 IMAD.IADD R14, R14, 0x1, -R3.reuse ;  /* 0x000000010e0e9824 */ /* 0x100fe200078e0a03 */
[----:B------:R-:W-:Y:S01]  /*15c70*/  ISETP.GE.AND P1, PT, R17, RZ, PT ;  /* 0x000000ff1100720c */ /* 0x000fe20003f26270 */
[--C-:B------:R-:W-:Y:S01]  /*15c80*/  @!P5 IMAD.IADD R22, R22, 0x1, -R3.reuse ;  /* 0x000000011616d824 */ /* 0x100fe200078e0a03 */
[----:B------:R-:W-:Y:S01]  /*15c90*/  IABS R9, R18 ;  /* 0x0000001200097213 */ /* 0x000fe20000000000 */
[----:B------:R-:W-:Y:S01]  /*15ca0*/  @!P6 IMAD.IADD R21, R21, 0x1, -R3 ;  /* 0x000000011515e824 */ /* 0x000fe200078e0a03 */
[----:B------:R-:W-:Y:S01]  /*15cb0*/  ISETP.GE.AND P5, PT, R5, RZ, PT ;  /* 0x000000ff0500720c */ /* 0x000fe20003fa6270 */
[----:B------:R-:W-:Y:S01]  /*15cc0*/  IMAD.MOV.U32 R24, RZ, RZ, R2 ;  /* 0x000000ffff187224 */ /* 0x000fe200078e0002 */
[----:B------:R-:W-:Y:S01]  /*15cd0*/  ISETP.GE.AND P6, PT, R20, RZ, PT ;  /* 0x000000ff1400720c */ /* 0x000fe20003fc6270 */
[----:B0-----:R-:W-:-:S04]  /*15ce0*/  IMAD.HI.U32 R16, R4, R15, RZ ;  /* 0x0000000f04107227 */ /* 0x001fc800078e00ff */
[----:B------:R-:W-:Y:S01]  /*15cf0*/  @!P0 IMAD.MOV R24, RZ, RZ, -R24 ;  /* 0x000000ffff188224 */ /* 0x000fe200078e0a18 */
[----:B------:R-:W-:Y:S01]  /*15d00*/  ISETP.GT.U32.AND P0, PT, R3, R21, PT ;  /* 0x000000150300720c */ /* 0x000fe20003f04070 */
[----:B------:R-:W-:-:S03]  /*15d10*/  IMAD.HI.U32 R17, R4, R9, RZ ;  /* 0x0000000904117227 */ /* 0x000fc600078e00ff */
[----:B------:R-:W-:Y:S01]  /*15d20*/  STL [R1+0x1f0], R24 ;  /* 0x0001f01801007387 */ /* 0x000fe20000100800 */
[----:B------:R-:W-:Y:S02]  /*15d30*/  IMAD.MOV R16, RZ, RZ, -R16 ;  /* 0x000000ffff107224 */ /* 0x000fe400078e0a10 */
[--C-:B------:R-:W-:Y:S01]  /*15d40*/  @!P3 IMAD.IADD R10, R10, 0x1, -R3.reuse ;  /* 0x000000010a0ab824 */ /* 0x100fe200078e0a03 */
[----:B------:R-:W-:Y:S01]  /*15d50*/  ISETP.GE.AND P3, PT, R8, RZ, PT ;  /* 0x000000ff0800720c */ /* 0x000fe20003f66270 */
[----:B------:R-:W-:Y:S02]  /*15d60*/  IMAD.MOV.U32 R23, RZ, RZ, R14 ;  /* 0x000000ffff177224 */ /* 0x000fe400078e000e */
[----:B------:R-:W-:Y:S02]  /*15d70*/  @!P4 IMAD.IADD R12, R12, 0x1, -R3 ;  /* 0x000000010c0cc824 */ /* 0x000fe400078e0a03 */
[----:B------:R-:W-:Y:S02]  /*15d80*/  IMAD.MOV R17, RZ, RZ, -R17 ;  /* 0x000000ffff117224 */ /* 0x000fe400078e0a11 */
[C---:B------:R-:W-:Y:S01]  /*15d90*/  IMAD R15, R3.reuse, R16, R15 ;  /* 0x00000010030f7224 */ /* 0x040fe200078e020f */
[C---:B------:R-:W-:Y:S01]  /*15da0*/  ISETP.GT.U32.AND P4, PT, R3.reuse, R12, PT ;  /* 0x0000000c0300720c */ /* 0x040fe20003f84070 */
[----:B------:R-:W-:Y:S01]  /*15db0*/  @!P2 IMAD.MOV R23, RZ, RZ, -R23 ;  /* 0x000000ffff17a224 */ /* 0x000fe200078e0a17 */
[----:B------:R-:W-:Y:S01]  /*15dc0*/  ISETP.GT.U32.AND P2, PT, R3, R10, PT ;  /* 0x0000000a0300720c */ /* 0x000fe20003f44070 */
[----:B------:R-:W-:-:S02]  /*15dd0*/  IMAD.MOV.U32 R8, RZ, RZ, R22 ;  /* 0x000000ffff087224 */ /* 0x000fc400078e0016 */
[----:B------:R-:W-:Y:S01]  /*15de0*/  VIADD R2, R0, 0x5e ;  /* 0x0000005e00027836 */ /* 0x000fe20000000000 */
[----:B------:R-:W-:Y:S01]  /*15df0*/  STL [R1+0x1e4], R23 ;  /* 0x0001e41701007387 */ /* 0x000fe20000100800 */
[C---:B------:R-:W-:Y:S02]  /*15e00*/  IMAD R9, R3.reuse, R17, R9 ;  /* 0x0000001103097224 */ /* 0x040fe400078e0209 */
[----:B------:R-:W-:Y:S01]  /*15e10*/  @!P1 IMAD.MOV R11, RZ, RZ, -R11 ;  /* 0x000000ffff0b9224 */ /* 0x000fe200078e0a0b */
[----:B------:R-:W-:Y:S01]  /*15e20*/  ISETP.GT.U32.AND P1, PT, R3, R15, PT ;  /* 0x0000000f0300720c */ /* 0x000fe20003f24070 */
[----:B------:R-:W-:Y:S01]  /*15e30*/  @!P5 IMAD.MOV R8, RZ, RZ, -R8 ;  /* 0x000000ffff08d224 */ /* 0x000fe200078e0a08 */
[----:B------:R-:W-:Y:S01]  /*15e40*/  ISETP.GE.AND P5, PT, R13, RZ, PT ;  /* 0x000000ff0d00720c */ /* 0x000fe20003fa6270 */
[--C-:B------:R-:W-:Y:S01]  /*15e50*/  @!P0 IMAD.IADD R21, R21, 0x1, -R3.reuse ;  /* 0x0000000115158824 */ /* 0x100fe200078e0a03 */
[----:B------:R-:W-:Y:S01]  /*15e60*/  IABS R13, R2 ;  /* 0x00000002000d7213 */ /* 0x000fe20000000000 */
[----:B------:R0:W-:Y:S01]  /*15e70*/  STL [R1+0x1e0], R11 ;  /* 0x0001e00b01007387 */ /* 0x0001e20000100800 */
[----:B------:R-:W-:Y:S01]  /*15e80*/  ISETP.GT.U32.AND P0, PT, R3, R9, PT ;  /* 0x000000090300720c */ /* 0x000fe20003f04070 */
[--C-:B------:R-:W-:Y:S01]  /*15e90*/  @!P2 IMAD.IADD R10, R10, 0x1, -R3.reuse ;  /* 0x000000010a0aa824 */ /* 0x100fe200078e0a03 */
[----:B------:R-:W-:Y:S01]  /*15ea0*/  ISETP.GE.AND P2, PT, R19, RZ, PT ;  /* 0x000000ff1300720c */ /* 0x000fe20003f46270 */
[--C-:B------:R-:W-:Y:S01]  /*15eb0*/  @!P4 IMAD.IADD R12, R12, 0x1, -R3.reuse ;  /* 0x000000010c0cc824 */ /* 0x100fe200078e0a03 */
[----:B------:R1:W-:Y:S01]  /*15ec0*/  STL [R1+0x1cc], R8 ;  /* 0x0001cc0801007387 */ /* 0x0003e20000100800 */
[----:B------:R-:W-:Y:S01]  /*15ed0*/  IMAD.MOV.U32 R14, RZ, RZ, R10 ;  /* 0x000000ffff0e7224 */ /* 0x000fe200078e000a */
[----:B------:R-:W-:Y:S01]  /*15ee0*/  ISETP.GE.AND P4, PT, R18, RZ, PT ;  /* 0x000000ff1200720c */ /* 0x000fe20003f86270 */
[----:B------:R-:W-:Y:S01]  /*15ef0*/  @!P1 IMAD.IADD R15, R15, 0x1, -R3 ;  /* 0x000000010f0f9824 */ /* 0x000fe200078e0a03 */
[----:B------:R-:W-:Y:S01]  /*15f00*/  ISETP.GE.AND P1, PT, R2, RZ, PT ;  /* 0x000000ff0200720c */ /* 0x000fe20003f26270 */
[----:B0-----:R-:W-:-:S04]  /*15f10*/  IMAD.HI.U32 R11, R4, R13, RZ ;  /* 0x0000000d040b7227 */ /* 0x001fc800078e00ff */
[----:B------:R-:W-:Y:S02]  /*15f20*/  IMAD.MOV R11, RZ, RZ, -R11 ;  /* 0x000000ffff0b7224 */ /* 0x000fe400078e0a0b */
[----:B------:R-:W-:Y:S02]  /*15f30*/  IMAD.MOV.U32 R10, RZ, RZ, R12 ;  /* 0x000000ffff0a7224 */ /* 0x000fe400078e000c */
[----:B------:R-:W-:Y:S02]  /*15f40*/  IMAD R13, R3, R11, R13 ;  /* 0x0000000b030d7224 */ /* 0x000fe400078e020d */
[----:B------:R-:W-:Y:S02]  /*15f50*/  VIADD R5, R0, 0x5d ;  /* 0x0000005d00057836 */ /* 0x000fe40000000000 */
[----:B------:R-:W-:Y:S01]  /*15f60*/  @!P0 IMAD.IADD R9, R9, 0x1, -R3 ;  /* 0x0000000109098824 */ /* 0x000fe200078e0a03 */
[C---:B------:R-:W-:Y:S01]  /*15f70*/  ISETP.GT.U32.AND P0, PT, R3.reuse, R15, PT ;  /* 0x0000000f0300720c */ /* 0x040fe20003f04070 */
[----:B------:R-:W-:Y:S01]  /*15f80*/  @!P5 IMAD.MOV R10, RZ, RZ, -R10 ;  /* 0x000000ffff0ad224 */ /* 0x000fe200078e0a0a */
[C---:B------:R-:W-:Y:S01]  /*15f90*/  ISETP.GT.U32.AND P5, PT, R3.reuse, R13, PT ;  /* 0x0000000d0300720c */ /* 0x040fe20003fa4070 */
[----:B------:R-:W-:Y:S01]  /*15fa0*/  IMAD.MOV.U32 R16, RZ, RZ, R21 ;  /* 0x000000ffff107224 */ /* 0x000fe200078e0015 */
[----:B-1----:R-:W-:Y:S01]  /*15fb0*/  IABS R8, R5 ;  /* 0x0000000500087213 */ /* 0x002fe20000000000 */
[----:B------:R-:W-:Y:S01]  /*15fc0*/  @!P3 IMAD.MOV R14, RZ, RZ, -R14 ;  /* 0x000000ffff0eb224 */ /* 0x000fe200078e0a0e */
[----:B------:R-:W-:Y:S01]  /*15fd0*/  ISETP.GT.U32.AND P3, PT, R3, R9, PT ;  /* 0x000000090300720c */ /* 0x000fe20003f64070 */
[----:B------:R-:W-:Y:S01]  /*15fe0*/  @!P6 IMAD.MOV R16, RZ, RZ, -R16 ;  /* 0x000000ffff10e224 */ /* 0x000fe200078e0a10 */
[----:B------:R-:W-:Y:S01]  /*15ff0*/  ISETP.GE.AND P6, PT, R5, RZ, PT ;  /* 0x000000ff0500720c */ /* 0x000fe20003fc6270 */
[----:B------:R-:W-:-:S03]  /*16000*/  IMAD.HI.U32 R2, R4, R8, RZ ;  /* 0x0000000804027227 */ /* 0x000fc600078e00ff */
[----:B------:R-:W-:Y:S01]  /*16010*/  STL [R1+0x1c8], R16 ;  /* 0x0001c81001007387 */ /* 0x000fe20000100800 */
[C---:B------:R-:W-:Y:S02]  /*16020*/  VIADD R5, R0.reuse, 0x5c ;  /* 0x0000005c00057836 */ /* 0x040fe40000000000 */
[----:B------:R-:W-:Y:S01]  /*16030*/  IMAD.MOV R2, RZ, RZ, -R2 ;  /* 0x000000ffff027224 */ /* 0x000fe200078e0a02 */
[----:B------:R0:W-:Y:S01]  /*16040*/  STL [R1+0x1bc], R14 ;  /* 0x0001bc0e01007387 */ /* 0x0001e20000100800 */
[--C-:B------:R-:W-:Y:S01]  /*16050*/  @!P0 IMAD.IADD R15, R15, 0x1, -R3.reuse ;  /* 0x000000010f0f8824 */ /* 0x100fe200078e0a03 */
[----:B------:R-:W-:Y:S01]  /*16060*/  ISETP.GE.AND P0, PT, R5, RZ, PT ;  /* 0x000000ff0500720c */ /* 0x000fe20003f06270 */
[--C-:B------:R-:W-:Y:S01]  /*16070*/  @!P5 IMAD.IADD R13, R13, 0x1, -R3.reuse ;  /* 0x000000010d0dd824 */ /* 0x100fe200078e0a03 */
[----:B------:R-:W-:Y:S01]  /*16080*/  IABS R5, R5 ;  /* 0x0000000500057213 */ /* 0x000fe20000000000 */
[----:B------:R-:W-:Y:S01]  /*16090*/  IMAD R18, R3, R2, R8 ;  /* 0x0000000203127224 */ /* 0x000fe200078e0208 */
[----:B------:R1:W-:Y:S01]  /*160a0*/  STL [R1+0x1b4], R10 ;  /* 0x0001b40a01007387 */ /* 0x0003e20000100800 */
[----:B------:R-:W-:Y:S01]  /*160b0*/  @!P3 IMAD.IADD R9, R9, 0x1, -R3 ;  /* 0x000000010909b824 */ /* 0x000fe200078e0a03 */
[C---:B------:R-:W-:Y:S01]  /*160c0*/  ISETP.GT.U32.AND P5, PT, R3.reuse, R13, PT ;  /* 0x0000000d0300720c */ /* 0x040fe20003fa4070 */
[----:B------:R-:W-:Y:S01]  /*160d0*/  VIADD R8, R0, 0x5b ;  /* 0x0000005b00087836 */ /* 0x000fe20000000000 */
[----:B------:R-:W-:Y:S01]  /*160e0*/  ISETP.GT.U32.AND P3, PT, R3, R18, PT ;  /* 0x000000120300720c */ /* 0x000fe20003f64070 */
[----:B0-----:R-:W-:-:S03]  /*160f0*/  IMAD.HI.U32 R14, R4, R5, RZ ;  /* 0x00000005040e7227 */ /* 0x001fc600078e00ff */
[----:B------:R-:W-:Y:S01]  /*16100*/  IABS R12, R8 ;  /* 0x00000008000c7213 */ /* 0x000fe20000000000 */
[----:B------:R-:W-:Y:S02]  /*16110*/  IMAD.MOV R14, RZ, RZ, -R14 ;  /* 0x000000ffff0e7224 */ /* 0x000fe400078e0a0e */
[----:B-1----:R-:W-:Y:S02]  /*16120*/  IMAD.MOV.U32 R10, RZ, RZ, R15 ;  /* 0x000000ffff0a7224 */ /* 0x002fe400078e000f */
[----:B------:R-:W-:Y:S02]  /*16130*/  IMAD R15, R3, R14, R5 ;  /* 0x0000000e030f7224 */ /* 0x000fe400078e0205 */
[----:B------:R-:W-:Y:S02]  /*16140*/  VIADD R2, R0, 0x5a ;  /* 0x0000005a00027836 */ /* 0x000fe40000000000 */
[--C-:B------:R-:W-:Y:S01]  /*16150*/  @!P5 IMAD.IADD R13, R13, 0x1, -R3.reuse ;  /* 0x000000010d0dd824 */ /* 0x100fe200078e0a03 */
[C---:B------:R-:W-:Y:S01]  /*16160*/  ISETP.GT.U32.AND P5, PT, R3.reuse, R15, PT ;  /* 0x0000000f0300720c */ /* 0x040fe20003fa4070 */
[----:B------:R-:W-:Y:S01]  /*16170*/  @!P2 IMAD.MOV R10, RZ, RZ, -R10 ;  /* 0x000000ffff0aa224 */ /* 0x000fe200078e0a0a */
[----:B------:R-:W-:Y:S01]  /*16180*/  IABS R11, R2 ;  /* 0x00000002000b7213 */ /* 0x000fe20000000000 */
[----:B------:R-:W-:Y:S01]  /*16190*/  @!P3 IMAD.IADD R18, R18, 0x1, -R3 ;  /* 0x000000011212b824 */ /* 0x000fe200078e0a03 */
[----:B------:R-:W-:Y:S01]  /*161a0*/  ISETP.GE.AND P2, PT, R8, RZ, PT ;  /* 0x000000ff0800720c */ /* 0x000fe20003f46270 */
[----:B------:R-:W-:Y:S01]  /*161b0*/  @!P4 IMAD.MOV R9, RZ, RZ, -R9 ;  /* 0x000000ffff09c224 */ /* 0x000fe200078e0a09 */
[----:B------:R0:W-:Y:S01]  /*161c0*/  STL [R1+0x7c], R10 ;  /* 0x00007c0a01007387 */ /* 0x0001e20000100800 */
[----:B------:R-:W-:Y:S01]  /*161d0*/  ISETP.GE.AND P4, PT, R2, RZ, PT ;  /* 0x000000ff0200720c */ /* 0x000fe20003f86270 */
[----:B------:R-:W-:Y:S01]  /*161e0*/  IMAD.HI.U32 R8, R4, R11, RZ ;  /* 0x0000000b04087227 */ /* 0x000fe200078e00ff */
[----:B------:R-:W-:Y:S01]  /*161f0*/  ISETP.GT.U32.AND P3, PT, R3, R18, PT ;  /* 0x000000120300720c */ /* 0x000fe20003f64070 */
[----:B------:R1:W-:Y:S02]  /*16200*/  STL [R1+0x1ac], R9 ;  /* 0x0001ac0901007387 */ /* 0x0003e40000100800 */
[----:B------:R-:W-:-:S02]  /*16210*/  VIADD R2, R0, 0x59 ;  /* 0x0000005900027836 */ /* 0x000fc40000000000 */
[----:B------:R-:W-:Y:S02]  /*16220*/  IMAD.MOV R8, RZ, RZ, -R8 ;  /* 0x000000ffff087224 */ /* 0x000fe400078e0a08 */
[----:B0-----:R-:W-:-:S04]  /*16230*/  IMAD.HI.U32 R10, R4, R12, RZ ;  /* 0x0000000c040a7227 */ /* 0x001fc800078e00ff */
[----:B------:R-:W-:Y:S01]  /*16240*/  IMAD.MOV R10, RZ, RZ, -R10 ;  /* 0x000000ffff0a7224 */ /* 0x000fe200078e0a0a */
[----:B-1----:R-:W-:Y:S01]  /*16250*/  IABS R9, R2 ;  /* 0x0000000200097213 */ /* 0x002fe20000000000 */
[----:B------:R-:W-:Y:S02]  /*16260*/  IMAD.MOV.U32 R19, RZ, RZ, R13 ;  /* 0x000000ffff137224 */ /* 0x000fe400078e000d */
[----:B------:R-:W-:Y:S02]  /*16270*/  @!P5 IMAD.IADD R15, R15, 0x1, -R3 ;  /* 0x000000010f0fd824 */ /* 0x000fe400078e0a03 */
[C---:B------:R-:W-:Y:S02]  /*16280*/  IMAD R12, R3.reuse, R10, R12 ;  /* 0x0000000a030c7224 */ /* 0x040fe400078e020c */
[C---:B------:R-:W-:Y:S02]  /*16290*/  IMAD R11, R3.reuse, R8, R11 ;  /* 0x00000008030b7224 */ /* 0x040fe400078e020b */
[----:B------:R-:W-:Y:S01]  /*162a0*/  @!P1 IMAD.MOV R19, RZ, RZ, -R19 ;  /* 0x000000ffff139224 */ /* 0x000fe200078e0a13 */
[C---:B------:R-:W-:Y:S01]  /*162b0*/  ISETP.GT.U32.AND P1, PT, R3.reuse, R15, PT ;  /* 0x0000000f0300720c */ /* 0x040fe20003f24070 */
[----:B------:R-:W-:Y:S01]  /*162c0*/  @!P3 IMAD.IADD R18, R18, 0x1, -R3 ;  /* 0x000000011212b824 */ /* 0x000fe200078e0a03 */
[C---:B------:R-:W-:Y:S01]  /*162d0*/  ISETP.GT.U32.AND P3, PT, R3.reuse, R12, PT ;  /* 0x0000000c0300720c */ /* 0x040fe20003f64070 */
[----:B------:R-:W-:Y:S01]  /*162e0*/  IMAD.HI.U32 R13, R4, R9, RZ ;  /* 0x00000009040d7227 */ /* 0x000fe200078e00ff */
[----:B------:R-:W-:Y:S01]  /*162f0*/  ISETP.GT.U32.AND P5, PT, R3, R11, PT ;  /* 0x0000000b0300720c */ /* 0x000fe20003fa4070 */
[----:B------:R-:W-:Y:S02]  /*16300*/  STL [R1+0x168], R19 ;  /* 0x0001681301007387 */ /* 0x000fe40000100800 */
[----:B------:R-:W-:-:S02]  /*16310*/  IMAD.MOV R13, RZ, RZ, -R13 ;  /* 0x000000ffff0d7224 */ /* 0x000fc400078e0a0d */
[----:B------:R-:W-:Y:S01]  /*16320*/  @!P6 IMAD.MOV R18, RZ, RZ, -R18 ;  /* 0x000000ffff12e224 */ /* 0x000fe200078e0a12 */
[----:B------:R-:W-:Y:S01]  /*16330*/  ISETP.GE.AND P6, PT, R2, RZ, PT ;  /* 0x000000ff0200720c */ /* 0x000fe20003fc6270 */
[----:B------:R-:W-:Y:S02]  /*16340*/  IMAD R2, R3, R13, R9 ;  /* 0x0000000d03027224 */ /* 0x000fe400078e0209 */
[----:B------:R-:W-:Y:S01]  /*16350*/  VIADD R10, R0, 0x57 ;  /* 0x00000057000a7836 */ /* 0x000fe20000000000 */
[----:B------:R0:W-:Y:S01]  /*16360*/  STL [R1+0x1a8], R18 ;  /* 0x0001a81201007387 */ /* 0x0001e20000100800 */
[--C-:B------:R-:W-:Y:S01]  /*16370*/  @!P1 IMAD.IADD R15, R15, 0x1, -R3.reuse ;  /* 0x000000010f0f9824 */ /* 0x100fe200078e0a03 */
[----:B------:R-:W-:Y:S01]  /*16380*/  ISETP.GT.U32.AND P1, PT, R3, R2, PT ;  /* 0x000000020300720c */ /* 0x000fe20003f24070 */
[----:B------:R-:W-:Y:S01]  /*16390*/  @!P3 IMAD.IADD R12, R12, 0x1, -R3 ;  /* 0x000000010c0cb824 */ /* 0x000fe200078e0a03 */
[----:B------:R-:W-:Y:S01]  /*163a0*/  IABS R16, R10 ;  /* 0x0000000a00107213 */ /* 0x000fe20000000000 */
[----:B------:R-:W-:-:S02]  /*163b0*/  VIADD R14, R0, 0x58 ;  /* 0x00000058000e7836 */ /* 0x000fc40000000000 */
[----:B------:R-:W-:Y:S01]  /*163c0*/  @!P5 IMAD.IADD R11, R11, 0x1, -R3 ;  /* 0x000000010b0bd824 */ /* 0x000fe200078e0a03 */
[C---:B------:R-:W-:Y:S01]  /*163d0*/  ISETP.GT.U32.AND P3, PT, R3.reuse, R12, PT ;  /* 0x0000000c0300720c */ /* 0x040fe20003f64070 */
[----:B------:R-:W-:Y:S01]  /*163e0*/  IMAD.HI.U32 R9, R4, R16, RZ ;  /* 0x0000001004097227 */ /* 0x000fe200078e00ff */
[----:B------:R-:W-:Y:S02]  /*163f0*/  IABS R17, R14 ;  /* 0x0000000e00117213 */ /* 0x000fe40000000000 */
[----:B------:R-:W-:Y:S01]  /*16400*/  ISETP.GT.U32.AND P5, PT, R3, R11, PT ;  /* 0x0000000b0300720c */ /* 0x000fe20003fa4070 */
[----:B------:R-:W-:Y:S02]  /*16410*/  VIADD R5, R0, 0x56 ;  /* 0x0000005600057836 */ /* 0x000fe40000000000 */
[----:B0-----:R-:W-:-:S03]  /*16420*/  IMAD.HI.U32 R18, R4, R17, RZ ;  /* 0x0000001104127227 */ /* 0x001fc600078e00ff */
[----:B------:R-:W-:Y:S01]  /*16430*/  IABS R8, R5 ;  /* 0x0000000500087213 */ /* 0x000fe20000000000 */
[----:B------:R-:W-:Y:S02]  /*16440*/  IMAD.MOV R9, RZ, RZ, -R9 ;  /* 0x000000ffff097224 */ /* 0x000fe400078e0a09 */
[----:B------:R-:W-:Y:S02]  /*16450*/  IMAD.MOV.U32 R19, RZ, RZ, R15 ;  /* 0x000000ffff137224 */ /* 0x000fe400078e000f */
[----:B------:R-:W-:Y:S02]  /*16460*/  @!P1 IMAD.IADD R2, R2, 0x1, -R3 ;  /* 0x0000000102029824 */ /* 0x000fe400078e0a03 */
[----:B------:R-:W-:Y:S02]  /*16470*/  IMAD.MOV R18, RZ, RZ, -R18 ;  /* 0x000000ffff127224 */ /* 0x000fe400078e0a12 */
[C---:B------:R-:W-:Y:S02]  /*16480*/  IMAD R16, R3.reuse, R9, R16 ;  /* 0x0000000903107224 */ /* 0x040fe400078e0210 */
[----:B------:R-:W-:Y:S01]  /*16490*/  @!P0 IMAD.MOV R19, RZ, RZ, -R19 ;  /* 0x000000ffff138224 */ /* 0x000fe200078e0a13 */
[C---:B------:R-:W-:Y:S01]  /*164a0*/  ISETP.GT.U32.AND P0, PT, R3.reuse, R2, PT ;  /* 0x000000020300720c */ /* 0x040fe20003f04070 */
[----:B------:R-:W-:Y:S01]  /*164b0*/  @!P3 IMAD.IADD R12, R12, 0x1, -R3 ;  /* 0x000000010c0cb824 */ /* 0x000fe200078e0a03 */
[----:B------:R-:W-:Y:S01]  /*164c0*/  ISETP.GE.AND P3, PT, R14, RZ, PT ;  /* 0x000000ff0e00720c */ /* 0x000fe20003f66270 */
[----:B------:R-:W-:Y:S01]  /*164d0*/  IMAD.HI.U32 R13, R4, R8, RZ ;  /* 0x00000008040d7227 */ /* 0x000fe200078e00ff */
[----:B------:R-:W-:Y:S03]  /*164e0*/  STL [R1+0x194], R19 ;  /* 0x0001941301007387 */ /* 0x000fe60000100800 */
[----:B------:R-:W-:-:S02]  /*164f0*/  IMAD R14, R3, R18, R17 ;  /* 0x00000012030e7224 */ /* 0x000fc400078e0211 */
[----:B------:R-:W-:Y:S01]  /*16500*/  @!P5 IMAD.IADD R11, R11, 0x1, -R3 ;  /* 0x000000010b0bd824 */ /* 0x000fe200078e0a03 */
[C---:B------:R-:W-:Y:S01]  /*16510*/  ISETP.GT.U32.AND P5, PT, R3.reuse, R16, PT ;  /* 0x000000100300720c */ /* 0x040fe20003fa4070 */
[----:B------:R-:W-:Y:S01]  /*16520*/  IMAD.MOV.U32 R17, RZ, RZ, R12 ;  /* 0x000000ffff117224 */ /* 0x000fe200078e000c */
[C---:B------:R-:W-:Y:S01]  /*16530*/  ISETP.GT.U32.AND P1, PT, R3.reuse, R14, PT ;  /* 0x0000000e0300720c */ /* 0x040fe20003f24070 */
[----:B------:R-:W-:Y:S02]  /*16540*/  IMAD.MOV R13, RZ, RZ, -R13 ;  /* 0x000000ffff0d7224 */ /* 0x000fe400078e0a0d */
[----:B------:R-:W-:Y:S02]  /*16550*/  VIADD R9, R0, 0x55 ;  /* 0x0000005500097836 */ /* 0x000fe40000000000 */
[----:B------:R-:W-:Y:S02]  /*16560*/  IMAD.MOV.U32 R15, RZ, RZ, R11 ;  /* 0x000000ffff0f7224 */ /* 0x000fe400078e000b */
[----:B------:R-:W-:Y:S01]  /*16570*/  @!P2 IMAD.MOV R17, RZ, RZ, -R17 ;  /* 0x000000ffff11a224 */ /* 0x000fe200078e0a11 */
[----:B------:R-:W-:Y:S01]  /*16580*/  ISETP.GE.AND P2, PT, R10, RZ, PT ;  /* 0x000000ff0a00720c */ /* 0x000fe20003f46270 */
[C---:B------:R-:W-:Y:S01]  /*16590*/  IMAD R8, R3.reuse, R13, R8 ;  /* 0x0000000d03087224 */ /* 0x040fe200078e0208 */
[----:B------:R-:W-:Y:S01]  /*165a0*/  IABS R13, R9 ;  /* 0x00000009000d7213 */ /* 0x000fe20000000000 */
[----:B------:R-:W-:Y:S01]  /*165b0*/  @!P4 IMAD.MOV R15, RZ, RZ, -R15 ;  /* 0x000000ffff0fc224 */ /* 0x000fe200078e0a0f */
[----:B------:R-:W-:Y:S01]  /*165c0*/  STL [R1+0x19c], R17 ;  /* 0x00019c1101007387 */ /* 0x000fe20000100800 */
[----:B------:R-:W-:Y:S01]  /*165d0*/  VIADD R10, R0, 0x54 ;  /* 0x00000054000a7836 */ /* 0x000fe20000000000 */
[----:B------:R-:W-:Y:S01]  /*165e0*/  ISETP.GT.U32.AND P4, PT, R3, R8, PT ;  /* 0x000000080300720c */ /* 0x000fe20003f84070 */
[----:B------:R-:W-:Y:S01]  /*165f0*/  @!P0 IMAD.IADD R2, R2, 0x1, -R3 ;  /* 0x0000000102028824 */ /* 0x000fe200078e0a03 */
[----:B------:R0:W-:Y:S01]  /*16600*/  STL [R1+0x1a0], R15 ;  /* 0x0001a00f01007387 */ /* 0x0001e20000100800 */
[----:B------:R-:W-:Y:S01]  /*16610*/  IMAD.MOV.U32 R12, RZ, RZ, R13 ;  /* 0x000000ffff0c7224 */ /* 0x000fe200078e000d */
[----:B------:R-:W-:Y:S01]  /*16620*/  IABS R13, R10 ;  /* 0x0000000a000d7213 */ /* 0x000fe20000000000 */
[--C-:B------:R-:W-:Y:S01]  /*16630*/  @!P5 IMAD.IADD R16, R16, 0x1, -R3.reuse ;  /* 0x000000011010d824 */ /* 0x100fe200078e0a03 */
[----:B------:R-:W-:Y:S01]  /*16640*/  ISETP.GE.AND P0, PT, R5, RZ, PT ;  /* 0x000000ff0500720c */ /* 0x000fe20003f06270 */
[----:B------:R-:W-:Y:S01]  /*16650*/  @!P1 IMAD.IADD R14, R14, 0x1, -R3 ;  /* 0x000000010e0e9824 */ /* 0x000fe200078e0a03 */
[----:B------:R-:W-:Y:S01]  /*16660*/  ISETP.GE.AND P1, PT, R9, RZ, PT ;  /* 0x000000ff0900720c */ /* 0x000fe20003f26270 */
[----:B------:R-:W-:-:S03]  /*16670*/  IMAD.HI.U32 R9, R4, R13, RZ ;  /* 0x0000000d04097227 */ /* 0x000fc600078e00ff */
        /* <DEDUP_REMOVED lines=8> */
[----:B------:R-:W-:Y:S02]  /*16700*/  @!P4 IMAD.IADD R8, R8, 0x1, -R3 ;  /* 0x000000010808c824 */ /* 0x000fe400078e0a03 */
[C---:B------:R-:W-:Y:S02]  /*16710*/  IMAD R13, R3.reuse, R9, R13 ;  /* 0x00000009030d7224 */ /* 0x040fe400078e020d */
[C---:B------:R-:W-:Y:S01]  /*16720*/  IMAD R12, R3.reuse, R11, R12 ;  /* 0x0000000b030c7224 */ /* 0x040fe200078e020c */
[----:B------:R-:W-:Y:S01]  /*16730*/  ISETP.GT.U32.AND P4, PT, R3, R8, PT ;  /* 0x000000080300720c */ /* 0x000fe20003f84070 */
[----:B------:R-:W-:-:S02]  /*16740*/  @!P5 IMAD.IADD R14, R14, 0x1, -R3 ;  /* 0x000000010e0ed824 */ /* 0x000fc400078e0a03 */
[--C-:B------:R-:W-:Y:S01]  /*16750*/  @!P6 IMAD.IADD R16, R16, 0x1, -R3.reuse ;  /* 0x000000011010e824 */ /* 0x100fe200078e0a03 */
[C---:B------:R-:W-:Y:S01]  /*16760*/  ISETP.GT.U32.AND P6, PT, R3.reuse, R13, PT ;  /* 0x0000000d0300720c */ /* 0x040fe20003fc4070 */
[C---:B------:R-:W-:Y:S01]  /*16770*/  VIADD R2, R0.reuse, 0x52 ;  /* 0x0000005200027836 */ /* 0x040fe20000000000 */
[----:B------:R-:W-:Y:S01]  /*16780*/  ISETP.GT.U32.AND P5, PT, R3, R12, PT ;  /* 0x0000000c0300720c */ /* 0x000fe20003fa4070 */
[C---:B------:R-:W-:Y:S02]  /*16790*/  VIADD R11, R0.reuse, 0x51 ;  /* 0x00000051000b7836 */ /* 0x040fe40000000000 */
[----:B------:R-:W-:Y:S01]  /*167a0*/  VIADD R5, R0, 0x53 ;  /* 0x0000005300057836 */ /* 0x000fe20000000000 */
[----:B------:R-:W-:Y:S01]  /*167b0*/  IABS R9, R2 ;  /* 0x0000000200097213 */ /* 0x000fe20000000000 */
[----:B------:R-:W-:Y:S01]  /*167c0*/  IMAD.MOV.U32 R19, RZ, RZ, R14 ;  /* 0x000000ffff137224 */ /* 0x000fe200078e000e */
[----:B------:R-:W-:Y:S01]  /*167d0*/  IABS R17, R11 ;  /* 0x0000000b00117213 */ /* 0x000fe20000000000 */
[----:B------:R-:W-:Y:S01]  /*167e0*/  @!P4 IMAD.IADD R8, R8, 0x1, -R3 ;  /* 0x000000010808c824 */ /* 0x000fe200078e0a03 */
[----:B------:R-:W-:Y:S01]  /*167f0*/  ISETP.GE.AND P4, PT, R10, RZ, PT ;  /* 0x000000ff0a00720c */ /* 0x000fe20003f86270 */
[----:B------:R-:W-:Y:S01]  /*16800*/  IMAD.HI.U32 R18, R4, R9, RZ ;  /* 0x0000000904127227 */ /* 0x000fe200078e00ff */
[----:B0-----:R-:W-:-:S03]  /*16810*/  IABS R15, R5 ;  /* 0x00000005000f7213 */ /* 0x001fc60000000000 */
[----:B------:R-:W-:Y:S02]  /*16820*/  @!P6 IMAD.IADD R13, R13, 0x1, -R3 ;  /* 0x000000010d0de824 */ /* 0x000fe400078e0a03 */
[----:B------:R-:W-:Y:S02]  /*16830*/  IMAD.MOV.U32 R10, RZ, RZ, R17 ;  /* 0x000000ffff0a7224 */ /* 0x000fe400078e0011 */
[----:B------:R-:W-:Y:S01]  /*16840*/  @!P5 IMAD.IADD R12, R12, 0x1, -R3 ;  /* 0x000000010c0cd824 */ /* 0x000fe200078e0a03 */
[----:B------:R-:W-:Y:S01]  /*16850*/  ISETP.GE.AND P5, PT, R5, RZ, PT ;  /* 0x000000ff0500720c */ /* 0x000fe20003fa6270 */
[----:B------:R-:W-:Y:S01]  /*16860*/  IMAD.HI.U32 R5, R4, R10, RZ ;  /* 0x0000000a04057227 */ /* 0x000fe200078e00ff */
[----:B------:R-:W-:-:S03]  /*16870*/  ISETP.GT.U32.AND P6, PT, R3, R13, PT ;  /* 0x0000000d0300720c */ /* 0x000fc60003fc4070 */
[----:B------:R-:W-:Y:S02]  /*16880*/  IMAD.MOV R14, RZ, RZ, -R18 ;  /* 0x000000ffff0e7224 */ /* 0x000fe400078e0a12 */
[----:B------:R-:W-:Y:S01]  /*16890*/  @!P3 IMAD.MOV R19, RZ, RZ, -R19 ;  /* 0x000000ffff13b224 */ /* 0x000fe200078e0a13 */
[C---:B------:R-:W-:Y:S01]  /*168a0*/  ISETP.GT.U32.AND P3, PT, R3.reuse, R12, PT ;  /* 0x0000000c0300720c */ /* 0x040fe20003f64070 */
[----:B------:R-:W-:Y:S02]  /*168b0*/  IMAD.MOV R5, RZ, RZ, -R5 ;  /* 0x000000ffff057224 */ /* 0x000fe400078e0a05 */
[C---:B------:R-:W-:Y:S01]  /*168c0*/  IMAD R9, R3.reuse, R14, R9 ;  /* 0x0000000e03097224 */ /* 0x040fe200078e0209 */
[----:B------:R-:W-:Y:S01]  /*168d0*/  STL [R1+0x198], R19 ;  /* 0x0001981301007387 */ /* 0x000fe20000100800 */
[C---:B------:R-:W-:Y:S02]  /*168e0*/  IMAD R10, R3.reuse, R5, R10 ;  /* 0x00000005030a7224 */ /* 0x040fe400078e020a */
[----:B------:R-:W-:Y:S01]  /*168f0*/  @!P0 IMAD.MOV R8, RZ, RZ, -R8 ;  /* 0x000000ffff088224 */ /* 0x000fe200078e0a08 */
[----:B------:R-:W-:Y:S01]  /*16900*/  ISETP.GT.U32.AND P0, PT, R3, R9, PT ;  /* 0x000000090300720c */ /* 0x000fe20003f04070 */
[----:B------:R-:W-:-:S04]  /*16910*/  IMAD.HI.U32 R17, R4, R15, RZ ;  /* 0x0000000f04117227 */ /* 0x000fc800078e00ff */
[----:B------:R-:W-:Y:S01]  /*16920*/  @!P6 IMAD.IADD R13, R13, 0x1, -R3 ;  /* 0x000000010d0de824 */ /* 0x000fe200078e0a03 */
[C---:B------:R-:W-:Y:S01]  /*16930*/  ISETP.GT.U32.AND P6, PT, R3.reuse, R10, PT ;  /* 0x0000000a0300720c */ /* 0x040fe20003fc4070 */
[----:B------:R-:W-:Y:S02]  /*16940*/  IMAD.MOV R17, RZ, RZ, -R17 ;  /* 0x000000ffff117224 */ /* 0x000fe400078e0a11 */
[----:B------:R-:W-:Y:S01]  /*16950*/  @!P3 IMAD.IADD R12, R12, 0x1, -R3 ;  /* 0x000000010c0cb824 */ /* 0x000fe200078e0a03 */
[----:B------:R-:W-:Y:S01]  /*16960*/  ISETP.GE.AND P3, PT, R2, RZ, PT ;  /* 0x000000ff0200720c */ /* 0x000fe20003f66270 */
[C---:B------:R-:W-:Y:S02]  /*16970*/  IMAD R15, R3.reuse, R17, R15 ;  /* 0x00000011030f7224 */ /* 0x040fe400078e020f */
[----:B------:R-:W-:Y:S02]  /*16980*/  VIADD R2, R0, 0x4f ;  /* 0x0000004f00027836 */ /* 0x000fe40000000000 */
[----:B------:R-:W-:Y:S01]  /*16990*/  @!P2 IMAD.MOV R16, RZ, RZ, -R16 ;  /* 0x000000ffff10a224 */ /* 0x000fe200078e0a10 */
[----:B------:R-:W-:Y:S01]  /*169a0*/  ISETP.GT.U32.AND P2, PT, R3, R15, PT ;  /* 0x0000000f0300720c */ /* 0x000fe20003f44070 */
[--C-:B------:R-:W-:Y:S01]  /*169b0*/  @!P0 IMAD.IADD R9, R9, 0x1, -R3.reuse ;  /* 0x0000000109098824 */ /* 0x100fe200078e0a03 */
[----:B------:R-:W-:Y:S01]  /*169c0*/  IABS R5, R2 ;  /* 0x0000000200057213 */ /* 0x000fe20000000000 */
[----:B------:R-:W-:Y:S01]  /*169d0*/  @!P6 IMAD.IADD R10, R10, 0x1, -R3 ;  /* 0x000000010a0ae824 */ /* 0x000fe200078e0a03 */
[----:B------:R0:W-:Y:S01]  /*169e0*/  STL [R1+0x17c], R16 ;  /* 0x00017c1001007387 */ /* 0x0001e20000100800 */
[C---:B------:R-:W-:Y:S01]  /*169f0*/  VIADD R17, R0.reuse, 0x50 ;  /* 0x0000005000117836 */ /* 0x040fe20000000000 */
[----:B------:R-:W-:Y:S01]  /*16a00*/  ISETP.GT.U32.AND P6, PT, R3, R9, PT ;  /* 0x000000090300720c */ /* 0x000fe20003fc4070 */
[----:B------:R-:W-:Y:S01]  /*16a10*/  @!P4 IMAD.MOV R13, RZ, RZ, -R13 ;  /* 0x000000ffff0dc224 */ /* 0x000fe200078e0a0d */
[----:B------:R1:W-:Y:S01]  /*16a20*/  STL [R1+0x180], R8 ;  /* 0x0001800801007387 */ /* 0x0003e20000100800 */
[----:B------:R-:W-:-:S04]  /*16a30*/  VIADD R23, R0, 0x24 ;  /* 0x0000002400177836 */ /* 0x000fc80000000000 */
[--C-:B------:R-:W-:Y:S01]  /*16a40*/  @!P2 IMAD.IADD R15, R15, 0x1, -R3.reuse ;  /* 0x000000010f0fa824 */ /* 0x100fe200078e0a03 */
[----:B------:R-:W-:Y:S01]  /*16a50*/  ISETP.GE.AND P2, PT, R11, RZ, PT ;  /* 0x000000ff0b00720c */ /* 0x000fe20003f46270 */
[----:B0-----:R-:W-:Y:S02]  /*16a60*/  IMAD.MOV.U32 R16, RZ, RZ, R12 ;  /* 0x000000ffff107224 */ /* 0x001fe400078e000c */
[----:B------:R-:W-:Y:S01]  /*16a70*/  IMAD.HI.U32 R12, R4, R5, RZ ;  /* 0x00000005040c7227 */ /* 0x000fe200078e00ff */
[----:B-1----:R-:W-:Y:S02]  /*16a80*/  IABS R8, R17 ;  /* 0x0000001100087213 */ /* 0x002fe40000000000 */
[----:B------:R-:W-:Y:S01]  /*16a90*/  ISETP.GT.U32.AND P0, PT, R3, R15, PT ;  /* 0x0000000f0300720c */ /* 0x000fe20003f04070 */
[----:B------:R-:W-:Y:S02]  /*16aa0*/  IMAD.MOV R12, RZ, RZ, -R12 ;  /* 0x000000ffff0c7224 */ /* 0x000fe400078e0a0c */
[----:B------:R-:W-:-:S02]  /*16ab0*/  @!P6 IMAD.IADD R9, R9, 0x1, -R3 ;  /* 0x000000010909e824 */ /* 0x000fc400078e0a03 */
[----:B------:R-:W-:Y:S02]  /*16ac0*/  IMAD R5, R3, R12, R5 ;  /* 0x0000000c03057224 */ /* 0x000fe400078e0205 */
[----:B------:R-:W-:-:S03]  /*16ad0*/  IMAD.HI.U32 R14, R4, R8, RZ ;  /* 0x00000008040e7227 */ /* 0x000fc600078e00ff */
[C---:B------:R-:W-:Y:S01]  /*16ae0*/  ISETP.GT.U32.AND P6, PT, R3.reuse, R5, PT ;  /* 0x000000050300720c */ /* 0x040fe20003fc4070 */
[----:B------:R-:W-:Y:S01]  /*16af0*/  @!P1 IMAD.MOV R16, RZ, RZ, -R16 ;  /* 0x000000ffff109224 */ /* 0x000fe200078e0a10 */
[----:B------:R-:W-:Y:S01]  /*16b00*/  ISETP.GT.U32.AND P1, PT, R3, R10, PT ;  /* 0x0000000a0300720c */ /* 0x000fe20003f24070 */
[----:B------:R-:W-:Y:S02]  /*16b10*/  IMAD.MOV R14, RZ, RZ, -R14 ;  /* 0x000000ffff0e7224 */ /* 0x000fe400078e0a0e */
[--C-:B------:R-:W-:Y:S01]  /*16b20*/  @!P0 IMAD.IADD R15, R15, 0x1, -R3.reuse ;  /* 0x000000010f0f8824 */ /* 0x100fe200078e0a03 */
[----:B------:R0:W-:Y:S01]  /*16b30*/  STL [R1+0x184], R16 ;  /* 0x0001841001007387 */ /* 0x0001e20000100800 */
[C---:B------:R-:W-:Y:S02]  /*16b40*/  IMAD R8, R3.reuse, R14, R8 ;  /* 0x0000000e03087224 */ /* 0x040fe400078e0208 */
[C---:B------:R-:W-:Y:S01]  /*16b50*/  VIADD R11, R0.reuse, 0x4e ;  /* 0x0000004e000b7836 */ /* 0x040fe20000000000 */
[----:B------:R1:W-:Y:S01]  /*16b60*/  STL [R1+0x178], R13 ;  /* 0x0001780d01007387 */ /* 0x0003e20000100800 */
[----:B------:R-:W-:Y:S01]  /*16b70*/  VIADD R12, R0, 0x4c ;  /* 0x0000004c000c7836 */ /* 0x000fe20000000000 */
[----:B------:R-:W-:Y:S01]  /*16b80*/  ISETP.GT.U32.AND P0, PT, R3, R8, PT ;  /* 0x000000080300720c */ /* 0x000fe20003f04070 */
[--C-:B------:R-:W-:Y:S01]  /*16b90*/  @!P6 IMAD.IADD R5, R5, 0x1, -R3.reuse ;  /* 0x000000010505e824 */ /* 0x100fe200078e0a03 */
[----:B------:R-:W-:Y:S01]  /*16ba0*/  IABS R19, R11 ;  /* 0x0000000b00137213 */ /* 0x000fe20000000000 */
[----:B------:R-:W-:Y:S01]  /*16bb0*/  @!P1 IMAD.IADD R10, R10, 0x1, -R3 ;  /* 0x000000010a0a9824 */ /* 0x000fe200078e0a03 */
[----:B------:R-:W-:Y:S01]  /*16bc0*/  ISETP.GE.AND P1, PT, R17, RZ, PT ;  /* 0x000000ff1100720c */ /* 0x000fe20003f26270 */
[----:B0-----:R-:W-:Y:S01]  /*16bd0*/  VIADD R16, R0, 0x4d ;  /* 0x0000004d00107836 */ /* 0x001fe20000000000 */
[----:B------:R-:W-:Y:S01]  /*16be0*/  ISETP.GT.U32.AND P4, PT, R3, R5, PT ;  /* 0x000000050300720c */ /* 0x000fe20003f84070 */
[----:B------:R-:W-:Y:S01]  /*16bf0*/  IMAD.HI.U32 R20, R4, R19, RZ ;  /* 0x0000001304147227 */ /* 0x000fe200078e00ff */
[----:B------:R-:W-:-:S02]  /*16c00*/  IABS R17, R12 ;  /* 0x0000000c00117213 */ /* 0x000fc40000000000 */
[----:B------:R-:W-:Y:S01]  /*16c10*/  IABS R14, R16 ;  /* 0x00000010000e7213 */ /* 0x000fe20000000000 */
[----:B-1----:R-:W-:Y:S02]  /*16c20*/  IMAD.MOV.U32 R13, RZ, RZ, R15 ;  /* 0x000000ffff0d7224 */ /* 0x002fe400078e000f */
[----:B------:R-:W-:Y:S01]  /*16c30*/  @!P0 IMAD.IADD R8, R8, 0x1, -R3 ;  /* 0x0000000108088824 */ /* 0x000fe200078e0a03 */
[----:B------:R-:W-:Y:S01]  /*16c40*/  ISETP.GE.AND P0, PT, R2, RZ, PT ;  /* 0x000000ff0200720c */ /* 0x000fe20003f06270 */
[----:B------:R-:W-:-:S03]  /*16c50*/  IMAD.HI.U32 R18, R4, R14, RZ ;  /* 0x0000000e04127227 */ /* 0x000fc600078e00ff */
[C---:B------:R-:W-:Y:S01]  /*16c60*/  ISETP.GT.U32.AND P6, PT, R3.reuse, R8, PT ;  /* 0x000000080300720c */ /* 0x040fe20003fc4070 */
[----:B------:R-:W-:Y:S02]  /*16c70*/  IMAD.MOV R18, RZ, RZ, -R18 ;  /* 0x000000ffff127224 */ /* 0x000fe400078e0a12 */
[----:B------:R-:W-:Y:S02]  /*16c80*/  @!P5 IMAD.MOV R13, RZ, RZ, -R13 ;  /* 0x000000ffff0dd224 */ /* 0x000fe400078e0a0d */
[----:B------:R-:W-:Y:S02]  /*16c90*/  IMAD.MOV R20, RZ, RZ, -R20 ;  /* 0x000000ffff147224 */ /* 0x000fe400078e0a14 */
[----:B------:R-:W-:Y:S01]  /*16ca0*/  @!P3 IMAD.MOV R9, RZ, RZ, -R9 ;  /* 0x000000ffff09b224 */ /* 0x000fe200078e0a09 */
[----:B------:R-:W-:Y:S01]  /*16cb0*/  STL [R1+0x174], R13 ;  /* 0x0001740d01007387 */ /* 0x000fe20000100800 */
[----:B------:R-:W-:Y:S01]  /*16cc0*/  IMAD R14, R3, R18, R14 ;  /* 0x00000012030e7224 */ /* 0x000fe200078e020e */
[----:B------:R-:W-:Y:S01]  /*16cd0*/  ISETP.GE.AND P3, PT, R11, RZ, PT ;  /* 0x000000ff0b00720c */ /* 0x000fe20003f66270 */
[----:B------:R-:W-:Y:S01]  /*16ce0*/  IMAD R2, R3, R20, R19 ;  /* 0x0000001403027224 */ /* 0x000fe200078e0213 */
[----:B------:R0:W-:Y:S01]  /*16cf0*/  STL [R1+0x170], R9 ;  /* 0x0001700901007387 */ /* 0x0001e20000100800 */
[----:B------:R-:W-:Y:S01]  /*16d00*/  @!P4 IMAD.IADD R5, R5, 0x1, -R3 ;  /* 0x000000010505c824 */ /* 0x000fe200078e0a03 */
[C---:B------:R-:W-:Y:S01]  /*16d10*/  ISETP.GT.U32.AND P4, PT, R3.reuse, R14, PT ;  /* 0x0000000e0300720c */ /* 0x040fe20003f84070 */
[----:B------:R-:W-:Y:S01]  /*16d20*/  @!P2 IMAD.MOV R10, RZ, RZ, -R10 ;  /* 0x000000ffff0aa224 */ /* 0x000fe200078e0a0a */
[----:B------:R-:W-:Y:S01]  /*16d30*/  ISETP.GT.U32.AND P5, PT, R3, R2, PT ;  /* 0x000000020300720c */ /* 0x000fe20003fa4070 */
[----:B------:R-:W-:Y:S01]  /*16d40*/  IMAD.MOV.U32 R11, RZ, RZ, R5 ;  /* 0x000000ffff0b7224 */ /* 0x000fe200078e0005 */
[----:B------:R-:W-:Y:S01]  /*16d50*/  ISETP.GE.AND P2, PT, R16, RZ, PT ;  /* 0x000000ff1000720c */ /* 0x000fe20003f46270 */
[----:B------:R-:W-:Y:S01]  /*16d60*/  @!P6 IMAD.IADD R8, R8, 0x1, -R3 ;  /* 0x000000010808e824 */ /* 0x000fe200078e0a03 */
[----:B------:R1:W-:Y:S01]  /*16d70*/  STL [R1+0x16c], R10 ;  /* 0x00016c0a01007387 */ /* 0x0003e20000100800 */
[----:B------:R-:W-:Y:S01]  /*16d80*/  @!P0 IMAD.MOV R11, RZ, RZ, -R11 ;  /* 0x000000ffff0b8224 */ /* 0x000fe200078e0a0b */
[----:B------:R-:W-:Y:S01]  /*16d90*/  ISETP.GE.AND P6, PT, R12, RZ, PT ;  /* 0x000000ff0c00720c */ /* 0x000fe20003fc6270 */
[----:B0-----:R-:W-:-:S04]  /*16da0*/  IMAD.HI.U32 R9, R4, R17, RZ ;  /* 0x0000001104097227 */ /* 0x001fc800078e00ff */
[----:B------:R-:W-:Y:S02]  /*16db0*/  IMAD.MOV R9, RZ, RZ, -R9 ;  /* 0x000000ffff097224 */ /* 0x000fe400078e0a09 */
[----:B------:R-:W-:Y:S02]  /*16dc0*/  @!P4 IMAD.IADD R14, R14, 0x1, -R3 ;  /* 0x000000010e0ec824 */ /* 0x000fe400078e0a03 */
[----:B-1----:R-:W-:Y:S02]  /*16dd0*/  VIADD R10, R0, 0x4b ;  /* 0x0000004b000a7836 */ /* 0x002fe40000000000 */
[C---:B------:R-:W-:Y:S01]  /*16de0*/  IMAD R9, R3.reuse, R9, R17 ;  /* 0x0000000903097224 */ /* 0x040fe200078e0211 */
[C---:B------:R-:W-:Y:S01]  /*16df0*/  ISETP.GT.U32.AND P4, PT, R3.reuse, R14, PT ;  /* 0x0000000e0300720c */ /* 0x040fe20003f84070 */
[----:B------:R-:W-:Y:S01]  /*16e00*/  IMAD.MOV.U32 R13, RZ, RZ, R8 ;  /* 0x000000ffff0d7224 */ /* 0x000fe200078e0008 */
[----:B------:R-:W-:Y:S01]  /*16e10*/  IABS R16, R10 ;  /* 0x0000000a00107213 */ /* 0x000fe20000000000 */
[----:B------:R-:W-:Y:S01]  /*16e20*/  @!P5 IMAD.IADD R2, R2, 0x1, -R3 ;  /* 0x000000010202d824 */ /* 0x000fe200078e0a03 */
[----:B------:R-:W-:Y:S01]  /*16e30*/  ISETP.GT.U32.AND P0, PT, R3, R9, PT ;  /* 0x000000090300720c */ /* 0x000fe20003f04070 */
[----:B------:R-:W-:-:S02]  /*16e40*/  VIADD R5, R0, 0x4a ;  /* 0x0000004a00057836 */ /* 0x000fc40000000000 */
[----:B------:R-:W-:Y:S01]  /*16e50*/  IMAD.HI.U32 R8, R4, R16, RZ ;  /* 0x0000001004087227 */ /* 0x000fe200078e00ff */
[----:B------:R-:W-:-:S03]  /*16e60*/  ISETP.GT.U32.AND P5, PT, R3, R2, PT ;  /* 0x000000020300720c */ /* 0x000fc60003fa4070 */
[----:B------:R-:W-:Y:S01]  /*16e70*/  @!P1 IMAD.MOV R13, RZ, RZ, -R13 ;  /* 0x000000ffff0d9224 */ /* 0x000fe200078e0a0d */
[----:B------:R-:W-:Y:S01]  /*16e80*/  ISETP.GE.AND P1, PT, R10, RZ, PT ;  /* 0x000000ff0a00720c */ /* 0x000fe20003f26270 */
[----:B------:R-:W-:Y:S01]  /*16e90*/  IMAD.MOV R8, RZ, RZ, -R8 ;  /* 0x000000ffff087224 */ /* 0x000fe200078e0a08 */
[----:B------:R-:W-:Y:S01]  /*16ea0*/  IABS R10, R5 ;  /* 0x00000005000a7213 */ /* 0x000fe20000000000 */
[--C-:B------:R-:W-:Y:S01]  /*16eb0*/  @!P4 IMAD.IADD R14, R14, 0x1, -R3.reuse ;  /* 0x000000010e0ec824 */ /* 0x100fe200078e0a03 */
[----:B------:R-:W-:Y:S01]  /*16ec0*/  STL [R1+0x12c], R13 ;  /* 0x00012c0d01007387 */ /* 0x000fe20000100800 */
[----:B------:R-:W-:Y:S02]  /*16ed0*/  IMAD R16, R3, R8, R16 ;  /* 0x0000000803107224 */ /* 0x000fe400078e0210 */
[----:B------:R-:W-:Y:S01]  /*16ee0*/  IMAD.HI.U32 R8, R4, R10, RZ ;  /* 0x0000000a04087227 */ /* 0x000fe200078e00ff */
[----:B------:R0:W-:Y:S03]  /*16ef0*/  STL [R1+0x130], R11 ;  /* 0x0001300b01007387 */ /* 0x0001e60000100800 */
[----:B------:R-:W-:-:S02]  /*16f00*/  @!P0 IMAD.IADD R9, R9, 0x1, -R3 ;  /* 0x0000000109098824 */ /* 0x000fc400078e0a03 */
[----:B------:R-:W-:Y:S02]  /*16f10*/  IMAD.MOV R8, RZ, RZ, -R8 ;  /* 0x000000ffff087224 */ /* 0x000fe400078e0a08 */
[----:B------:R-:W-:Y:S01]  /*16f20*/  @!P5 IMAD.IADD R2, R2, 0x1, -R3 ;  /* 0x000000010202d824 */ /* 0x000fe200078e0a03 */
[C---:B------:R-:W-:Y:S01]  /*16f30*/  ISETP.GT.U32.AND P0, PT, R3.reuse, R9, PT ;  /* 0x000000090300720c */ /* 0x040fe20003f04070 */
[----:B------:R-:W-:Y:S01]  /*16f40*/  IMAD R10, R3, R8, R10 ;  /* 0x00000008030a7224 */ /* 0x000fe200078e020a */
[----:B------:R-:W-:Y:S01]  /*16f50*/  ISETP.GE.AND P5, PT, R5, RZ, PT ;  /* 0x000000ff0500720c */ /* 0x000fe20003fa6270 */
[----:B------:R-:W-:Y:S02]  /*16f60*/  IMAD.MOV.U32 R17, RZ, RZ, R14 ;  /* 0x000000ffff117224 */ /* 0x000fe400078e000e */
[----:B0-----:R-:W-:Y:S02]  /*16f70*/  VIADD R11, R0, 0x49 ;  /* 0x00000049000b7836 */ /* 0x001fe40000000000 */
[----:B------:R-:W-:-:S02]  /*16f80*/  IMAD.MOV.U32 R12, RZ, RZ, R2 ;  /* 0x000000ffff0c7224 */ /* 0x000fc400078e0002 */
[----:B------:R-:W-:Y:S01]  /*16f90*/  @!P2 IMAD.MOV R17, RZ, RZ, -R17 ;  /* 0x000000ffff11a224 */ /* 0x000fe200078e0a11 */
[C---:B------:R-:W-:Y:S01]  /*16fa0*/  ISETP.GT.U32.AND P2, PT, R3.reuse, R10, PT ;  /* 0x0000000a0300720c */ /* 0x040fe20003f44070 */
[----:B------:R-:W-:Y:S01]  /*16fb0*/  @!P3 IMAD.MOV R12, RZ, RZ, -R12 ;  /* 0x000000ffff0cb224 */ /* 0x000fe200078e0a0c */
[----:B------:R-:W-:Y:S01]  /*16fc0*/  IABS R15, R11 ;  /* 0x0000000b000f7213 */ /* 0x000fe20000000000 */
[----:B------:R-:W-:Y:S01]  /*16fd0*/  VIADD R13, R0, 0x47 ;  /* 0x00000047000d7836 */ /* 0x000fe20000000000 */
[----:B------:R-:W-:Y:S01]  /*16fe0*/  ISETP.GT.U32.AND P3, PT, R3, R16, PT ;  /* 0x000000100300720c */ /* 0x000fe20003f64070 */
[----:B------:R-:W-:Y:S01]  /*16ff0*/  @!P0 IMAD.IADD R9, R9, 0x1, -R3 ;  /* 0x0000000109098824 */ /* 0x000fe200078e0a03 */
[----:B------:R-:W-:Y:S01]  /*17000*/  ISETP.GE.AND P4, PT, R11, RZ, PT ;  /* 0x000000ff0b00720c */ /* 0x000fe20003f86270 */
[----:B------:R-:W-:Y:S01]  /*17010*/  IMAD.HI.U32 R2, R4, R15, RZ ;  /* 0x0000000f04027227 */ /* 0x000fe200078e00ff */
[----:B------:R-:W-:Y:S01]  /*17020*/  IABS R8, R13 ;  /* 0x0000000d00087213 */ /* 0x000fe20000000000 */
[----:B------:R0:W-:Y:S02]  /*17030*/  STL [R1+0x150], R12 ;  /* 0x0001500c01007387 */ /* 0x0001e40000100800 */
[----:B------:R-:W-:-:S02]  /*17040*/  IMAD.MOV.U32 R11, RZ, RZ, R9 ;  /* 0x000000ffff0b7224 */ /* 0x000fc400078e0009 */
[----:B------:R-:W-:Y:S01]  /*17050*/  VIADD R5, R0, 0x48 ;  /* 0x0000004800057836 */ /* 0x000fe20000000000 */
[----:B------:R-:W-:Y:S01]  /*17060*/  STL [R1+0x154], R17 ;  /* 0x0001541101007387 */ /* 0x000fe20000100800 */
[----:B------:R-:W-:Y:S02]  /*17070*/  IMAD.MOV R2, RZ, RZ, -R2 ;  /* 0x000000ffff027224 */ /* 0x000fe400078e0a02 */
[----:B------:R-:W-:Y:S01]  /*17080*/  @!P6 IMAD.MOV R11, RZ, RZ, -R11 ;  /* 0x000000ffff0be224 */ /* 0x000fe200078e0a0b */
[----:B------:R-:W-:Y:S01]  /*17090*/  ISETP.GE.AND P0, PT, R5, RZ, PT ;  /* 0x000000ff0500720c */ /* 0x000fe20003f06270 */
[--C-:B------:R-:W-:Y:S01]  /*170a0*/  @!P2 IMAD.IADD R10, R10, 0x1, -R3.reuse ;  /* 0x000000010a0aa824 */ /* 0x100fe200078e0a03 */
[----:B0-----:R-:W-:Y:S01]  /*170b0*/  IABS R12, R5 ;  /* 0x00000005000c7213 */ /* 0x001fe20000000000 */
[----:B------:R-:W-:Y:S01]  /*170c0*/  IMAD.MOV.U32 R9, RZ, RZ, R8 ;  /* 0x000000ffff097224 */ /* 0x000fe200078e0008 */
[----:B------:R0:W-:Y:S01]  /*170d0*/  STL [R1+0x15c], R11 ;  /* 0x00015c0b01007387 */ /* 0x0001e20000100800 */
[----:B------:R-:W-:Y:S01]  /*170e0*/  @!P3 IMAD.IADD R16, R16, 0x1, -R3 ;  /* 0x000000011010b824 */ /* 0x000fe200078e0a03 */
[C---:B------:R-:W-:Y:S01]  /*170f0*/  ISETP.GT.U32.AND P2, PT, R3.reuse, R10, PT ;  /* 0x0000000a0300720c */ /* 0x040fe20003f44070 */
[----:B------:R-:W-:-:S02]  /*17100*/  IMAD R15, R3, R2, R15 ;  /* 0x00000002030f7224 */ /* 0x000fc400078e020f */
[C---:B------:R-:W-:Y:S01]  /*17110*/  IMAD.HI.U32 R5, R4.reuse, R12, RZ ;  /* 0x0000000c04057227 */ /* 0x040fe200078e00ff */
[C---:B------:R-:W-:Y:S02]  /*17120*/  ISETP.GT.U32.AND P3, PT, R3.reuse, R16, PT ;  /* 0x000000100300720c */ /* 0x040fe40003f64070 */
[----:B------:R-:W-:Y:S01]  /*17130*/  ISETP.GT.U32.AND P6, PT, R3, R15, PT ;  /* 0x0000000f0300720c */ /* 0x000fe20003fc4070 */
[----:B------:R-:W-:Y:S02]  /*17140*/  IMAD.MOV R5, RZ, RZ, -R5 ;  /* 0x000000ffff057224 */ /* 0x000fe400078e0a05 */
[----:B0-----:R-:W-:-:S04]  /*17150*/  IMAD.HI.U32 R11, R4, R9, RZ ;  /* 0x00000009040b7227 */ /* 0x001fc800078e00ff */
[----:B------:R-:W-:Y:S02]  /*17160*/  IMAD.MOV R11, RZ, RZ, -R11 ;  /* 0x000000ffff0b7224 */ /* 0x000fe400078e0a0b */
[----:B------:R-:W-:Y:S02]  /*17170*/  VIADD R2, R0, 0x46 ;  /* 0x0000004600027836 */ /* 0x000fe40000000000 */
[C---:B------:R-:W-:Y:S02]  /*17180*/  IMAD R9, R3.reuse, R11, R9 ;  /* 0x0000000b03097224 */ /* 0x040fe400078e0209 */
[C---:B------:R-:W-:Y:S01]  /*17190*/  IMAD R12, R3.reuse, R5, R12 ;  /* 0x00000005030c7224 */ /* 0x040fe200078e020c */
[----:B------:R-:W-:Y:S01]  /*171a0*/  IABS R20, R2 ;  /* 0x0000000200147213 */ /* 0x000fe20000000000 */
[--C-:B------:R-:W-:Y:S01]  /*171b0*/  @!P2 IMAD.IADD R10, R10, 0x1, -R3.reuse ;  /* 0x000000010a0aa824 */ /* 0x100fe200078e0a03 */
[C---:B------:R-:W-:Y:S01]  /*171c0*/  ISETP.GT.U32.AND P2, PT, R3.reuse, R9, PT ;  /* 0x000000090300720c */ /* 0x040fe20003f44070 */
[--C-:B------:R-:W-:Y:S01]  /*171d0*/  @!P3 IMAD.IADD R16, R16, 0x1, -R3.reuse ;  /* 0x000000011010b824 */ /* 0x100fe200078e0a03 */
[----:B------:R-:W-:Y:S01]  /*171e0*/  ISETP.GT.U32.AND P3, PT, R3, R12, PT ;  /* 0x0000000c0300720c */ /* 0x000fe20003f64070 */
[----:B------:R-:W-:-:S02]  /*171f0*/  @!P6 IMAD.IADD R15, R15, 0x1, -R3 ;  /* 0x000000010f0fe824 */ /* 0x000fc400078e0a03 */
[----:B------:R-:W-:Y:S02]  /*17200*/  VIADD R8, R0, 0x45 ;  /* 0x0000004500087836 */ /* 0x000fe40000000000 */
[----:B------:R-:W-:Y:S01]  /*17210*/  IMAD.HI.U32 R17, R4, R20, RZ ;  /* 0x0000001404117227 */ /* 0x000fe200078e00ff */
[----:B------:R-:W-:Y:S02]  /*17220*/  ISETP.GT.U32.AND P6, PT, R3, R15, PT ;  /* 0x0000000f0300720c */ /* 0x000fe40003fc4070 */
[----:B------:R-:W-:Y:S01]  /*17230*/  IABS R11, R8 ;  /* 0x00000008000b7213 */ /* 0x000fe20000000000 */
[----:B------:R-:W-:Y:S02]  /*17240*/  IMAD.MOV R17, RZ, RZ, -R17 ;  /* 0x000000ffff117224 */ /* 0x000fe400078e0a11 */
[--C-:B------:R-:W-:Y:S02]  /*17250*/  @!P2 IMAD.IADD R9, R9, 0x1, -R3.reuse ;  /* 0x000000010909a824 */ /* 0x100fe400078e0a03 */
[----:B------:R-:W-:Y:S01]  /*17260*/  @!P3 IMAD.IADD R12, R12, 0x1, -R3 ;  /* 0x000000010c0cb824 */ /* 0x000fe200078e0a03 */
[----:B------:R-:W-:Y:S01]  /*17270*/  ISETP.GE.AND P3, PT, R13, RZ, PT ;  /* 0x000000ff0d00720c */ /* 0x000fe20003f66270 */
[C---:B------:R-:W-:Y:S01]  /*17280*/  IMAD R20, R3.reuse, R17, R20 ;  /* 0x0000001103147224 */ /* 0x040fe200078e0214 */
[----:B------:R-:W-:Y:S01]  /*17290*/  ISETP.GT.U32.AND P2, PT, R3, R9, PT ;  /* 0x000000090300720c */ /* 0x000fe20003f44070 */
[----:B------:R-:W-:-:S02]  /*172a0*/  IMAD.MOV.U32 R18, RZ, RZ, R16 ;  /* 0x000000ffff127224 */ /* 0x000fc400078e0010 */
[----:B------:R-:W-:Y:S02]  /*172b0*/  VIADD R5, R0, 0x44 ;  /* 0x0000004400057836 */ /* 0x000fe40000000000 */
[----:B------:R-:W-:-:S03]  /*172c0*/  IMAD.HI.U32 R13, R4, R11, RZ ;  /* 0x0000000b040d7227 */ /* 0x000fc600078e00ff */
[----:B------:R-:W-:Y:S01]  /*172d0*/  IABS R14, R5 ;  /* 0x00000005000e7213 */ /* 0x000fe20000000000 */
[----:B------:R-:W-:Y:S01]  /*172e0*/  @!P6 IMAD.IADD R15, R15, 0x1, -R3 ;  /* 0x000000010f0fe824 */ /* 0x000fe200078e0a03 */
[C---:B------:R-:W-:Y:S01]  /*172f0*/  ISETP.GT.U32.AND P6, PT, R3.reuse, R20, PT ;  /* 0x000000140300720c */ /* 0x040fe20003fc4070 */
[----:B------:R-:W-:Y:S01]  /*17300*/  @!P1 IMAD.MOV R18, RZ, RZ, -R18 ;  /* 0x000000ffff129224 */ /* 0x000fe200078e0a12 */
[----:B------:R-:W-:Y:S01]  /*17310*/  ISETP.GT.U32.AND P1, PT, R3, R12, PT ;  /* 0x0000000c0300720c */ /* 0x000fe20003f24070 */
[----:B------:R-:W-:Y:S01]  /*17320*/  @!P5 IMAD.MOV R10, RZ, RZ, -R10 ;  /* 0x000000ffff0ad224 */ /* 0x000fe200078e0a0a */
[----:B------:R-:W-:Y:S01]  /*17330*/  ISETP.GE.AND P5, PT, R2, RZ, PT ;  /* 0x000000ff0200720c */ /* 0x000fe20003fa6270 */
[----:B------:R-:W-:Y:S01]  /*17340*/  IMAD.MOV R13, RZ, RZ, -R13 ;  /* 0x000000ffff0d7224 */ /* 0x000fe200078e0a0d */
[----:B------:R-:W-:Y:S01]  /*17350*/  STL [R1+0x158], R18 ;  /* 0x0001581201007387 */ /* 0x000fe20000100800 */
[----:B------:R-:W-:Y:S02]  /*17360*/  @!P2 IMAD.IADD R9, R9, 0x1, -R3 ;  /* 0x000000010909a824 */ /* 0x000fe400078e0a03 */
[----:B------:R-:W-:Y:S01]  /*17370*/  IMAD R11, R3, R13, R11 ;  /* 0x0000000d030b7224 */ /* 0x000fe200078e020b */
[----:B------:R0:W-:Y:S01]  /*17380*/  STL [R1+0x140], R10 ;  /* 0x0001400a01007387 */ /* 0x0001e20000100800 */
[----:B------:R-:W-:-:S02]  /*17390*/  @!P4 IMAD.MOV R15, RZ, RZ, -R15 ;  /* 0x000000ffff0fc224 */ /* 0x000fc400078e0a0f */
[--C-:B------:R-:W-:Y:S01]  /*173a0*/  @!P6 IMAD.IADD R20, R20, 0x1, -R3.reuse ;  /* 0x000000011414e824 */ /* 0x100fe200078e0a03 */
[C---:B------:R-:W-:Y:S01]  /*173b0*/  ISETP.GT.U32.AND P2, PT, R3.reuse, R11, PT ;  /* 0x0000000b0300720c */ /* 0x040fe20003f44070 */
[----:B------:R-:W-:Y:S01]  /*173c0*/  @!P1 IMAD.IADD R12, R12, 0x1, -R3 ;  /* 0x000000010c0c9824 */ /* 0x000fe200078e0a03 */
[----:B------:R-:W-:Y:S01]  /*173d0*/  ISETP.GE.AND P1, PT, R8, RZ, PT ;  /* 0x000000ff0800720c */ /* 0x000fe20003f26270 */
[----:B------:R-:W-:Y:S01]  /*173e0*/  VIADD R8, R0, 0x43 ;  /* 0x0000004300087836 */ /* 0x000fe20000000000 */
[----:B------:R-:W-:Y:S01]  /*173f0*/  ISETP.GT.U32.AND P6, PT, R3, R20, PT ;  /* 0x000000140300720c */ /* 0x000fe20003fc4070 */
[----:B------:R-:W-:Y:S01]  /*17400*/  IMAD.MOV.U32 R17, RZ, RZ, R12 ;  /* 0x000000ffff117224 */ /* 0x000fe200078e000c */
[----:B------:R-:W-:Y:S01]  /*17410*/  STL [R1+0x144], R15 ;  /* 0x0001440f01007387 */ /* 0x000fe20000100800 */
[----:B0-----:R-:W-:Y:S01]  /*17420*/  IMAD.HI.U32 R10, R4, R14, RZ ;  /* 0x0000000e040a7227 */ /* 0x001fe200078e00ff */
[----:B------:R-:W-:-:S03]  /*17430*/  IABS R13, R8 ;  /* 0x00000008000d7213 */ /* 0x000fc60000000000 */
[----:B------:R-:W-:Y:S02]  /*17440*/  IMAD.MOV R10, RZ, RZ, -R10 ;  /* 0x000000ffff0a7224 */ /* 0x000fe400078e0a0a */
[----:B------:R-:W-:Y:S02]  /*17450*/  IMAD.MOV.U32 R16, RZ, RZ, R9 ;  /* 0x000000ffff107224 */ /* 0x000fe400078e0009 */
[----:B------:R-:W-:Y:S02]  /*17460*/  IMAD R14, R3, R10, R14 ;  /* 0x0000000a030e7224 */ /* 0x000fe400078e020e */
[----:B------:R-:W-:Y:S02]  /*17470*/  @!P2 IMAD.IADD R11, R11, 0x1, -R3 ;  /* 0x000000010b0ba824 */ /* 0x000fe400078e0a03 */
[----:B------:R-:W-:Y:S01]  /*17480*/  @!P0 IMAD.MOV R17, RZ, RZ, -R17 ;  /* 0x000000ffff118224 */ /* 0x000fe200078e0a11 */
[C---:B------:R-:W-:Y:S01]  /*17490*/  ISETP.GT.U32.AND P4, PT, R3.reuse, R14, PT ;  /* 0x0000000e0300720c */ /* 0x040fe20003f84070 */
[----:B------:R-:W-:Y:S01]  /*174a0*/  VIADD R2, R0, 0x42 ;  /* 0x0000004200027836 */ /* 0x000fe20000000000 */
[----:B------:R-:W-:Y:S01]  /*174b0*/  ISETP.GT.U32.AND P2, PT, R3, R11, PT ;  /* 0x0000000b0300720c */ /* 0x000fe20003f44070 */
[----:B------:R-:W-:Y:S01]  /*174c0*/  @!P3 IMAD.MOV R16, RZ, RZ, -R16 ;  /* 0x000000ffff10b224 */ /* 0x000fe200078e0a10 */
[----:B------:R-:W-:Y:S01]  /*174d0*/  ISETP.GE.AND P3, PT, R8, RZ, PT ;  /* 0x000000ff0800720c */ /* 0x000fe20003f66270 */
[----:B------:R-:W-:Y:S01]  /*174e0*/  IMAD.HI.U32 R8, R4, R13, RZ ;  /* 0x0000000d04087227 */ /* 0x000fe200078e00ff */
[----:B------:R-:W-:Y:S01]  /*174f0*/  STL [R1+0x148], R17 ;  /* 0x0001481101007387 */ /* 0x000fe20000100800 */
[----:B------:R-:W-:-:S02]  /*17500*/  IABS R10, R2 ;  /* 0x00000002000a7213 */ /* 0x000fc40000000000 */
[--C-:B------:R-:W-:Y:S01]  /*17510*/  @!P6 IMAD.IADD R20, R20, 0x1, -R3.reuse ;  /* 0x000000011414e824 */ /* 0x100fe200078e0a03 */
[----:B------:R0:W-:Y:S01]  /*17520*/  STL [R1+0x14c], R16 ;  /* 0x00014c1001007387 */ /* 0x0001e20000100800 */
[----:B------:R-:W-:Y:S01]  /*17530*/  ISETP.GE.AND P6, PT, R2, RZ, PT ;  /* 0x000000ff0200720c */ /* 0x000fe20003fc6270 */
[----:B------:R-:W-:Y:S01]  /*17540*/  IMAD.MOV R2, RZ, RZ, -R8 ;  /* 0x000000ffff027224 */ /* 0x000fe200078e0a08 */
[----:B------:R-:W-:Y:S01]  /*17550*/  ISETP.GE.AND P0, PT, R5, RZ, PT ;  /* 0x000000ff0500720c */ /* 0x000fe20003f06270 */
[----:B------:R-:W-:Y:S02]  /*17560*/  @!P4 IMAD.IADD R14, R14, 0x1, -R3 ;  /* 0x000000010e0ec824 */ /* 0x000fe400078e0a03 */
[C---:B------:R-:W-:Y:S02]  /*17570*/  IMAD R13, R3.reuse, R2, R13 ;  /* 0x00000002030d7224 */ /* 0x040fe400078e020d */
[----:B------:R-:W-:Y:S01]  /*17580*/  IMAD.HI.U32 R5, R4, R10, RZ ;  /* 0x0000000a04057227 */ /* 0x000fe200078e00ff */
[----:B------:R-:W-:-:S03]  /*17590*/  ISETP.GT.U32.AND P4, PT, R3, R14, PT ;  /* 0x0000000e0300720c */ /* 0x000fc60003f84070 */
[C---:B0-----:R-:W-:Y:S02]  /*175a0*/  VIADD R16, R0.reuse, 0x41 ;  /* 0x0000004100107836 */ /* 0x041fe40000000000 */
[----:B------:R-:W-:Y:S01]  /*175b0*/  @!P2 IMAD.IADD R11, R11, 0x1, -R3 ;  /* 0x000000010b0ba824 */ /* 0x000fe200078e0a03 */
[C---:B------:R-:W-:Y:S01]  /*175c0*/  ISETP.GT.U32.AND P2, PT, R3.reuse, R13, PT ;  /* 0x0000000d0300720c */ /* 0x040fe20003f44070 */
[----:B------:R-:W-:Y:S01]  /*175d0*/  IMAD.MOV R5, RZ, RZ, -R5 ;  /* 0x000000ffff057224 */ /* 0x000fe200078e0a05 */
[----:B------:R-:W-:Y:S01]  /*175e0*/  IABS R9, R16 ;  /* 0x0000001000097213 */ /* 0x000fe20000000000 */
[----:B------:R-:W-:Y:S02]  /*175f0*/  VIADD R2, R0, 0x40 ;  /* 0x0000004000027836 */ /* 0x000fe40000000000 */
[----:B------:R-:W-:Y:S02]  /*17600*/  IMAD R10, R3, R5, R10 ;  /* 0x00000005030a7224 */ /* 0x000fe400078e020a */
[----:B------:R-:W-:Y:S01]  /*17610*/  IMAD.HI.U32 R8, R4, R9, RZ ;  /* 0x0000000904087227 */ /* 0x000fe200078e00ff */
[----:B------:R-:W-:-:S03]  /*17620*/  IABS R19, R2 ;  /* 0x0000000200137213 */ /* 0x000fc60000000000 */
[----:B------:R-:W-:Y:S02]  /*17630*/  IMAD.MOV R8, RZ, RZ, -R8 ;  /* 0x000000ffff087224 */ /* 0x000fe400078e0a08 */
[----:B------:R-:W-:Y:S01]  /*17640*/  @!P4 IMAD.IADD R14, R14, 0x1, -R3 ;  /* 0x000000010e0ec824 */ /* 0x000fe200078e0a03 */
[C---:B------:R-:W-:Y:S01]  /*17650*/  ISETP.GT.U32.AND P4, PT, R3.reuse, R10, PT ;  /* 0x0000000a0300720c */ /* 0x040fe20003f84070 */
[----:B------:R-:W-:Y:S02]  /*17660*/  IMAD R9, R3, R8, R9 ;  /* 0x0000000803097224 */ /* 0x000fe400078e0209 */
[----:B------:R-:W-:Y:S02]  /*17670*/  @!P2 IMAD.IADD R13, R13, 0x1, -R3 ;  /* 0x000000010d0da824 */ /* 0x000fe400078e0a03 */
[----:B------:R-:W-:Y:S01]  /*17680*/  VIADD R5, R0, 0x3e ;  /* 0x0000003e00057836 */ /* 0x000fe20000000000 */
[----:B------:R-:W-:Y:S01]  /*17690*/  ISETP.GT.U32.AND P2, PT, R3, R9, PT ;  /* 0x000000090300720c */ /* 0x000fe20003f44070 */
[----:B------:R-:W-:-:S02]  /*176a0*/  IMAD.MOV.U32 R22, RZ, RZ, R20 ;  /* 0x000000ffff167224 */ /* 0x000fc400078e0014 */
[----:B------:R-:W-:Y:S01]  /*176b0*/  VIADD R12, R0, 0x3f ;  /* 0x0000003f000c7836 */ /* 0x000fe20000000000 */
[----:B------:R-:W-:Y:S01]  /*176c0*/  IABS R15, R5 ;  /* 0x00000005000f7213 */ /* 0x000fe20000000000 */
[----:B------:R-:W-:Y:S01]  /*176d0*/  @!P5 IMAD.MOV R22, RZ, RZ, -R22 ;  /* 0x000000ffff16d224 */ /* 0x000fe200078e0a16 */
[----:B------:R-:W-:Y:S01]  /*176e0*/  ISETP.GT.U32.AND P5, PT, R3, R13, PT ;  /* 0x0000000d0300720c */ /* 0x000fe20003fa4070 */
[--C-:B------:R-:W-:Y:S01]  /*176f0*/  @!P4 IMAD.IADD R10, R10, 0x1, -R3.reuse ;  /* 0x000000010a0ac824 */ /* 0x100fe200078e0a03 */
[----:B------:R-:W-:Y:S01]  /*17700*/  ISETP.GE.AND P4, PT, R16, RZ, PT ;  /* 0x000000ff1000720c */ /* 0x000fe20003f86270 */
[C---:B------:R-:W-:Y:S01]  /*17710*/  IMAD.HI.U32 R21, R4.reuse, R19, RZ ;  /* 0x0000001304157227 */ /* 0x040fe200078e00ff */
[----:B------:R-:W-:Y:S01]  /*17720*/  IABS R18, R12 ;  /* 0x0000000c00127213 */ /* 0x000fe20000000000 */
[----:B------:R0:W-:Y:S02]  /*17730*/  STL [R1+0x138], R22 ;  /* 0x0001381601007387 */ /* 0x0001e40000100800 */
[----:B------:R-:W-:Y:S01]  /*17740*/  @!P2 IMAD.IADD R9, R9, 0x1, -R3 ;  /* 0x000000010909a824 */ /* 0x000fe200078e0a03 */
[----:B------:R-:W-:Y:S01]  /*17750*/  ISETP.GT.U32.AND P2, PT, R3, R10, PT ;  /* 0x0000000a0300720c */ /* 0x000fe20003f44070 */
[----:B------:R-:W-:-:S04]  /*17760*/  IMAD.HI.U32 R16, R4, R15, RZ ;  /* 0x0000000f04107227 */ /* 0x000fc800078e00ff */
[----:B------:R-:W-:Y:S02]  /*17770*/  IMAD.MOV R21, RZ, RZ, -R21 ;  /* 0x000000ffff157224 */ /* 0x000fe400078e0a15 */
[----:B------:R-:W-:Y:S02]  /*17780*/  VIADD R8, R0, 0x3d ;  /* 0x0000003d00087836 */ /* 0x000fe40000000000 */
[----:B------:R-:W-:Y:S02]  /*17790*/  IMAD.MOV R16, RZ, RZ, -R16 ;  /* 0x000000ffff107224 */ /* 0x000fe400078e0a10 */
[----:B------:R-:W-:Y:S01]  /*177a0*/  IMAD R19, R3, R21, R19 ;  /* 0x0000001503137224 */ /* 0x000fe200078e0213 */
[----:B------:R-:W-:Y:S01]  /*177b0*/  IABS R20, R8 ;  /* 0x0000000800147213 */ /* 0x000fe20000000000 */
[----:B------:R-:W-:-:S04]  /*177c0*/  IMAD.HI.U32 R17, R4, R18, RZ ;  /* 0x0000001204117227 */ /* 0x000fc800078e00ff */
[----:B------:R-:W-:Y:S02]  /*177d0*/  IMAD R15, R3, R16, R15 ;  /* 0x00000010030f7224 */ /* 0x000fe400078e020f */
[----:B0-----:R-:W-:Y:S02]  /*177e0*/  IMAD.MOV.U32 R22, RZ, RZ, R11 ;  /* 0x000000ffff167224 */ /* 0x001fe400078e000b */
[----:B------:R-:W-:Y:S01]  /*177f0*/  @!P5 IMAD.IADD R13, R13, 0x1, -R3 ;  /* 0x000000010d0dd824 */ /* 0x000fe200078e0a03 */
[C---:B------:R-:W-:Y:S01]  /*17800*/  ISETP.GT.U32.AND P5, PT, R3.reuse, R19, PT ;  /* 0x000000130300720c */ /* 0x040fe20003fa4070 */
[----:B------:R-:W-:Y:S02]  /*17810*/  IMAD.MOV R17, RZ, RZ, -R17 ;  /* 0x000000ffff117224 */ /* 0x000fe400078e0a11 */
[----:B------:R-:W-:Y:S01]  /*17820*/  @!P2 IMAD.IADD R10, R10, 0x1, -R3 ;  /* 0x000000010a0aa824 */ /* 0x000fe200078e0a03 */
[C---:B------:R-:W-:Y:S01]  /*17830*/  ISETP.GT.U32.AND P2, PT, R3.reuse, R15, PT ;  /* 0x0000000f0300720c */ /* 0x040fe20003f44070 */
[----:B------:R-:W-:Y:S01]  /*17840*/  @!P1 IMAD.MOV R22, RZ, RZ, -R22 ;  /* 0x000000ffff169224 */ /* 0x000fe200078e0a16 */
[----:B------:R-:W-:Y:S01]  /*17850*/  ISETP.GT.U32.AND P1, PT, R3, R9, PT ;  /* 0x000000090300720c */ /* 0x000fe20003f24070 */
[----:B------:R-:W-:-:S02]  /*17860*/  IMAD.MOV.U32 R11, RZ, RZ, R20 ;  /* 0x000000ffff0b7224 */ /* 0x000fc400078e0014 */
[----:B------:R-:W-:Y:S01]  /*17870*/  IMAD R18, R3, R17, R18 ;  /* 0x0000001103127224 */ /* 0x000fe200078e0212 */
[----:B------:R-:W-:Y:S01]  /*17880*/  STL [R1+0x134], R22 ;  /* 0x0001341601007387 */ /* 0x000fe20000100800 */
[----:B------:R-:W-:Y:S02]  /*17890*/  IMAD.MOV.U32 R17, RZ, RZ, R13 ;  /* 0x000000ffff117224 */ /* 0x000fe400078e000d */
[----:B------:R-:W-:-:S04]  /*178a0*/  IMAD.HI.U32 R13, R4, R11, RZ ;  /* 0x0000000b040d7227 */ /* 0x000fc800078e00ff */
[----:B------:R-:W-:Y:S01]  /*178b0*/  @!P0 IMAD.MOV R14, RZ, RZ, -R14 ;  /* 0x000000ffff0e8224 */ /* 0x000fe200078e0a0e */
[----:B------:R-:W-:Y:S01]  /*178c0*/  ISETP.GT.U32.AND P0, PT, R3, R18, PT ;  /* 0x000000120300720c */ /* 0x000fe20003f04070 */
[----:B------:R-:W-:Y:S01]  /*178d0*/  @!P3 IMAD.MOV R17, RZ, RZ, -R17 ;  /* 0x000000ffff11b224 */ /* 0x000fe200078e0a11 */
[----:B------:R-:W-:Y:S01]  /*178e0*/  ISETP.GE.AND P3, PT, R2, RZ, PT ;  /* 0x000000ff0200720c */ /* 0x000fe20003f66270 */
[----:B------:R-:W-:Y:S01]  /*178f0*/  IMAD.MOV R13, RZ, RZ, -R13 ;  /* 0x000000ffff0d7224 */ /* 0x000fe200078e0a0d */
[----:B------:R0:W-:Y:S01]  /*17900*/  STL [R1+0x78], R14 ;  /* 0x0000780e01007387 */ /* 0x0001e20000100800 */
[----:B------:R-:W-:Y:S02]  /*17910*/  VIADD R2, R0, 0x3c ;  /* 0x0000003c00027836 */ /* 0x000fe40000000000 */
[----:B------:R-:W-:Y:S01]  /*17920*/  @!P5 IMAD.IADD R19, R19, 0x1, -R3 ;  /* 0x000000011313d824 */ /* 0x000fe200078e0a03 */
[----:B------:R-:W-:Y:S01]  /*17930*/  ISETP.GE.AND P5, PT, R5, RZ, PT ;  /* 0x000000ff0500720c */ /* 0x000fe20003fa6270 */
[----:B------:R-:W-:Y:S01]  /*17940*/  IMAD R5, R3, R13, R11 ;  /* 0x0000000d03057224 */ /* 0x000fe200078e020b */
[----:B------:R-:W-:Y:S01]  /*17950*/  IABS R11, R2 ;  /* 0x00000002000b7213 */ /* 0x000fe20000000000 */
[--C-:B------:R-:W-:Y:S01]  /*17960*/  @!P2 IMAD.IADD R15, R15, 0x1, -R3.reuse ;  /* 0x000000010f0fa824 */ /* 0x100fe200078e0a03 */
[----:B------:R-:W-:Y:S01]  /*17970*/  STL [R1+0x114], R17 ;  /* 0x0001141101007387 */ /* 0x000fe20000100800 */
[--C-:B------:R-:W-:Y:S01]  /*17980*/  @!P1 IMAD.IADD R9, R9, 0x1, -R3.reuse ;  /* 0x0000000109099824 */ /* 0x100fe200078e0a03 */
[----:B------:R-:W-:Y:S01]  /*17990*/  ISETP.GE.AND P1, PT, R12, RZ, PT ;  /* 0x000000ff0c00720c */ /* 0x000fe20003f26270 */
[----:B------:R-:W-:Y:S01]  /*179a0*/  @!P0 IMAD.IADD R18, R18, 0x1, -R3 ;  /* 0x0000000112128824 */ /* 0x000fe200078e0a03 */
[C---:B------:R-:W-:Y:S01]  /*179b0*/  ISETP.GT.U32.AND P2, PT, R3.reuse, R15, PT ;  /* 0x0000000f0300720c */ /* 0x040fe20003f44070 */
[----:B------:R-:W-:Y:S01]  /*179c0*/  IMAD.MOV.U32 R13, RZ, RZ, R9 ;  /* 0x000000ffff0d7224 */ /* 0x000fe200078e0009 */
[----:B------:R-:W-:Y:S01]  /*179d0*/  ISETP.GT.U32.AND P0, PT, R3, R19, PT ;  /* 0x000000130300720c */ /* 0x000fe20003f04070 */
[----:B------:R-:W-:-:S04]  /*179e0*/  IMAD.HI.U32 R9, R4, R11, RZ ;  /* 0x0000000b04097227 */ /* 0x000fc800078e00ff */
[----:B0-----:R-:W-:Y:S02]  /*179f0*/  IMAD.MOV.U32 R14, RZ, RZ, R10 ;  /* 0x000000ffff0e7224 */ /* 0x001fe400078e000a */
[----:B------:R-:W-:Y:S02]  /*17a00*/  IMAD.MOV R9, RZ, RZ, -R9 ;  /* 0x000000ffff097224 */ /* 0x000fe400078e0a09 */
[C---:B------:R-:W-:Y:S02]  /*17a10*/  VIADD R12, R0.reuse, 0x3b ;  /* 0x0000003b000c7836 */ /* 0x040fe40000000000 */
[----:B------:R-:W-:Y:S01]  /*17a20*/  @!P6 IMAD.MOV R14, RZ, RZ, -R14 ;  /* 0x000000ffff0ee224 */ /* 0x000fe200078e0a0e */
[C---:B------:R-:W-:Y:S01]  /*17a30*/  ISETP.GT.U32.AND P6, PT, R3.reuse, R18, PT ;  /* 0x000000120300720c */ /* 0x040fe20003fc4070 */
[----:B------:R-:W-:Y:S01]  /*17a40*/  @!P4 IMAD.MOV R13, RZ, RZ, -R13 ;  /* 0x000000ffff0dc224 */ /* 0x000fe200078e0a0d */
[C---:B------:R-:W-:Y:S01]  /*17a50*/  ISETP.GT.U32.AND P4, PT, R3.reuse, R5, PT ;  /* 0x000000050300720c */ /* 0x040fe20003f84070 */
[----:B------:R-:W-:Y:S01]  /*17a60*/  IMAD R11, R3, R9, R11 ;  /* 0x00000009030b7224 */ /* 0x000fe200078e020b */
[----:B------:R-:W-:Y:S01]  /*17a70*/  IABS R10, R12 ;  /* 0x0000000c000a7213 */ /* 0x000fe20000000000 */
[--C-:B------:R-:W-:Y:S01]  /*17a80*/  @!P2 IMAD.IADD R15, R15, 0x1, -R3.reuse ;  /* 0x000000010f0fa824 */ /* 0x100fe200078e0a03 */
[----:B------:R0:W-:Y:S01]  /*17a90*/  STL [R1+0x120], R14 ;  /* 0x0001200e01007387 */ /* 0x0001e20000100800 */
[--C-:B------:R-:W-:Y:S01]  /*17aa0*/  @!P0 IMAD.IADD R19, R19, 0x1, -R3.reuse ;  /* 0x0000000113138824 */ /* 0x100fe200078e0a03 */
[----:B------:R-:W-:Y:S01]  /*17ab0*/  ISETP.GT.U32.AND P2, PT, R3, R11, PT ;  /* 0x0000000b0300720c */ /* 0x000fe20003f44070 */
[----:B------:R-:W-:Y:S01]  /*17ac0*/  VIADD R9, R0, 0x38 ;  /* 0x0000003800097836 */ /* 0x000fe20000000000 */
[----:B------:R-:W-:Y:S01]  /*17ad0*/  ISETP.GE.AND P0, PT, R8, RZ, PT ;  /* 0x000000ff0800720c */ /* 0x000fe20003f06270 */
[----:B------:R-:W-:Y:S01]  /*17ae0*/  IMAD.HI.U32 R8, R4, R10, RZ ;  /* 0x0000000a04087227 */ /* 0x000fe200078e00ff */
[----:B------:R1:W-:Y:S03]  /*17af0*/  STL [R1+0x128], R13 ;  /* 0x0001280d01007387 */ /* 0x0003e60000100800 */
[----:B------:R-:W-:Y:S01]  /*17b00*/  @!P6 IMAD.IADD R18, R18, 0x1, -R3 ;  /* 0x000000011212e824 */ /* 0x000fe200078e0a03 */
[----:B------:R-:W-:Y:S01]  /*17b10*/  ISETP.GE.AND P6, PT, R2, RZ, PT ;  /* 0x000000ff0200720c */ /* 0x000fe20003fc6270 */
[----:B0-----:R-:W-:Y:S01]  /*17b20*/  VIADD R14, R0, 0x3a ;  /* 0x0000003a000e7836 */ /* 0x001fe20000000000 */
[----:B------:R-:W-:Y:S01]  /*17b30*/  IABS R2, R9 ;  /* 0x0000000900027213 */ /* 0x000fe20000000000 */
[----:B------:R-:W-:-:S02]  /*17b40*/  IMAD.MOV R8, RZ, RZ, -R8 ;  /* 0x000000ffff087224 */ /* 0x000fc400078e0a08 */
[--C-:B------:R-:W-:Y:S01]  /*17b50*/  @!P4 IMAD.IADD R5, R5, 0x1, -R3.reuse ;  /* 0x000000010505c824 */ /* 0x100fe200078e0a03 */
[----:B------:R-:W-:Y:S01]  /*17b60*/  IABS R17, R14 ;  /* 0x0000000e00117213 */ /* 0x000fe20000000000 */
[----:B------:R-:W-:Y:S01]  /*17b70*/  IMAD R10, R3, R8, R10 ;  /* 0x00000008030a7224 */ /* 0x000fe200078e020a */
[----:B------:R-:W-:Y:S01]  /*17b80*/  ISETP.GE.AND P4, PT, R12, RZ, PT ;  /* 0x000000ff0c00720c */ /* 0x000fe20003f86270 */
[----:B------:R-:W-:Y:S01]  /*17b90*/  @!P2 IMAD.IADD R11, R11, 0x1, -R3 ;  /* 0x000000010b0ba824 */ /* 0x000fe200078e0a03 */
[----:B------:R-:W-:Y:S01]  /*17ba0*/  ISETP.GT.U32.AND P2, PT, R3, R5, PT ;  /* 0x000000050300720c */ /* 0x000fe20003f44070 */
[----:B------:R-:W-:Y:S02]  /*17bb0*/  IMAD.MOV.U32 R21, RZ, RZ, R18 ;  /* 0x000000ffff157224 */ /* 0x000fe400078e0012 */
[----:B------:R-:W-:-:S04]  /*17bc0*/  IMAD.HI.U32 R20, R4, R17, RZ ;  /* 0x0000001104147227 */ /* 0x000fc800078e00ff */
[----:B------:R-:W-:Y:S01]  /*17bd0*/  @!P1 IMAD.MOV R21, RZ, RZ, -R21 ;  /* 0x000000ffff159224 */ /* 0x000fe200078e0a15 */
[C---:B------:R-:W-:Y:S01]  /*17be0*/  ISETP.GT.U32.AND P1, PT, R3.reuse, R10, PT ;  /* 0x0000000a0300720c */ /* 0x040fe20003f24070 */
[----:B------:R-:W-:Y:S02]  /*17bf0*/  IMAD.MOV R20, RZ, RZ, -R20 ;  /* 0x000000ffff147224 */ /* 0x000fe400078e0a14 */
[----:B------:R-:W-:Y:S02]  /*17c00*/  IMAD.MOV.U32 R22, RZ, RZ, R19 ;  /* 0x000000ffff167224 */ /* 0x000fe400078e0013 */
[----:B------:R-:W-:Y:S02]  /*17c10*/  IMAD.MOV.U32 R18, RZ, RZ, R2 ;  /* 0x000000ffff127224 */ /* 0x000fe400078e0002 */
[----:B------:R-:W-:Y:S02]  /*17c20*/  IMAD R2, R3, R20, R17 ;  /* 0x0000001403027224 */ /* 0x000fe400078e0211 */
[----:B------:R-:W-:-:S02]  /*17c30*/  VIADD R12, R0, 0x39 ;  /* 0x00000039000c7836 */ /* 0x000fc40000000000 */
[----:B------:R-:W-:Y:S01]  /*17c40*/  @!P3 IMAD.MOV R22, RZ, RZ, -R22 ;  /* 0x000000ffff16b224 */ /* 0x000fe200078e0a16 */
[----:B------:R-:W-:Y:S01]  /*17c50*/  ISETP.GT.U32.AND P3, PT, R3, R11, PT ;  /* 0x0000000b0300720c */ /* 0x000fe20003f64070 */
[----:B------:R-:W-:Y:S01]  /*17c60*/  VIADD R8, R0, 0x37 ;  /* 0x0000003700087836 */ /* 0x000fe20000000000 */
[----:B------:R-:W-:Y:S01]  /*17c70*/  IABS R16, R12 ;  /* 0x0000000c00107213 */ /* 0x000fe20000000000 */
[----:B------:R-:W-:Y:S01]  /*17c80*/  @!P2 IMAD.IADD R5, R5, 0x1, -R3 ;  /* 0x000000010505a824 */ /* 0x000fe200078e0a03 */
[----:B------:R-:W-:Y:S01]  /*17c90*/  ISETP.GT.U32.AND P2, PT, R3, R2, PT ;  /* 0x000000020300720c */ /* 0x000fe20003f44070 */
[----:B------:R-:W-:Y:S01]  /*17ca0*/  @!P5 IMAD.MOV R15, RZ, RZ, -R15 ;  /* 0x000000ffff0fd224 */ /* 0x000fe200078e0a0f */
[----:B-1----:R-:W-:Y:S01]  /*17cb0*/  IABS R13, R8 ;  /* 0x00000008000d7213 */ /* 0x002fe20000000000 */
[----:B------:R-:W-:Y:S01]  /*17cc0*/  @!P1 IMAD.IADD R10, R10, 0x1, -R3 ;  /* 0x000000010a0a9824 */ /* 0x000fe200078e0a03 */
[----:B------:R-:W-:Y:S01]  /*17cd0*/  STL [R1+0x124], R22 ;  /* 0x0001241601007387 */ /* 0x000fe20000100800 */
[----:B------:R-:W-:Y:S01]  /*17ce0*/  ISETP.GE.AND P5, PT, R14, RZ, PT ;  /* 0x000000ff0e00720c */ /* 0x000fe20003fa6270 */
[----:B------:R-:W-:-:S02]  /*17cf0*/  IMAD.MOV.U32 R19, RZ, RZ, R5 ;  /* 0x000000ffff137224 */ /* 0x000fc400078e0005 */
[----:B------:R-:W-:Y:S01]  /*17d00*/  STL [R1+0x11c], R21 ;  /* 0x00011c1501007387 */ /* 0x000fe20000100800 */
[----:B------:R-:W-:Y:S01]  /*17d10*/  IMAD.MOV.U32 R14, RZ, RZ, R13 ;  /* 0x000000ffff0e7224 */ /* 0x000fe200078e000d */
[----:B------:R-:W-:Y:S01]  /*17d20*/  ISETP.GT.U32.AND P1, PT, R3, R10, PT ;  /* 0x0000000a0300720c */ /* 0x000fe20003f24070 */
[----:B------:R-:W-:Y:S01]  /*17d30*/  IMAD.HI.U32 R13, R4, R18, RZ ;  /* 0x00000012040d7227 */ /* 0x000fe200078e00ff */
[----:B------:R0:W-:Y:S03]  /*17d40*/  STL [R1+0x118], R15 ;  /* 0x0001180f01007387 */ /* 0x0001e60000100800 */
[----:B------:R-:W-:Y:S01]  /*17d50*/  @!P3 IMAD.IADD R11, R11, 0x1, -R3 ;  /* 0x000000010b0bb824 */ /* 0x000fe200078e0a03 */
[----:B------:R-:W-:Y:S01]  /*17d60*/  ISETP.GE.AND P3, PT, R12, RZ, PT ;  /* 0x000000ff0c00720c */ /* 0x000fe20003f66270 */
[----:B------:R-:W-:-:S04]  /*17d70*/  IMAD.HI.U32 R17, R4, R14, RZ ;  /* 0x0000000e04117227 */ /* 0x000fc800078e00ff */
[----:B------:R-:W-:Y:S02]  /*17d80*/  IMAD.MOV R12, RZ, RZ, -R13 ;  /* 0x000000ffff0c7224 */ /* 0x000fe400078e0a0d */
[----:B0-----:R-:W-:-:S04]  /*17d90*/  IMAD.HI.U32 R15, R4, R16, RZ ;  /* 0x00000010040f7227 */ /* 0x001fc800078e00ff */
[----:B------:R-:W-:Y:S02]  /*17da0*/  IMAD.MOV R15, RZ, RZ, -R15 ;  /* 0x000000ffff0f7224 */ /* 0x000fe400078e0a0f */
[----:B------:R-:W-:Y:S02]  /*17db0*/  @!P2 IMAD.IADD R2, R2, 0x1, -R3 ;  /* 0x000000010202a824 */ /* 0x000fe400078e0a03 */
[----:B------:R-:W-:Y:S02]  /*17dc0*/  VIADD R13, R0, 0x36 ;  /* 0x00000036000d7836 */ /* 0x000fe40000000000 */
[C---:B------:R-:W-:Y:S02]  /*17dd0*/  IMAD R15, R3.reuse, R15, R16 ;  /* 0x0000000f030f7224 */ /* 0x040fe400078e0210 */
[----:B------:R-:W-:Y:S01]  /*17de0*/  IMAD.MOV R16, RZ, RZ, -R17 ;  /* 0x000000ffff107224 */ /* 0x000fe200078e0a11 */
[----:B------:R-:W-:Y:S01]  /*17df0*/  IABS R17, R13 ;  /* 0x0000000d00117213 */ /* 0x000fe20000000000 */
[C---:B------:R-:W-:Y:S01]  /*17e00*/  IMAD R12, R3.reuse, R12, R18 ;  /* 0x0000000c030c7224 */ /* 0x040fe200078e0212 */
[C---:B------:R-:W-:Y:S01]  /*17e10*/  ISETP.GT.U32.AND P2, PT, R3.reuse, R15, PT ;  /* 0x0000000f0300720c */ /* 0x040fe20003f44070 */
[----:B------:R-:W-:Y:S01]  /*17e20*/  @!P0 IMAD.MOV R19, RZ, RZ, -R19 ;  /* 0x000000ffff138224 */ /* 0x000fe200078e0a13 */
[C---:B------:R-:W-:Y:S01]  /*17e30*/  ISETP.GT.U32.AND P0, PT, R3.reuse, R2, PT ;  /* 0x000000020300720c */ /* 0x040fe20003f04070 */
[----:B------:R-:W-:-:S02]  /*17e40*/  IMAD R5, R3, R16, R14 ;  /* 0x0000001003057224 */ /* 0x000fc400078e020e */
[----:B------:R-:W-:Y:S01]  /*17e50*/  @!P1 IMAD.IADD R10, R10, 0x1, -R3 ;  /* 0x000000010a0a9824 */ /* 0x000fe200078e0a03 */
[----:B------:R-:W-:Y:S01]  /*17e60*/  ISETP.GT.U32.AND P1, PT, R3, R12, PT ;  /* 0x0000000c0300720c */ /* 0x000fe20003f24070 */
[----:B------:R-:W-:Y:S01]  /*17e70*/  IMAD.MOV.U32 R14, RZ, RZ, R11 ;  /* 0x000000ffff0e7224 */ /* 0x000fe200078e000b */
[----:B------:R-:W-:Y:S01]  /*17e80*/  STL [R1+0xa8], R19 ;  /* 0x0000a81301007387 */ /* 0x000fe20000100800 */
[----:B------:R-:W-:Y:S02]  /*17e90*/  IMAD.MOV.U32 R16, RZ, RZ, R17 ;  /* 0x000000ffff107224 */ /* 0x000fe400078e0011 */
[----:B------:R-:W-:Y:S02]  /*17ea0*/  IMAD.MOV.U32 R17, RZ, RZ, R10 ;  /* 0x000000ffff117224 */ /* 0x000fe400078e000a */
[----:B------:R-:W-:Y:S01]  /*17eb0*/  @!P6 IMAD.MOV R14, RZ, RZ, -R14 ;  /* 0x000000ffff0ee224 */ /* 0x000fe200078e0a0e */
[----:B------:R-:W-:Y:S01]  /*17ec0*/  ISETP.GE.AND P6, PT, R9, RZ, PT ;  /* 0x000000ff0900720c */ /* 0x000fe20003fc6270 */
[----:B------:R-:W-:Y:S01]  /*17ed0*/  @!P4 IMAD.MOV R17, RZ, RZ, -R17 ;  /* 0x000000ffff11c224 */ /* 0x000fe200078e0a11 */
[----:B------:R-:W-:Y:S01]  /*17ee0*/  ISETP.GT.U32.AND P4, PT, R3, R5, PT ;  /* 0x000000050300720c */ /* 0x000fe20003f84070 */
[----:B------:R-:W-:Y:S01]  /*17ef0*/  @!P0 IMAD.IADD R2, R2, 0x1, -R3 ;  /* 0x0000000102028824 */ /* 0x000fe200078e0a03 */
[----:B------:R0:W-:Y:S01]  /*17f00*/  STL [R1+0xb0], R14 ;  /* 0x0000b00e01007387 */ /* 0x0001e20000100800 */
[----:B------:R-:W-:Y:S01]  /*17f10*/  IMAD.HI.U32 R11, R4, R16, RZ ;  /* 0x00000010040b7227 */ /* 0x000fe200078e00ff */
[----:B------:R-:W-:-:S02]  /*17f20*/  ISETP.GE.AND P0, PT, R8, RZ, PT ;  /* 0x000000ff0800720c */ /* 0x000fc40003f06270 */
[----:B------:R1:W-:Y:S01]  /*17f30*/  STL [R1+0x10c], R17 ;  /* 0x00010c1101007387 */ /* 0x0003e20000100800 */
[--C-:B------:R-:W-:Y:S01]  /*17f40*/  @!P2 IMAD.IADD R15, R15, 0x1, -R3.reuse ;  /* 0x000000010f0fa824 */ /* 0x100fe200078e0a03 */
[----:B------:R-:W-:Y:S01]  /*17f50*/  ISETP.GE.AND P2, PT, R13, RZ, PT ;  /* 0x000000ff0d00720c */ /* 0x000fe20003f46270 */
[----:B------:R-:W-:Y:S02]  /*17f60*/  @!P1 IMAD.IADD R12, R12, 0x1, -R3 ;  /* 0x000000010c0c9824 */ /* 0x000fe400078e0a03 */
[----:B------:R-:W-:Y:S01]  /*17f70*/  IMAD.MOV R11, RZ, RZ, -R11 ;  /* 0x000000ffff0b7224 */ /* 0x000fe200078e0a0b */
[C---:B------:R-:W-:Y:S01]  /*17f80*/  ISETP.GT.U32.AND P1, PT, R3.reuse, R15, PT ;  /* 0x0000000f0300720c */ /* 0x040fe20003f24070 */
[C---:B0-----:R-:W-:Y:S02]  /*17f90*/  VIADD R14, R0.reuse, 0x35 ;  /* 0x00000035000e7836 */ /* 0x041fe40000000000 */
[----:B------:R-:W-:Y:S02]  /*17fa0*/  IMAD R9, R3, R11, R16 ;  /* 0x0000000b03097224 */ /* 0x000fe400078e0210 */
[----:B-1----:R-:W-:Y:S01]  /*17fb0*/  IMAD.MOV.U32 R17, RZ, RZ, R2 ;  /* 0x000000ffff117224 */ /* 0x002fe200078e0002 */
[----:B------:R-:W-:Y:S01]  /*17fc0*/  IABS R8, R14 ;  /* 0x0000000e00087213 */ /* 0x000fe20000000000 */
[----:B------:R-:W-:-:S02]  /*17fd0*/  VIADD R10, R0, 0x34 ;  /* 0x00000034000a7836 */ /* 0x000fc40000000000 */
[----:B------:R-:W-:Y:S01]  /*17fe0*/  @!P5 IMAD.MOV R17, RZ, RZ, -R17 ;  /* 0x000000ffff11d224 */ /* 0x000fe200078e0a11 */
[----:B------:R-:W-:Y:S01]  /*17ff0*/  ISETP.GT.U32.AND P5, PT, R3, R12, PT ;  /* 0x0000000c0300720c */ /* 0x000fe20003fa4070 */
[----:B------:R-:W-:Y:S01]  /*18000*/  IMAD.HI.U32 R16, R4, R8, RZ ;  /* 0x0000000804107227 */ /* 0x000fe200078e00ff */
[----:B------:R-:W-:Y:S02]  /*18010*/  IABS R11, R10 ;  /* 0x0000000a000b7213 */ /* 0x000fe40000000000 */
[----:B------:R0:W-:Y:S01]  /*18020*/  STL [R1+0x110], R17 ;  /* 0x0001101101007387 */ /* 0x0001e20000100800 */
[----:B------:R-:W-:Y:S02]  /*18030*/  IMAD.MOV R16, RZ, RZ, -R16 ;  /* 0x000000ffff107224 */ /* 0x000fe400078e0a10 */
[----:B------:R-:W-:Y:S01]  /*18040*/  @!P1 IMAD.IADD R15, R15, 0x1, -R3 ;  /* 0x000000010f0f9824 */ /* 0x000fe200078e0a03 */
[C---:B------:R-:W-:Y:S01]  /*18050*/  ISETP.GT.U32.AND P1, PT, R3.reuse, R9, PT ;  /* 0x000000090300720c */ /* 0x040fe20003f24070 */
[----:B------:R-:W-:-:S02]  /*18060*/  IMAD R8, R3, R16, R8 ;  /* 0x0000001003087224 */ /* 0x000fc400078e0208 */
[--C-:B------:R-:W-:Y:S02]  /*18070*/  @!P4 IMAD.IADD R5, R5, 0x1, -R3.reuse ;  /* 0x000000010505c824 */ /* 0x100fe400078e0a03 */
[----:B------:R-:W-:Y:S01]  /*18080*/  @!P5 IMAD.IADD R12, R12, 0x1, -R3 ;  /* 0x000000010c0cd824 */ /* 0x000fe200078e0a03 */
[C---:B------:R-:W-:Y:S01]  /*18090*/  ISETP.GT.U32.AND P5, PT, R3.reuse, R8, PT ;  /* 0x000000080300720c */ /* 0x040fe20003fa4070 */
[----:B------:R-:W-:Y:S01]  /*180a0*/  VIADD R13, R0, 0x32 ;  /* 0x00000032000d7836 */ /* 0x000fe20000000000 */
[----:B------:R-:W-:Y:S01]  /*180b0*/  ISETP.GT.U32.AND P4, PT, R3, R5, PT ;  /* 0x000000050300720c */ /* 0x000fe20003f84070 */
[----:B------:R-:W-:-:S03]  /*180c0*/  IMAD.HI.U32 R16, R4, R11, RZ ;  /* 0x0000000b04107227 */ /* 0x000fc600078e00ff */
[----:B0-----:R-:W-:Y:S01]  /*180d0*/  IABS R17, R13 ;  /* 0x0000000d00117213 */ /* 0x001fe20000000000 */
[----:B------:R-:W-:Y:S01]  /*180e0*/  @!P1 IMAD.IADD R9, R9, 0x1, -R3 ;  /* 0x0000000109099824 */ /* 0x000fe200078e0a03 */
[----:B------:R-:W-:Y:S01]  /*180f0*/  ISETP.GE.AND P1, PT, R10, RZ, PT ;  /* 0x000000ff0a00720c */ /* 0x000fe20003f26270 */
[----:B------:R-:W-:Y:S02]  /*18100*/  IMAD.MOV.U32 R20, RZ, RZ, R15 ;  /* 0x000000ffff147224 */ /* 0x000fe400078e000f */
[----:B------:R-:W-:Y:S02]  /*18110*/  IMAD.MOV R16, RZ, RZ, -R16 ;  /* 0x000000ffff107224 */ /* 0x000fe400078e0a10 */
[----:B------:R-:W-:Y:S02]  /*18120*/  @!P5 IMAD.IADD R8, R8, 0x1, -R3 ;  /* 0x000000010808d824 */ /* 0x000fe400078e0a03 */
[----:B------:R-:W-:Y:S02]  /*18130*/  VIADD R2, R0, 0x33 ;  /* 0x0000003300027836 */ /* 0x000fe40000000000 */
[----:B------:R-:W-:Y:S01]  /*18140*/  @!P3 IMAD.MOV R20, RZ, RZ, -R20 ;  /* 0x000000ffff14b224 */ /* 0x000fe200078e0a14 */
[C---:B------:R-:W-:Y:S01]  /*18150*/  ISETP.GT.U32.AND P3, PT, R3.reuse, R9, PT ;  /* 0x000000090300720c */ /* 0x040fe20003f64070 */
[C---:B------:R-:W-:Y:S01]  /*18160*/  IMAD R10, R3.reuse, R16, R11 ;  /* 0x00000010030a7224 */ /* 0x040fe200078e020b */
[----:B------:R-:W-:Y:S01]  /*18170*/  ISETP.GT.U32.AND P5, PT, R3, R8, PT ;  /* 0x000000080300720c */ /* 0x000fe20003fa4070 */
[----:B------:R-:W-:Y:S01]  /*18180*/  IMAD.HI.U32 R11, R4, R17, RZ ;  /* 0x00000011040b7227 */ /* 0x000fe200078e00ff */
[----:B------:R-:W-:Y:S01]  /*18190*/  IABS R18, R2 ;  /* 0x0000000200127213 */ /* 0x000fe20000000000 */
[----:B------:R-:W-:Y:S02]  /*181a0*/  STL [R1+0xf8], R20 ;  /* 0x0000f81401007387 */ /* 0x000fe40000100800 */
[----:B------:R-:W-:-:S02]  /*181b0*/  IMAD.MOV.U32 R19, RZ, RZ, R12 ;  /* 0x000000ffff137224 */ /* 0x000fc400078e000c */
[----:B------:R-:W-:Y:S02]  /*181c0*/  IMAD.MOV R11, RZ, RZ, -R11 ;  /* 0x000000ffff0b7224 */ /* 0x000fe400078e0a0b */
[----:B------:R-:W-:Y:S01]  /*181d0*/  @!P4 IMAD.IADD R5, R5, 0x1, -R3 ;  /* 0x000000010505c824 */ /* 0x000fe200078e0a03 */
[----:B------:R-:W-:Y:S01]  /*181e0*/  ISETP.GE.AND P4, PT, R14, RZ, PT ;  /* 0x000000ff0e00720c */ /* 0x000fe20003f86270 */
[----:B------:R-:W-:-:S04]  /*181f0*/  IMAD.HI.U32 R14, R4, R18, RZ ;  /* 0x00000012040e7227 */ /* 0x000fc800078e00ff */
[----:B------:R-:W-:Y:S01]  /*18200*/  @!P6 IMAD.MOV R19, RZ, RZ, -R19 ;  /* 0x000000ffff13e224 */ /* 0x000fe200078e0a13 */
[C---:B------:R-:W-:Y:S01]  /*18210*/  ISETP.GT.U32.AND P6, PT, R3.reuse, R10, PT ;  /* 0x0000000a0300720c */ /* 0x040fe20003fc4070 */
[----:B------:R-:W-:Y:S02]  /*18220*/  IMAD R17, R3, R11, R17 ;  /* 0x0000000b03117224 */ /* 0x000fe400078e0211 */
[----:B------:R-:W-:Y:S01]  /*18230*/  IMAD.MOV R14, RZ, RZ, -R14 ;  /* 0x000000ffff0e7224 */ /* 0x000fe200078e0a0e */
[----:B------:R-:W-:Y:S01]  /*18240*/  STL [R1+0xfc], R19 ;  /* 0x0000fc1301007387 */ /* 0x000fe20000100800 */
[--C-:B------:R-:W-:Y:S01]  /*18250*/  @!P3 IMAD.IADD R9, R9, 0x1, -R3.reuse ;  /* 0x000000010909b824 */ /* 0x100fe200078e0a03 */
[----:B------:R-:W-:Y:S01]  /*18260*/  ISETP.GE.AND P3, PT, R2, RZ, PT ;  /* 0x000000ff0200720c */ /* 0x000fe20003f66270 */
[----:B------:R-:W-:Y:S01]  /*18270*/  @!P5 IMAD.IADD R8, R8, 0x1, -R3 ;  /* 0x000000010808d824 */ /* 0x000fe200078e0a03 */
[----:B------:R-:W-:Y:S01]  /*18280*/  ISETP.GT.U32.AND P5, PT, R3, R17, PT ;  /* 0x000000110300720c */ /* 0x000fe20003fa4070 */
[----:B------:R-:W-:-:S02]  /*18290*/  IMAD.MOV.U32 R12, RZ, RZ, R5 ;  /* 0x000000ffff0c7224 */ /* 0x000fc400078e0005 */
[C---:B------:R-:W-:Y:S02]  /*182a0*/  IMAD R18, R3.reuse, R14, R18 ;  /* 0x0000000e03127224 */ /* 0x040fe400078e0212 */
[----:B------:R-:W-:Y:S02]  /*182b0*/  IMAD.MOV.U32 R14, RZ, RZ, R9 ;  /* 0x000000ffff0e7224 */ /* 0x000fe400078e0009 */
[----:B------:R-:W-:Y:S01]  /*182c0*/  @!P0 IMAD.MOV R12, RZ, RZ, -R12 ;  /* 0x000000ffff0c8224 */ /* 0x000fe200078e0a0c */
[----:B------:R-:W-:Y:S01]  /*182d0*/  ISETP.GT.U32.AND P0, PT, R3, R18, PT ;  /* 0x000000120300720c */ /* 0x000fe20003f04070 */
[C---:B------:R-:W-:Y:S02]  /*182e0*/  VIADD R11, R0.reuse, 0x31 ;  /* 0x00000031000b7836 */ /* 0x040fe40000000000 */
[----:B------:R-:W-:Y:S01]  /*182f0*/  @!P2 IMAD.MOV R14, RZ, RZ, -R14 ;  /* 0x000000ffff0ea224 */ /* 0x000fe200078e0a0e */
[----:B------:R0:W-:Y:S01]  /*18300*/  STL [R1+0x100], R12 ;  /* 0x0001000c01007387 */ /* 0x0001e20000100800 */
[----:B------:R-:W-:-:S02]  /*18310*/  VIADD R5, R0, 0x30 ;  /* 0x0000003000057836 */ /* 0x000fc40000000000 */
[--C-:B------:R-:W-:Y:S01]  /*18320*/  @!P6 IMAD.IADD R10, R10, 0x1, -R3.reuse ;  /* 0x000000010a0ae824 */ /* 0x100fe200078e0a03 */
[----:B------:R1:W-:Y:S01]  /*18330*/  STL [R1+0x108], R14 ;  /* 0x0001080e01007387 */ /* 0x0003e20000100800 */
[--C-:B------:R-:W-:Y:S01]  /*18340*/  @!P5 IMAD.IADD R17, R17, 0x1, -R3.reuse ;  /* 0x000000011111d824 */ /* 0x100fe200078e0a03 */
[----:B------:R-:W-:Y:S01]  /*18350*/  IABS R2, R5 ;  /* 0x0000000500027213 */ /* 0x000fe20000000000 */
[----:B------:R-:W-:Y:S01]  /*18360*/  VIADD R9, R0, 0x2f ;  /* 0x0000002f00097836 */ /* 0x000fe20000000000 */
[----:B------:R-:W-:Y:S01]  /*18370*/  ISETP.GE.AND P6, PT, R13, RZ, PT ;  /* 0x000000ff0d00720c */ /* 0x000fe20003fc6270 */
[----:B------:R-:W-:Y:S01]  /*18380*/  @!P0 IMAD.IADD R18, R18, 0x1, -R3 ;  /* 0x0000000112128824 */ /* 0x000fe200078e0a03 */
[----:B0-----:R-:W-:Y:S01]  /*18390*/  IABS R12, R11 ;  /* 0x0000000b000c7213 */ /* 0x001fe20000000000 */
[C---:B------:R-:W-:Y:S01]  /*183a0*/  VIADD R21, R0.reuse, 0x27 ;  /* 0x0000002700157836 */ /* 0x040fe20000000000 */
[----:B------:R-:W-:Y:S01]  /*183b0*/  ISETP.GT.U32.AND P2, PT, R3, R10, PT ;  /* 0x0000000a0300720c */ /* 0x000fe20003f44070 */
[----:B------:R-:W-:Y:S01]  /*183c0*/  VIADD R20, R0, 0x26 ;  /* 0x0000002600147836 */ /* 0x000fe20000000000 */
[----:B------:R-:W-:Y:S01]  /*183d0*/  IABS R15, R9 ;  /* 0x00000009000f7213 */ /* 0x000fe20000000000 */
[----:B-1----:R-:W-:Y:S01]  /*183e0*/  IMAD.MOV.U32 R14, RZ, RZ, R8 ;  /* 0x000000ffff0e7224 */ /* 0x002fe200078e0008 */
[----:B------:R-:W-:Y:S01]  /*183f0*/  ISETP.GE.AND P5, PT, R11, RZ, PT ;  /* 0x000000ff0b00720c */ /* 0x000fe20003fa6270 */
[----:B------:R-:W-:Y:S01]  /*18400*/  IMAD.HI.U32 R13, R4, R12, RZ ;  /* 0x0000000c040d7227 */ /* 0x000fe200078e00ff */
[----:B------:R-:W-:-:S03]  /*18410*/  ISETP.GT.U32.AND P0, PT, R3, R18, PT ;  /* 0x000000120300720c */ /* 0x000fc60003f04070 */
[----:B------:R-:W-:Y:S01]  /*18420*/  @!P4 IMAD.MOV R14, RZ, RZ, -R14 ;  /* 0x000000ffff0ec224 */ /* 0x000fe200078e0a0e */
[C---:B------:R-:W-:Y:S01]  /*18430*/  ISETP.GT.U32.AND P4, PT, R3.reuse, R17, PT ;  /* 0x000000110300720c */ /* 0x040fe20003f84070 */
[----:B------:R-:W-:Y:S02]  /*18440*/  IMAD.MOV R13, RZ, RZ, -R13 ;  /* 0x000000ffff0d7224 */ /* 0x000fe400078e0a0d */
[----:B------:R-:W-:Y:S01]  /*18450*/  IMAD.HI.U32 R8, R4, R2, RZ ;  /* 0x0000000204087227 */ /* 0x000fe200078e00ff */
[----:B------:R0:W-:Y:S03]  /*18460*/  STL [R1+0x104], R14 ;  /* 0x0001040e01007387 */ /* 0x0001e60000100800 */
[----:B------:R-:W-:Y:S02]  /*18470*/  IMAD R12, R3, R13, R12 ;  /* 0x0000000d030c7224 */ /* 0x000fe400078e020c */
[----:B------:R-:W-:-:S02]  /*18480*/  IMAD.MOV R8, RZ, RZ, -R8 ;  /* 0x000000ffff087224 */ /* 0x000fc400078e0a08 */
[--C-:B------:R-:W-:Y:S01]  /*18490*/  @!P2 IMAD.IADD R10, R10, 0x1, -R3.reuse ;  /* 0x000000010a0aa824 */ /* 0x100fe200078e0a03 */
[C---:B------:R-:W-:Y:S01]  /*184a0*/  ISETP.GT.U32.AND P2, PT, R3.reuse, R12, PT ;  /* 0x0000000c0300720c */ /* 0x040fe20003f44070 */
[----:B------:R-:W-:Y:S02]  /*184b0*/  IMAD R2, R3, R8, R2 ;  /* 0x0000000803027224 */ /* 0x000fe400078e0202 */
[----:B------:R-:W-:Y:S02]  /*184c0*/  @!P4 IMAD.IADD R17, R17, 0x1, -R3 ;  /* 0x000000011111c824 */ /* 0x000fe400078e0a03 */
[----:B------:R-:W-:Y:S01]  /*184d0*/  VIADD R11, R0, 0x2e ;  /* 0x0000002e000b7836 */ /* 0x000fe20000000000 */
[----:B------:R-:W-:Y:S01]  /*184e0*/  ISETP.GT.U32.AND P4, PT, R3, R2, PT ;  /* 0x000000020300720c */ /* 0x000fe20003f84070 */
[----:B0-----:R-:W-:-:S03]  /*184f0*/  IMAD.HI.U32 R14, R4, R15, RZ ;  /* 0x0000000f040e7227 */ /* 0x001fc600078e00ff */
[----:B------:R-:W-:Y:S01]  /*18500*/  IABS R13, R11 ;  /* 0x0000000b000d7213 */ /* 0x000fe20000000000 */
[----:B------:R-:W-:Y:S02]  /*18510*/  IMAD.MOV R14, RZ, RZ, -R14 ;  /* 0x000000ffff0e7224 */ /* 0x000fe400078e0a0e */
[----:B------:R-:W-:Y:S01]  /*18520*/  @!P2 IMAD.IADD R12, R12, 0x1, -R3 ;  /* 0x000000010c0ca824 */ /* 0x000fe200078e0a03 */
[----:B------:R-:W-:Y:S01]  /*18530*/  ISETP.GE.AND P2, PT, R9, RZ, PT ;  /* 0x000000ff0900720c */ /* 0x000fe20003f46270 */
[----:B------:R-:W-:Y:S02]  /*18540*/  IMAD R15, R3, R14, R15 ;  /* 0x0000000e030f7224 */ /* 0x000fe400078e020f */
[----:B------:R-:W-:-:S04]  /*18550*/  IMAD.HI.U32 R14, R4, R13, RZ ;  /* 0x0000000d040e7227 */ /* 0x000fc800078e00ff */
[--C-:B------:R-:W-:Y:S01]  /*18560*/  @!P4 IMAD.IADD R2, R2, 0x1, -R3.reuse ;  /* 0x000000010202c824 */ /* 0x100fe200078e0a03 */
[----:B------:R-:W-:Y:S01]  /*18570*/  ISETP.GT.U32.AND P4, PT, R3, R12, PT ;  /* 0x0000000c0300720c */ /* 0x000fe20003f84070 */
[----:B------:R-:W-:Y:S01]  /*18580*/  @!P0 IMAD.IADD R18, R18, 0x1, -R3 ;  /* 0x0000000112128824 */ /* 0x000fe200078e0a03 */
[----:B------:R-:W-:Y:S01]  /*18590*/  ISETP.GE.AND P0, PT, R5, RZ, PT ;  /* 0x000000ff0500720c */ /* 0x000fe20003f06270 */
[----:B------:R-:W-:Y:S02]  /*185a0*/  IMAD.MOV R14, RZ, RZ, -R14 ;  /* 0x000000ffff0e7224 */ /* 0x000fe400078e0a0e */
[----:B------:R-:W-:Y:S02]  /*185b0*/  VIADD R8, R0, 0x2d ;  /* 0x0000002d00087836 */ /* 0x000fe40000000000 */
[----:B------:R-:W-:Y:S01]  /*185c0*/  @!P3 IMAD.MOV R18, RZ, RZ, -R18 ;  /* 0x000000ffff12b224 */ /* 0x000fe200078e0a12 */
[C---:B------:R-:W-:Y:S01]  /*185d0*/  ISETP.GT.U32.AND P3, PT, R3.reuse, R15, PT ;  /* 0x0000000f0300720c */ /* 0x040fe20003f64070 */
[----:B------:R-:W-:Y:S01]  /*185e0*/  IMAD R13, R3, R14, R13 ;  /* 0x0000000e030d7224 */ /* 0x000fe200078e020d */
[----:B------:R-:W-:Y:S01]  /*185f0*/  IABS R16, R8 ;  /* 0x0000000800107213 */ /* 0x000fe20000000000 */
[----:B------:R-:W-:-:S02]  /*18600*/  IMAD.MOV.U32 R19, RZ, RZ, R10 ;  /* 0x000000ffff137224 */ /* 0x000fc400078e000a */
[----:B------:R-:W-:Y:S01]  /*18610*/  @!P4 IMAD.IADD R12, R12, 0x1, -R3 ;  /* 0x000000010c0cc824 */ /* 0x000fe200078e0a03 */
[----:B------:R-:W-:Y:S01]  /*18620*/  ISETP.GT.U32.AND P4, PT, R3, R13, PT ;  /* 0x0000000d0300720c */ /* 0x000fe20003f84070 */
[----:B------:R-:W-:-:S04]  /*18630*/  IMAD.HI.U32 R10, R4, R16, RZ ;  /* 0x00000010040a7227 */ /* 0x000fc800078e00ff */
[----:B------:R-:W-:Y:S02]  /*18640*/  IMAD.MOV R10, RZ, RZ, -R10 ;  /* 0x000000ffff0a7224 */ /* 0x000fe400078e0a0a */
[----:B------:R-:W-:Y:S01]  /*18650*/  @!P1 IMAD.MOV R19, RZ, RZ, -R19 ;  /* 0x000000ffff139224 */ /* 0x000fe200078e0a13 */
[----:B------:R-:W-:Y:S01]  /*18660*/  ISETP.GT.U32.AND P1, PT, R3, R2, PT ;  /* 0x000000020300720c */ /* 0x000fe20003f24070 */
[----:B------:R-:W-:Y:S01]  /*18670*/  @!P6 IMAD.MOV R17, RZ, RZ, -R17 ;  /* 0x000000ffff11e224 */ /* 0x000fe200078e0a11 */
[----:B------:R-:W-:Y:S01]  /*18680*/  ISETP.GE.AND P6, PT, R11, RZ, PT ;  /* 0x000000ff0b00720c */ /* 0x000fe20003fc6270 */
[--C-:B------:R-:W-:Y:S01]  /*18690*/  @!P3 IMAD.IADD R15, R15, 0x1, -R3.reuse ;  /* 0x000000010f0fb824 */ /* 0x100fe200078e0a03 */
[----:B------:R-:W-:Y:S01]  /*186a0*/  STL [R1+0xf4], R19 ;  /* 0x0000f41301007387 */ /* 0x000fe20000100800 */
[----:B------:R-:W-:Y:S01]  /*186b0*/  IMAD R16, R3, R10, R16 ;  /* 0x0000000a03107224 */ /* 0x000fe200078e0210 */
[----:B------:R-:W-:Y:S01]  /*186c0*/  ISETP.GE.AND P3, PT, R8, RZ, PT ;  /* 0x000000ff0800720c */ /* 0x000fe20003f66270 */
[C---:B------:R-:W-:Y:S01]  /*186d0*/  VIADD R10, R0.reuse, 0x2b ;  /* 0x0000002b000a7836 */ /* 0x040fe20000000000 */
[----:B------:R0:W-:Y:S01]  /*186e0*/  STL [R1+0xe4], R18 ;  /* 0x0000e41201007387 */ /* 0x0001e20000100800 */
[--C-:B------:R-:W-:Y:S01]  /*186f0*/  @!P4 IMAD.IADD R13, R13, 0x1, -R3.reuse ;  /* 0x000000010d0dc824 */ /* 0x100fe200078e0a03 */
[C---:B------:R-:W-:Y:S01]  /*18700*/  ISETP.GT.U32.AND P4, PT, R3.reuse, R15, PT ;  /* 0x0000000f0300720c */ /* 0x040fe20003f84070 */
[----:B------:R-:W-:Y:S01]  /*18710*/  VIADD R5, R0, 0x2c ;  /* 0x0000002c00057836 */ /* 0x000fe20000000000 */
[----:B------:R1:W-:Y:S01]  /*18720*/  STL [R1+0xe8], R17 ;  /* 0x0000e81101007387 */ /* 0x0003e20000100800 */
[----:B------:R-:W-:Y:S01]  /*18730*/  IABS R8, R10 ;  /* 0x0000000a00087213 */ /* 0x000fe20000000000 */
[----:B------:R-:W-:Y:S01]  /*18740*/  @!P1 IMAD.IADD R2, R2, 0x1, -R3 ;  /* 0x0000000102029824 */ /* 0x000fe200078e0a03 */
[----:B------:R-:W-:Y:S01]  /*18750*/  ISETP.GT.U32.AND P1, PT, R3, R16, PT ;  /* 0x000000100300720c */ /* 0x000fe20003f24070 */
[C---:B------:R-:W-:Y:S01]  /*18760*/  VIADD R22, R0.reuse, 0x23 ;  /* 0x0000002300167836 */ /* 0x040fe20000000000 */
[----:B------:R-:W-:Y:S01]  /*18770*/  IABS R9, R5 ;  /* 0x0000000500097213 */ /* 0x000fe20000000000 */
[----:B0-----:R-:W-:Y:S01]  /*18780*/  VIADD R18, R0, 0x2a ;  /* 0x0000002a00127836 */ /* 0x001fe20000000000 */
[----:B------:R-:W-:Y:S01]  /*18790*/  IABS R11, R6 ;  /* 0x00000006000b7213 */ /* 0x000fe20000000000 */
[----:B-1----:R-:W-:-:S02]  /*187a0*/  IMAD.MOV.U32 R17, RZ, RZ, R12 ;  /* 0x000000ffff117224 */ /* 0x002fc400078e000c */
[----:B------:R-:W-:-:S04]  /*187b0*/  IMAD.HI.U32 R12, R4, R8, RZ ;  /* 0x00000008040c7227 */ /* 0x000fc800078e00ff */
[----:B------:R-:W-:Y:S01]  /*187c0*/  @!P5 IMAD.MOV R17, RZ, RZ, -R17 ;  /* 0x000000ffff11d224 */ /* 0x000fe200078e0a11 */
[----:B------:R-:W-:Y:S01]  /*187d0*/  ISETP.GT.U32.AND P5, PT, R3, R13, PT ;  /* 0x0000000d0300720c */ /* 0x000fe20003fa4070 */
[----:B------:R-:W-:Y:S02]  /*187e0*/  IMAD.MOV R12, RZ, RZ, -R12 ;  /* 0x000000ffff0c7224 */ /* 0x000fe400078e0a0c */
[----:B------:R-:W-:Y:S01]  /*187f0*/  @!P4 IMAD.IADD R15, R15, 0x1, -R3 ;  /* 0x000000010f0fc824 */ /* 0x000fe200078e0a03 */
[----:B------:R-:W-:Y:S01]  /*18800*/  ISETP.GE.AND P4, PT, R5, RZ, PT ;  /* 0x000000ff0500720c */ /* 0x000fe20003f86270 */
[----:B------:R-:W-:Y:S01]  /*18810*/  IMAD R5, R3, R12, R8 ;  /* 0x0000000c03057224 */ /* 0x000fe200078e0208 */
[----:B------:R0:W-:Y:S01]  /*18820*/  STL [R1+0xf0], R17 ;  /* 0x0000f01101007387 */ /* 0x0001e20000100800 */
[----:B------:R-:W-:Y:S01]  /*18830*/  IMAD.HI.U32 R14, R4, R9, RZ ;  /* 0x00000009040e7227 */ /* 0x000fe200078e00ff */
[----:B------:R-:W1:Y:S03]  /*18840*/  I2F.RP R12, R11 ;  /* 0x0000000b000c7306 */ /* 0x000e660000209400 */
[----:B------:R-:W-:-:S02]  /*18850*/  IMAD.MOV R14, RZ, RZ, -R14 ;  /* 0x000000ffff0e7224 */ /* 0x000fc400078e0a0e */
[--C-:B------:R-:W-:Y:S01]  /*18860*/  @!P5 IMAD.IADD R13, R13, 0x1, -R3.reuse ;  /* 0x000000010d0dd824 */ /* 0x100fe200078e0a03 */
[C---:B------:R-:W-:Y:S01]  /*18870*/  ISETP.GT.U32.AND P5, PT, R3.reuse, R5, PT ;  /* 0x000000050300720c */ /* 0x040fe20003fa4070 */
[----:B------:R-:W-:Y:S02]  /*18880*/  @!P1 IMAD.IADD R16, R16, 0x1, -R3 ;  /* 0x0000000110109824 */ /* 0x000fe400078e0a03 */
[C---:B------:R-:W-:Y:S01]  /*18890*/  IMAD R9, R3.reuse, R14, R9 ;  /* 0x0000000e03097224 */ /* 0x040fe200078e0209 */
[----:B------:R-:W-:Y:S01]  /*188a0*/  IABS R14, R18 ;  /* 0x00000012000e7213 */ /* 0x000fe20000000000 */
[----:B------:R-:W-:Y:S01]  /*188b0*/  VIADD R8, R0, 0x29 ;  /* 0x0000002900087836 */ /* 0x000fe20000000000 */
[C---:B------:R-:W-:Y:S01]  /*188c0*/  ISETP.GT.U32.AND P1, PT, R3.reuse, R16, PT ;  /* 0x000000100300720c */ /* 0x040fe20003f24070 */
[----:B0-----:R-:W-:Y:S02]  /*188d0*/  IMAD.MOV.U32 R17, RZ, RZ, R2 ;  /* 0x000000ffff117224 */ /* 0x001fe400078e0002 */
[----:B------:R-:W-:Y:S01]  /*188e0*/  IMAD.MOV.U32 R2, RZ, RZ, R14 ;  /* 0x000000ffff027224 */ /* 0x000fe200078e000e */
[----:B------:R-:W-:Y:S01]  /*188f0*/  IABS R14, R8 ;  /* 0x00000008000e7213 */ /* 0x000fe20000000000 */
[----:B------:R-:W-:Y:S01]  /*18900*/  @!P0 IMAD.MOV R17, RZ, RZ, -R17 ;  /* 0x000000ffff118224 */ /* 0x000fe200078e0a11 */
[----:B------:R-:W-:Y:S01]  /*18910*/  ISETP.GT.U32.AND P0, PT, R3, R9, PT ;  /* 0x000000090300720c */ /* 0x000fe20003f04070 */
[----:B------:R-:W-:Y:S01]  /*18920*/  @!P5 IMAD.IADD R5, R5, 0x1, -R3 ;  /* 0x000000010505d824 */ /* 0x000fe200078e0a03 */
[----:B-1----:R-:W0:Y:S01]  /*18930*/  MUFU.RCP R12, R12 ;  /* 0x0000000c000c7308 */ /* 0x002e220000001000 */
[----:B------:R-:W-:Y:S01]  /*18940*/  IMAD.MOV.U32 R19, RZ, RZ, R15 ;  /* 0x000000ffff137224 */ /* 0x000fe200078e000f */
[----:B------:R1:W-:Y:S01]  /*18950*/  STL [R1+0xec], R17 ;  /* 0x0000ec1101007387 */ /* 0x0003e20000100800 */
[----:B------:R-:W-:Y:S01]  /*18960*/  IMAD.HI.U32 R15, R4, R14, RZ ;  /* 0x0000000e040f7227 */ /* 0x000fe200078e00ff */
[----:B------:R-:W-:-:S03]  /*18970*/  ISETP.GT.U32.AND P5, PT, R3, R5, PT ;  /* 0x000000050300720c */ /* 0x000fc60003fa4070 */
[----:B------:R-:W-:Y:S01]  /*18980*/  @!P1 IMAD.IADD R16, R16, 0x1, -R3 ;  /* 0x0000000110109824 */ /* 0x000fe200078e0a03 */
[----:B------:R-:W-:Y:S01]  /*18990*/  ISETP.GE.AND P1, PT, R10, RZ, PT ;  /* 0x000000ff0a00720c */ /* 0x000fe20003f26270 */
[----:B------:R-:W-:Y:S02]  /*189a0*/  IMAD.MOV R15, RZ, RZ, -R15 ;  /* 0x000000ffff0f7224 */ /* 0x000fe400078e0a0f */
[----:B------:R-:W-:Y:S01]  /*189b0*/  @!P3 IMAD.MOV R16, RZ, RZ, -R16 ;  /* 0x000000ffff10b224 */ /* 0x000fe200078e0a10 */
[----:B------:R-:W-:Y:S01]  /*189c0*/  ISETP.GE.AND P3, PT, R8, RZ, PT ;  /* 0x000000ff0800720c */ /* 0x000fe20003f66270 */
[----:B------:R-:W-:Y:S01]  /*189d0*/  IMAD R8, R3, R15, R14 ;  /* 0x0000000f03087224 */ /* 0x000fe200078e020e */
[----:B------:R-:W-:Y:S01]  /*189e0*/  IABS R14, R22 ;  /* 0x00000016000e7213 */ /* 0x000fe20000000000 */
[--C-:B------:R-:W-:Y:S01]  /*189f0*/  @!P0 IMAD.IADD R9, R9, 0x1, -R3.reuse ;  /* 0x0000000109098824 */ /* 0x100fe200078e0a03 */
[----:B------:R-:W-:Y:S01]  /*18a00*/  ISETP.GE.AND P0, PT, R18, RZ, PT ;  /* 0x000000ff1200720c */ /* 0x000fe20003f06270 */
[----:B------:R-:W-:Y:S01]  /*18a10*/  @!P5 IMAD.IADD R5, R5, 0x1, -R3 ;  /* 0x000000010505d824 */ /* 0x000fe200078e0a03 */
[----:B------:R-:W-:Y:S01]  /*18a20*/  ISETP.GT.U32.AND P5, PT, R3, R8, PT ;  /* 0x000000080300720c */ /* 0x000fe20003fa4070 */
[----:B-1----:R-:W-:Y:S01]  /*18a30*/  IMAD.HI.U32 R17, R4, R2, RZ ;  /* 0x0000000204117227 */ /* 0x002fe200078e00ff */
[----:B------:R-:W-:-:S03]  /*18a40*/  IABS R18, R23 ;  /* 0x0000001700127213 */ /* 0x000fc60000000000 */
[----:B------:R-:W-:Y:S01]  /*18a50*/  @!P2 IMAD.MOV R19, RZ, RZ, -R19 ;  /* 0x000000ffff13a224 */ /* 0x000fe200078e0a13 */
[C---:B------:R-:W-:Y:S01]  /*18a60*/  ISETP.GT.U32.AND P2, PT, R3.reuse, R9, PT ;  /* 0x000000090300720c */ /* 0x040fe20003f44070 */
[----:B------:R-:W-:Y:S02]  /*18a70*/  IMAD.MOV R17, RZ, RZ, -R17 ;  /* 0x000000ffff117224 */ /* 0x000fe400078e0a11 */
[----:B------:R-:W-:Y:S01]  /*18a80*/  VIADD R10, R0, 0x28 ;  /* 0x00000028000a7836 */ /* 0x000fe20000000000 */
[----:B------:R-:W-:Y:S01]  /*18a90*/  STL [R1+0xc0], R19 ;  /* 0x0000c01301007387 */ /* 0x000fe20000100800 */
[----:B------:R-:W-:Y:S02]  /*18aa0*/  IMAD R2, R3, R17, R2 ;  /* 0x0000001103027224 */ /* 0x000fe400078e0202 */
[----:B------:R-:W-:Y:S01]  /*18ab0*/  IMAD.MOV.U32 R17, RZ, RZ, R13 ;  /* 0x000000ffff117224 */ /* 0x000fe200078e000d */
[----:B------:R-:W-:Y:S01]  /*18ac0*/  IABS R25, R10 ;  /* 0x0000000a00197213 */ /* 0x000fe20000000000 */
[----:B------:R-:W-:-:S02]  /*18ad0*/  @!P5 IMAD.IADD R8, R8, 0x1, -R3 ;  /* 0x000000010808d824 */ /* 0x000fc400078e0a03 */
[----:B------:R-:W-:Y:S01]  /*18ae0*/  @!P6 IMAD.MOV R17, RZ, RZ, -R17 ;  /* 0x000000ffff11e224 */ /* 0x000fe200078e0a11 */
[----:B------:R-:W-:Y:S01]  /*18af0*/  ISETP.GT.U32.AND P6, PT, R3, R2, PT ;  /* 0x000000020300720c */ /* 0x000fe20003fc4070 */
[----:B------:R-:W-:Y:S01]  /*18b00*/  @!P2 IMAD.IADD R9, R9, 0x1, -R3 ;  /* 0x000000010909a824 */ /* 0x000fe200078e0a03 */
[----:B------:R-:W-:Y:S01]  /*18b10*/  ISETP.GT.U32.AND P5, PT, R3, R8, PT ;  /* 0x000000080300720c */ /* 0x000fe20003fa4070 */
[----:B------:R-:W-:Y:S01]  /*18b20*/  IMAD.HI.U32 R13, R4, R25, RZ ;  /* 0x00000019040d7227 */ /* 0x000fe200078e00ff */
[----:B------:R1:W-:Y:S01]  /*18b30*/  STL [R1+0xe0], R17 ;  /* 0x0000e01101007387 */ /* 0x0003e20000100800 */
[----:B------:R-:W-:Y:S02]  /*18b40*/  ISETP.GE.AND P2, PT, R10, RZ, PT ;  /* 0x000000ff0a00720c */ /* 0x000fe40003f46270 */
[----:B------:R-:W-:Y:S01]  /*18b50*/  IMAD.MOV R13, RZ, RZ, -R13 ;  /* 0x000000ffff0d7224 */ /* 0x000fe200078e0a0d */
[----:B------:R2:W-:Y:S01]  /*18b60*/  STL [R1+0xcc], R16 ;  /* 0x0000cc1001007387 */ /* 0x0005e20000100800 */
[----:B0-----:R-:W-:-:S02]  /*18b70*/  VIADD R12, R12, 0xffffffe ;  /* 0x0ffffffe0c0c7836 */ /* 0x001fc40000000000 */
[C---:B------:R-:W-:Y:S02]  /*18b80*/  IMAD R25, R3.reuse, R13, R25 ;  /* 0x0000000d03197224 */ /* 0x040fe400078e0219 */
[----:B------:R-:W-:Y:S01]  /*18b90*/  @!P6 IMAD.IADD R2, R2, 0x1, -R3 ;  /* 0x000000010202e824 */ /* 0x000fe200078e0a03 */
[----:B------:R-:W0:Y:S01]  /*18ba0*/  F2I.FTZ.U32.TRUNC.NTZ R13, R12 ;  /* 0x0000000c000d7305 */ /* 0x000e22000021f000 */
[----:B-1----:R-:W-:Y:S02]  /*18bb0*/  IMAD.MOV.U32 R17, RZ, RZ, R9 ;  /* 0x000000ffff117224 */ /* 0x002fe400078e0009 */
[----:B------:R-:W-:Y:S01]  /*18bc0*/  @!P5 IMAD.IADD R8, R8, 0x1, -R3 ;  /* 0x000000010808d824 */ /* 0x000fe200078e0a03 */
[----:B------:R-:W-:Y:S01]  /*18bd0*/  ISETP.GT.U32.AND P5, PT, R3, R25, PT ;  /* 0x000000190300720c */ /* 0x000fe20003fa4070 */
[----:B------:R-:W-:Y:S01]  /*18be0*/  @!P4 IMAD.MOV R17, RZ, RZ, -R17 ;  /* 0x000000ffff11c224 */ /* 0x000fe200078e0a11 */
[----:B------:R-:W-:Y:S01]  /*18bf0*/  ISETP.GE.AND P4, PT, R21, RZ, PT ;  /* 0x000000ff1500720c */ /* 0x000fe20003f86270 */
[----:B--2---:R-:W-:Y:S01]  /*18c00*/  IMAD.MOV.U32 R16, RZ, RZ, R5 ;  /* 0x000000ffff107224 */ /* 0x004fe200078e0005 */
[----:B------:R-:W-:Y:S01]  /*18c10*/  IABS R21, R21 ;  /* 0x0000001500157213 */ /* 0x000fe20000000000 */
[----:B------:R-:W-:Y:S01]  /*18c20*/  VIADD R19, R0, 0x25 ;  /* 0x0000002500137836 */ /* 0x000fe20000000000 */
[----:B------:R-:W-:Y:S01]  /*18c30*/  ISETP.GT.U32.AND P6, PT, R3, R2, PT ;  /* 0x000000020300720c */ /* 0x000fe20003fc4070 */
[----:B------:R-:W-:Y:S01]  /*18c40*/  @!P1 IMAD.MOV R16, RZ, RZ, -R16 ;  /* 0x000000ffff109224 */ /* 0x000fe200078e0a10 */
[----:B------:R-:W-:Y:S01]  /*18c50*/  ISETP.GE.AND P1, PT, R20, RZ, PT ;  /* 0x000000ff1400720c */ /* 0x000fe20003f26270 */
[----:B------:R-:W-:Y:S01]  /*18c60*/  IMAD.HI.U32 R9, R4, R21, RZ ;  /* 0x0000001504097227 */ /* 0x000fe200078e00ff */
[----:B------:R-:W-:Y:S01]  /*18c70*/  IABS R20, R20 ;  /* 0x0000001400147213 */ /* 0x000fe20000000000 */
[----:B------:R-:W-:Y:S02]  /*18c80*/  STL [R1+0xd4], R17 ;  /* 0x0000d41101007387 */ /* 0x000fe40000100800 */
[----:B------:R-:W-:-:S02]  /*18c90*/  IMAD.MOV R9, RZ, RZ, -R9 ;  /* 0x000000ffff097224 */ /* 0x000fc400078e0a09 */
[----:B------:R-:W-:Y:S01]  /*18ca0*/  @!P5 IMAD.IADD R25, R25, 0x1, -R3 ;  /* 0x000000011919d824 */ /* 0x000fe200078e0a03 */
[----:B------:R1:W-:Y:S01]  /*18cb0*/  STL [R1+0xdc], R16 ;  /* 0x0000dc1001007387 */ /* 0x0003e20000100800 */
[----:B------:R-:W-:Y:S02]  /*18cc0*/  IMAD R21, R3, R9, R21 ;  /* 0x0000000903157224 */ /* 0x000fe400078e0215 */
[----:B------:R-:W-:Y:S01]  /*18cd0*/  @!P6 IMAD.IADD R2, R2, 0x1, -R3 ;  /* 0x000000010202e824 */ /* 0x000fe200078e0a03 */
[----:B------:R-:W-:Y:S01]  /*18ce0*/  ISETP.GE.AND P6, PT, R19, RZ, PT ;  /* 0x000000ff1300720c */ /* 0x000fe20003fc6270 */
[----:B------:R-:W-:Y:S01]  /*18cf0*/  IMAD.HI.U32 R5, R4, R20, RZ ;  /* 0x0000001404057227 */ /* 0x000fe200078e00ff */
[----:B------:R-:W-:Y:S02]  /*18d00*/  ISETP.GT.U32.AND P5, PT, R3, R21, PT ;  /* 0x000000150300720c */ /* 0x000fe40003fa4070 */
[----:B------:R-:W-:Y:S01]  /*18d10*/  IABS R19, R19 ;  /* 0x0000001300137213 */ /* 0x000fe20000000000 */
[----:B------:R-:W-:-:S02]  /*18d20*/  IMAD.MOV.U32 R24, RZ, RZ, R2 ;  /* 0x000000ffff187224 */ /* 0x000fc400078e0002 */
[----:B------:R-:W-:Y:S02]  /*18d30*/  IMAD.MOV R5, RZ, RZ, -R5 ;  /* 0x000000ffff057224 */ /* 0x000fe400078e0a05 */
[----:B------:R-:W-:Y:S02]  /*18d40*/  @!P0 IMAD.MOV R24, RZ, RZ, -R24 ;  /* 0x000000ffff188224 */ /* 0x000fe400078e0a18 */
[----:B0-----:R-:W-:Y:S02]  /*18d50*/  IMAD.MOV R10, RZ, RZ, -R13 ;  /* 0x000000ffff0a7224 */ /* 0x001fe400078e0a0d */
[----:B------:R-:W-:Y:S01]  /*18d60*/  IMAD R20, R3, R5, R20 ;  /* 0x0000000503147224 */ /* 0x000fe200078e0214 */
[----:B------:R0:W-:Y:S01]  /*18d70*/  STL [R1+0xb8], R24 ;  /* 0x0000b81801007387 */ /* 0x0001e20000100800 */
[----:B------:R-:W-:Y:S01]  /*18d80*/  @!P5 IMAD.IADD R21, R21, 0x1, -R3 ;  /* 0x000000011515d824 */ /* 0x000fe200078e0a03 */
[----:B------:R-:W-:Y:S01]  /*18d90*/  ISETP.GT.U32.AND P5, PT, R3, R25, PT ;  /* 0x000000190300720c */ /* 0x000fe20003fa4070 */
[----:B------:R-:W-:-:S03]  /*18da0*/  IMAD.HI.U32 R5, R4, R19, RZ ;  /* 0x0000001304057227 */ /* 0x000fc600078e00ff */
[----:B------:R-:W-:Y:S01]  /*18db0*/  ISETP.GT.U32.AND P0, PT, R3, R21, PT ;  /* 0x000000150300720c */ /* 0x000fe20003f04070 */
[----:B-1----:R-:W-:-:S04]  /*18dc0*/  IMAD.HI.U32 R16, R4, R18, RZ ;  /* 0x0000001204107227 */ /* 0x002fc800078e00ff */
[----:B------:R-:W-:Y:S02]  /*18dd0*/  IMAD.MOV.U32 R12, RZ, RZ, RZ ;  /* 0x000000ffff0c7224 */ /* 0x000fe400078e00ff */
[----:B------:R-:W-:Y:S02]  /*18de0*/  IMAD R10, R10, R11, RZ ;  /* 0x0000000b0a0a7224 */ /* 0x000fe400078e02ff */
[----:B------:R-:W-:Y:S02]  /*18df0*/  IMAD.MOV R5, RZ, RZ, -R5 ;  /* 0x000000ffff057224 */ /* 0x000fe400078e0a05 */
[----:B------:R-:W-:Y:S02]  /*18e00*/  IMAD.MOV R16, RZ, RZ, -R16 ;  /* 0x000000ffff107224 */ /* 0x000fe400078e0a10 */
[----:B0-----:R-:W-:Y:S02]  /*18e10*/  IMAD.MOV.U32 R24, RZ, RZ, R8 ;  /* 0x000000ffff187224 */ /* 0x001fe400078e0008 */
[----:B------:R-:W-:-:S04]  /*18e20*/  IMAD.HI.U32 R12, R13, R10, R12 ;  /* 0x0000000a0d0c7227 */ /* 0x000fc800078e000c */
[----:B------:R-:W-:Y:S02]  /*18e30*/  VIADD R13, R0, 0x22 ;  /* 0x00000022000d7836 */ /* 0x000fe40000000000 */
[C---:B------:R-:W-:Y:S02]  /*18e40*/  IMAD R19, R3.reuse, R5, R19 ;  /* 0x0000000503137224 */ /* 0x040fe400078e0213 */
[----:B------:R-:W-:Y:S01]  /*18e50*/  @!P3 IMAD.MOV R24, RZ, RZ, -R24 ;  /* 0x000000ffff18b224 */ /* 0x000fe200078e0a18 */
[C---:B------:R-:W-:Y:S01]  /*18e60*/  ISETP.GT.U32.AND P3, PT, R3.reuse, R20, PT ;  /* 0x000000140300720c */ /* 0x040fe20003f64070 */
[----:B------:R-:W-:Y:S01]  /*18e70*/  IMAD R18, R3, R16, R18 ;  /* 0x0000001003127224 */ /* 0x000fe200078e0212 */
[----:B------:R-:W-:Y:S01]  /*18e80*/  IABS R10, R13 ;  /* 0x0000000d000a7213 */ /* 0x000fe20000000000 */
[--C-:B------:R-:W-:Y:S01]  /*18e90*/  @!P5 IMAD.IADD R25, R25, 0x1, -R3.reuse ;  /* 0x000000011919d824 */ /* 0x100fe200078e0a03 */
[----:B------:R-:W-:Y:S01]  /*18ea0*/  ISETP.GT.U32.AND P5, PT, R3, R19, PT ;  /* 0x000000130300720c */ /* 0x000fe20003fa4070 */
[----:B------:R-:W-:Y:S01]  /*18eb0*/  @!P0 IMAD.IADD R21, R21, 0x1, -R3 ;  /* 0x0000000115158824 */ /* 0x000fe200078e0a03 */
[----:B------:R-:W-:Y:S01]  /*18ec0*/  ISETP.GT.U32.AND P0, PT, R3, R18, PT ;  /* 0x000000120300720c */ /* 0x000fe20003f04070 */
[C---:B------:R-:W-:Y:S01]  /*18ed0*/  IMAD.HI.U32 R17, R4.reuse, R14, RZ ;  /* 0x0000000e04117227 */ /* 0x040fe200078e00ff */
[----:B------:R0:W-:Y:S03]  /*18ee0*/  STL [R1+0xb4], R24 ;  /* 0x0000b41801007387 */ /* 0x0001e60000100800 */
[----:B------:R-:W-:-:S04]  /*18ef0*/  IMAD.HI.U32 R5, R4, R10, RZ ;  /* 0x0000000a04057227 */ /* 0x000fc800078e00ff */
[----:B------:R-:W-:Y:S02]  /*18f00*/  IMAD.MOV R8, RZ, RZ, -R17 ;  /* 0x000000ffff087224 */ /* 0x000fe400078e0a11 */
[----:B------:R-:W-:Y:S01]  /*18f10*/  IMAD.MOV R5, RZ, RZ, -R5 ;  /* 0x000000ffff057224 */ /* 0x000fe200078e0a05 */
[----:B0-----:R-:W-:Y:S01]  /*18f20*/  IABS R24, R0 ;  /* 0x0000000000187213 */ /* 0x001fe20000000000 */
[----:B------:R-:W-:Y:S02]  /*18f30*/  VIADD R16, R0, 0x20 ;  /* 0x0000002000107836 */ /* 0x000fe40000000000 */
[--C-:B------:R-:W-:Y:S02]  /*18f40*/  @!P3 IMAD.IADD R20, R20, 0x1, -R3.reuse ;  /* 0x000000011414b824 */ /* 0x100fe400078e0a03 */
[C---:B------:R-:W-:Y:S01]  /*18f50*/  IMAD R14, R3.reuse, R8, R14 ;  /* 0x00000008030e7224 */ /* 0x040fe200078e020e */
[----:B------:R-:W-:Y:S01]  /*18f60*/  IABS R8, R28 ;  /* 0x0000001c00087213 */ /* 0x000fe20000000000 */
[----:B------:R-:W-:Y:S01]  /*18f70*/  IMAD R10, R3, R5, R10 ;  /* 0x00000005030a7224 */ /* 0x000fe200078e020a */
[----:B------:R-:W-:Y:S01]  /*18f80*/  IABS R5, R16 ;  /* 0x0000001000057213 */ /* 0x000fe20000000000 */
[--C-:B------:R-:W-:Y:S01]  /*18f90*/  @!P5 IMAD.IADD R19, R19, 0x1, -R3.reuse ;  /* 0x000000011313d824 */ /* 0x100fe200078e0a03 */
[C---:B------:R-:W-:Y:S01]  /*18fa0*/  ISETP.GT.U32.AND P5, PT, R3.reuse, R20, PT ;  /* 0x000000140300720c */ /* 0x040fe20003fa4070 */
[----:B------:R-:W-:Y:S01]  /*18fb0*/  @!P0 IMAD.IADD R18, R18, 0x1, -R3 ;  /* 0x0000000112128824 */ /* 0x000fe200078e0a03 */
[C---:B------:R-:W-:Y:S01]  /*18fc0*/  ISETP.GT.U32.AND P3, PT, R3.reuse, R14, PT ;  /* 0x0000000e0300720c */ /* 0x040fe20003f64070 */
        /* <DEDUP_REMOVED lines=8> */
[----:B------:R-:W-:Y:S02]  /*19050*/  IMAD.MOV R26, RZ, RZ, -R26 ;  /* 0x000000ffff1a7224 */ /* 0x000fe400078e0a1a */
[----:B------:R-:W-:-:S04]  /*19060*/  IMAD.HI.U32 R2, R4, R9, RZ ;  /* 0x0000000904027227 */ /* 0x000fc800078e00ff */
[----:B------:R-:W-:Y:S01]  /*19070*/  @!P5 IMAD.IADD R20, R20, 0x1, -R3 ;  /* 0x000000011414d824 */ /* 0x000fe200078e0a03 */
[C---:B------:R-:W-:Y:S01]  /*19080*/  ISETP.GT.U32.AND P5, PT, R3.reuse, R10, PT ;  /* 0x0000000a0300720c */ /* 0x040fe20003fa4070 */
[C---:B------:R-:W-:Y:S02]  /*19090*/  IMAD R5, R3.reuse, R26, R5 ;  /* 0x0000001a03057224 */ /* 0x040fe400078e0205 */
[----:B------:R-:W-:Y:S02]  /*190a0*/  IMAD.MOV R2, RZ, RZ, -R2 ;  /* 0x000000ffff027224 */ /* 0x000fe400078e0a02 */
[----:B------:R-:W-:Y:S02]  /*190b0*/  VIADD R17, R0, 0x1f ;  /* 0x0000001f00117836 */ /* 0x000fe40000000000 */
[--C-:B------:R-:W-:Y:S02]  /*190c0*/  @!P3 IMAD.IADD R14, R14, 0x1, -R3.reuse ;  /* 0x000000010e0eb824 */ /* 0x100fe400078e0a03 */
[----:B------:R-:W-:Y:S01]  /*190d0*/  @!P2 IMAD.IADD R18, R18, 0x1, -R3 ;  /* 0x000000011212a824 */ /* 0x000fe200078e0a03 */
[C---:B------:R-:W-:Y:S01]  /*190e0*/  ISETP.GT.U32.AND P2, PT, R3.reuse, R5, PT ;  /* 0x000000050300720c */ /* 0x040fe20003f44070 */
[----:B------:R-:W-:Y:S01]  /*190f0*/  IMAD R9, R3, R2, R9 ;  /* 0x0000000203097224 */ /* 0x000fe200078e0209 */
[----:B------:R-:W-:Y:S01]  /*19100*/  IABS R2, R17 ;  /* 0x0000001100027213 */ /* 0x000fe20000000000 */
[--C-:B------:R-:W-:Y:S01]  /*19110*/  @!P0 IMAD.IADD R19, R19, 0x1, -R3.reuse ;  /* 0x0000000113138824 */ /* 0x100fe200078e0a03 */
[C---:B------:R-:W-:Y:S01]  /*19120*/  ISETP.GT.U32.AND P3, PT, R3.reuse, R14, PT ;  /* 0x0000000e0300720c */ /* 0x040fe20003f64070 */
[----:B------:R-:W-:Y:S01]  /*19130*/  @!P5 IMAD.IADD R10, R10, 0x1, -R3 ;  /* 0x000000010a0ad824 */ /* 0x000fe200078e0a03 */
[----:B------:R-:W-:Y:S01]  /*19140*/  ISETP.GT.U32.AND P0, PT, R3, R9, PT ;  /* 0x000000090300720c */ /* 0x000fe20003f04070 */
[----:B------:R-:W-:-:S04]  /*19150*/  IMAD.HI.U32 R25, R4, R2, RZ ;  /* 0x0000000204197227 */ /* 0x000fc800078e00ff */
[----:B------:R-:W-:Y:S02]  /*19160*/  IMAD.MOV R25, RZ, RZ, -R25 ;  /* 0x000000ffff197224 */ /* 0x000fe400078e0a19 */
[----:B------:R-:W-:Y:S01]  /*19170*/  @!P2 IMAD.IADD R5, R5, 0x1, -R3 ;  /* 0x000000010505a824 */ /* 0x000fe200078e0a03 */
[C---:B------:R-:W-:Y:S01]  /*19180*/  ISETP.GT.U32.AND P2, PT, R3.reuse, R10, PT ;  /* 0x0000000a0300720c */ /* 0x040fe20003f44070 */
[----:B------:R-:W-:Y:S02]  /*19190*/  IMAD R2, R3, R25, R2 ;  /* 0x0000001903027224 */ /* 0x000fe400078e0202 */
[----:B------:R-:W-:-:S03]  /*191a0*/  IMAD.HI.U32 R12, R12, R8, RZ ;  /* 0x000000080c0c7227 */ /* 0x000fc600078e00ff */
[----:B------:R-:W-:Y:S01]  /*191b0*/  ISETP.GT.U32.AND P5, PT, R3, R2, PT ;  /* 0x000000020300720c */ /* 0x000fe20003fa4070 */
[----:B------:R-:W-:-:S04]  /*191c0*/  IMAD.HI.U32 R25, R4, R24, RZ ;  /* 0x0000001804197227 */ /* 0x000fc800078e00ff */
[----:B------:R-:W-:Y:S01]  /*191d0*/  @!P3 IMAD.IADD R14, R14, 0x1, -R3 ;  /* 0x000000010e0eb824 */ /* 0x000fe200078e0a03 */
[----:B------:R-:W-:Y:S01]  /*191e0*/  ISETP.GE.AND P3, PT, R23, RZ, PT ;  /* 0x000000ff1700720c */ /* 0x000fe20003f66270 */
[----:B------:R-:W-:Y:S02]  /*191f0*/  IMAD.MOV R23, RZ, RZ, -R12 ;  /* 0x000000ffff177224 */ /* 0x000fe400078e0a0c */
[----:B------:R-:W-:Y:S02]  /*19200*/  IMAD.MOV R25, RZ, RZ, -R25 ;  /* 0x000000ffff197224 */ /* 0x000fe400078e0a19 */
[----:B------:R-:W-:Y:S01]  /*19210*/  @!P0 IMAD.IADD R9, R9, 0x1, -R3 ;  /* 0x0000000109098824 */ /* 0x000fe200078e0a03 */
[----:B------:R-:W-:Y:S01]  /*19220*/  ISETP.GE.AND P0, PT, R22, RZ, PT ;  /* 0x000000ff1600720c */ /* 0x000fe20003f06270 */
[----:B------:R-:W-:Y:S01]  /*19230*/  @!P6 IMAD.MOV R19, RZ, RZ, -R19 ;  /* 0x000000ffff13e224 */ /* 0x000fe200078e0a13 */
[----:B------:R-:W-:Y:S01]  /*19240*/  ISETP.GT.U32.AND P6, PT, R3, R5, PT ;  /* 0x000000050300720c */ /* 0x000fe20003fc4070 */
[----:B0-----:R-:W-:-:S02]  /*19250*/  IMAD.MOV.U32 R27, RZ, RZ, R21 ;  /* 0x000000ffff1b7224 */ /* 0x001fc400078e0015 */
[----:B------:R-:W-:Y:S02]  /*19260*/  IMAD R8, R11, R23, R8 ;  /* 0x000000170b087224 */ /* 0x000fe400078e0208 */
[----:B------:R-:W-:Y:S02]  /*19270*/  IMAD.MOV.U32 R22, RZ, RZ, R20 ;  /* 0x000000ffff167224 */ /* 0x000fe400078e0014 */
[----:B------:R-:W-:Y:S02]  /*19280*/  IMAD R12, R3, R25, R24 ;  /* 0x00000019030c7224 */ /* 0x000fe400078e0218 */
[----:B------:R-:W-:Y:S01]  /*19290*/  @!P4 IMAD.MOV R27, RZ, RZ, -R27 ;  /* 0x000000ffff1bc224 */ /* 0x000fe200078e0a1b */
[----:B------:R-:W-:Y:S01]  /*192a0*/  ISETP.GT.U32.AND P4, PT, R11, R8, PT ;  /* 0x000000080b00720c */ /* 0x000fe20003f84070 */
[----:B------:R-:W-:Y:S01]  /*192b0*/  @!P1 IMAD.MOV R22, RZ, RZ, -R22 ;  /* 0x000000ffff169224 */ /* 0x000fe200078e0a16 */
[C---:B------:R-:W-:Y:S01]  /*192c0*/  ISETP.GT.U32.AND P1, PT, R3.reuse, R9, PT ;  /* 0x000000090300720c */ /* 0x040fe20003f24070 */
[--C-:B------:R-:W-:Y:S01]  /*192d0*/  @!P2 IMAD.IADD R10, R10, 0x1, -R3.reuse ;  /* 0x000000010a0aa824 */ /* 0x100fe200078e0a03 */
[----:B------:R-:W-:Y:S01]  /*192e0*/  ISETP.GT.U32.AND P2, PT, R3, R12, PT ;  /* 0x0000000c0300720c */ /* 0x000fe20003f44070 */
[----:B------:R-:W-:Y:S01]  /*192f0*/  @!P3 IMAD.MOV R18, RZ, RZ, -R18 ;  /* 0x000000ffff12b224 */ /* 0x000fe200078e0a12 */
[----:B------:R-:W-:Y:S01]  /*19300*/  ISETP.GE.AND P3, PT, R13, RZ, PT ;  /* 0x000000ff0d00720c */ /* 0x000fe20003f66270 */
[----:B------:R-:W-:Y:S01]  /*19310*/  VIADD R21, R0, 0x1e ;  /* 0x0000001e00157836 */ /* 0x000fe20000000000 */
[----:B------:R-:W-:Y:S01]  /*19320*/  STL [R1+0x74], R27 ;  /* 0x0000741b01007387 */ /* 0x000fe20000100800 */
[----:B------:R-:W-:Y:S01]  /*19330*/  @!P6 IMAD.IADD R5, R5, 0x1, -R3 ;  /* 0x000000010505e824 */ /* 0x000fe200078e0a03 */
[----:B------:R-:W-:Y:S01]  /*19340*/  ISETP.GE.AND P6, PT, R16, RZ, PT ;  /* 0x000000ff1000720c */ /* 0x000fe20003fc6270 */
[----:B------:R-:W-:Y:S01]  /*19350*/  VIADD R16, R0, 0x1d ;  /* 0x0000001d00107836 */ /* 0x000fe20000000000 */
[----:B------:R-:W-:Y:S01]  /*19360*/  IABS R20, R21 ;  /* 0x0000001500147213 */ /* 0x000fe20000000000 */
[----:B------:R-:W-:Y:S01]  /*19370*/  STL [R1+0x6c], R22 ;  /* 0x00006c1601007387 */ /* 0x000fe20000100800 */
[----:B------:R-:W-:-:S02]  /*19380*/  @!P4 IMAD.IADD R8, R8, 0x1, -R11 ;  /* 0x000000010808c824 */ /* 0x000fc400078e0a0b */
[--C-:B------:R-:W-:Y:S01]  /*19390*/  @!P1 IMAD.IADD R9, R9, 0x1, -R3.reuse ;  /* 0x0000000109099824 */ /* 0x100fe200078e0a03 */
[----:B------:R0:W-:Y:S01]  /*193a0*/  STL [R1+0x64], R19 ;  /* 0x0000641301007387 */ /* 0x0001e20000100800 */
[----:B------:R-:W-:Y:S01]  /*193b0*/  ISETP.GE.AND P1, PT, R15, RZ, PT ;  /* 0x000000ff0f00720c */ /* 0x000fe20003f26270 */
[--C-:B------:R-:W-:Y:S01]  /*193c0*/  @!P2 IMAD.IADD R12, R12, 0x1, -R3.reuse ;  /* 0x000000010c0ca824 */ /* 0x100fe200078e0a03 */
[----:B------:R-:W-:Y:S01]  /*193d0*/  IABS R15, R16 ;  /* 0x00000010000f7213 */ /* 0x000fe20000000000 */
[----:B------:R1:W-:Y:S01]  /*193e0*/  STL [R1+0x5c], R18 ;  /* 0x00005c1201007387 */ /* 0x0003e20000100800 */
[----:B------:R-:W-:Y:S01]  /*193f0*/  @!P0 IMAD.MOV R14, RZ, RZ, -R14 ;  /* 0x000000ffff0e8224 */ /* 0x000fe200078e0a0e */
[----:B------:R-:W-:Y:S01]  /*19400*/  ISETP.GT.U32.AND P4, PT, R11, R8, PT ;  /* 0x000000080b00720c */ /* 0x000fe20003f84070 */
[----:B------:R-:W-:Y:S01]  /*19410*/  @!P5 IMAD.IADD R2, R2, 0x1, -R3 ;  /* 0x000000010202d824 */ /* 0x000fe200078e0a03 */
[----:B------:R-:W-:Y:S01]  /*19420*/  ISETP.GE.AND P0, PT, R28, RZ, PT ;  /* 0x000000ff1c00720c */ /* 0x000fe20003f06270 */
[----:B------:R-:W-:Y:S01]  /*19430*/  @!P6 IMAD.MOV R5, RZ, RZ, -R5 ;  /* 0x000000ffff05e224 */ /* 0x000fe200078e0a05 */
[----:B------:R2:W-:Y:S01]  /*19440*/  STL [R1+0x54], R14 ;  /* 0x0000540e01007387 */ /* 0x0005e20000100800 */
[----:B0-----:R-:W-:Y:S01]  /*19450*/  IMAD.MOV.U32 R19, RZ, RZ, R20 ;  /* 0x000000ffff137224 */ /* 0x001fe200078e0014 */
[----:B------:R-:W-:Y:S01]  /*19460*/  ISETP.GT.U32.AND P5, PT, R3, R2, PT ;  /* 0x000000020300720c */ /* 0x000fe20003fa4070 */
[----:B------:R-:W-:Y:S01]  /*19470*/  VIADD R26, R0, 0x8 ;  /* 0x00000008001a7836 */ /* 0x000fe20000000000 */
[----:B------:R-:W-:Y:S01]  /*19480*/  ISETP.GE.AND P2, PT, R21, RZ, PT ;  /* 0x000000ff1500720c */ /* 0x000fe20003f46270 */
[----:B-1----:R-:W-:-:S02]  /*19490*/  IMAD.MOV.U32 R18, RZ, RZ, R10 ;  /* 0x000000ffff127224 */ /* 0x002fc400078e000a */
[----:B------:R-:W-:-:S04]  /*194a0*/  IMAD.HI.U32 R13, R4, R19, RZ ;  /* 0x00000013040d7227 */ /* 0x000fc800078e00ff */
[----:B------:R-:W-:Y:S01]  /*194b0*/  @!P3 IMAD.MOV R18, RZ, RZ, -R18 ;  /* 0x000000ffff12b224 */ /* 0x000fe200078e0a12 */
[----:B------:R-:W-:Y:S01]  /*194c0*/  ISETP.GT.U32.AND P3, PT, R3, R12, PT ;  /* 0x0000000c0300720c */ /* 0x000fe20003f64070 */
[----:B--2---:R-:W-:-:S03]  /*194d0*/  IMAD.HI.U32 R14, R4, R15, RZ ;  /* 0x0000000f040e7227 */ /* 0x004fc600078e00ff */
[----:B------:R0:W-:Y:S01]  /*194e0*/  STL [R1+0x50], R18 ;  /* 0x0000501201007387 */ /* 0x0001e20000100800 */
[----:B------:R-:W-:Y:S02]  /*194f0*/  IMAD.MOV R13, RZ, RZ, -R13 ;  /* 0x000000ffff0d7224 */ /* 0x000fe400078e0a0d */
[----:B------:R-:W-:Y:S02]  /*19500*/  IMAD.MOV R14, RZ, RZ, -R14 ;  /* 0x000000ffff0e7224 */ /* 0x000fe400078e0a0e */
[C---:B------:R-:W-:Y:S02]  /*19510*/  IMAD R13, R3.reuse, R13, R19 ;  /* 0x0000000d030d7224 */ /* 0x040fe400078e0213 */
[C---:B------:R-:W-:Y:S02]  /*19520*/  IMAD R15, R3.reuse, R14, R15 ;  /* 0x0000000e030f7224 */ /* 0x040fe400078e020f */
[----:B------:R-:W-:Y:S01]  /*19530*/  @!P4 IMAD.IADD R8, R8, 0x1, -R11 ;  /* 0x000000010808c824 */ /* 0x000fe200078e0a0b */
[C---:B------:R-:W-:Y:S01]  /*19540*/  ISETP.GT.U32.AND P4, PT, R3.reuse, R13, PT ;  /* 0x0000000d0300720c */ /* 0x040fe20003f84070 */
[----:B------:R-:W-:Y:S01]  /*19550*/  @!P3 IMAD.IADD R12, R12, 0x1, -R3 ;  /* 0x000000010c0cb824 */ /* 0x000fe200078e0a03 */
[----:B------:R-:W-:Y:S01]  /*19560*/  ISETP.GT.U32.AND P3, PT, R3, R15, PT ;  /* 0x0000000f0300720c */ /* 0x000fe20003f64070 */
[----:B------:R-:W-:-:S02]  /*19570*/  IMAD.MOV.U32 R11, RZ, RZ, R9 ;  /* 0x000000ffff0b7224 */ /* 0x000fc400078e0009 */
[----:B------:R-:W-:Y:S02]  /*19580*/  VIADD R10, R0, 0x1c ;  /* 0x0000001c000a7836 */ /* 0x000fe40000000000 */
[----:B------:R-:W-:Y:S01]  /*19590*/  @!P5 IMAD.IADD R2, R2, 0x1, -R3 ;  /* 0x000000010202d824 */ /* 0x000fe200078e0a03 */
[----:B------:R-:W-:Y:S01]  /*195a0*/  ISETP.GE.AND P5, PT, R17, RZ, PT ;  /* 0x000000ff1100720c */ /* 0x000fe20003fa6270 */
[----:B------:R-:W-:Y:S01]  /*195b0*/  @!P1 IMAD.MOV R11, RZ, RZ, -R11 ;  /* 0x000000ffff0b9224 */ /* 0x000fe200078e0a0b */
[----:B------:R-:W-:Y:S01]  /*195c0*/  ISETP.NE.AND P1, PT, R6, RZ, PT ;  /* 0x000000ff0600720c */ /* 0x000fe20003f25270 */
[----:B------:R-:W-:Y:S01]  /*195d0*/  VIADD R17, R0, 0x1b ;  /* 0x0000001b00117836 */ /* 0x000fe20000000000 */
[----:B------:R-:W-:Y:S01]  /*195e0*/  IABS R9, R10 ;  /* 0x0000000a00097213 */ /* 0x000fe20000000000 */
[----:B0-----:R-:W-:Y:S01]  /*195f0*/  IMAD.MOV.U32 R18, RZ, RZ, R8 ;  /* 0x000000ffff127224 */ /* 0x001fe200078e0008 */
[----:B------:R0:W-:Y:S01]  /*19600*/  STL [R1+0x4c], R11 ;  /* 0x00004c0b01007387 */ /* 0x0001e20000100800 */
[----:B------:R-:W-:-:S02]  /*19610*/  @!P4 IMAD.IADD R13, R13, 0x1, -R3 ;  /* 0x000000010d0dc824 */ /* 0x000fc400078e0a03 */
[----:B------:R-:W-:Y:S01]  /*19620*/  @!P3 IMAD.IADD R15, R15, 0x1, -R3 ;  /* 0x000000010f0fb824 */ /* 0x000fe200078e0a03 */
[----:B------:R-:W-:Y:S01]  /*19630*/  ISETP.GE.AND P3, PT, R0, RZ, PT ;  /* 0x000000ff0000720c */ /* 0x000fe20003f66270 */
[----:B------:R-:W-:Y:S01]  /*19640*/  IMAD.HI.U32 R8, R4, R9, RZ ;  /* 0x0000000904087227 */ /* 0x000fe200078e00ff */
[C---:B------:R-:W-:Y:S02]  /*19650*/  ISETP.GT.U32.AND P4, PT, R3.reuse, R13, PT ;  /* 0x0000000d0300720c */ /* 0x040fe40003f84070 */
[----:B------:R-:W-:Y:S01]  /*19660*/  ISETP.GT.U32.AND P6, PT, R3, R15, PT ;  /* 0x0000000f0300720c */ /* 0x000fe20003fc4070 */
[----:B------:R-:W-:Y:S01]  /*19670*/  @!P0 IMAD.MOV R18, RZ, RZ, -R18 ;  /* 0x000000ffff128224 */ /* 0x000fe200078e0a12 */
[----:B0-----:R-:W-:Y:S01]  /*19680*/  IABS R11, R17 ;  /* 0x00000011000b7213 */ /* 0x001fe20000000000 */
[----:B------:R-:W-:Y:S01]  /*19690*/  VIADD R14, R0, 0x19 ;  /* 0x00000019000e7836 */ /* 0x000fe20000000000 */
[----:B------:R-:W-:Y:S01]  /*196a0*/  ISETP.GE.AND P0, PT, R16, RZ, PT ;  /* 0x000000ff1000720c */ /* 0x000fe20003f06270 */
[----:B------:R-:W-:Y:S01]  /*196b0*/  IMAD.MOV R16, RZ, RZ, -R8 ;  /* 0x000000ffff107224 */ /* 0x000fe200078e0a08 */
[----:B------:R-:W-:Y:S01]  /*196c0*/  @!P1 LOP3.LUT R18, RZ, R6, RZ, 0x33, !PT ;  /* 0x00000006ff129212 */ /* 0x000fe200078e33ff */
[----:B------:R-:W-:Y:S01]  /*196d0*/  IMAD.HI.U32 R8, R4, R11, RZ ;  /* 0x0000000b04087227 */ /* 0x000fe200078e00ff */
[----:B------:R-:W-:-:S02]  /*196e0*/  IABS R22, R14 ;  /* 0x0000000e00167213 */ /* 0x000fc40000000000 */
[----:B------:R-:W-:Y:S01]  /*196f0*/  ISETP.GE.AND P1, PT, R10, RZ, PT ;  /* 0x000000ff0a00720c */ /* 0x000fe20003f26270 */
[C---:B------:R-:W-:Y:S01]  /*19700*/  VIADD R6, R0.reuse, 0x1a ;  /* 0x0000001a00067836 */ /* 0x040fe20000000000 */
[----:B------:R-:W-:Y:S01]  /*19710*/  STL [R1+0xc8], R18 ;  /* 0x0000c81201007387 */ /* 0x000fe20000100800 */
[----:B------:R-:W-:Y:S02]  /*19720*/  IMAD.MOV R8, RZ, RZ, -R8 ;  /* 0x000000ffff087224 */ /* 0x000fe400078e0a08 */
[C---:B------:R-:W-:Y:S01]  /*19730*/  IMAD R16, R3.reuse, R16, R9 ;  /* 0x0000001003107224 */ /* 0x040fe200078e0209 */
[----:B------:R-:W-:Y:S01]  /*19740*/  IABS R9, R6 ;  /* 0x0000000600097213 */ /* 0x000fe20000000000 */
[----:B------:R-:W-:Y:S01]  /*19750*/  IMAD R11, R3, R8, R11 ;  /* 0x00000008030b7224 */ /* 0x000fe200078e020b */
[----:B------:R0:W-:Y:S01]  /*19760*/  STL [R1+0x48], R5 ;  /* 0x0000480501007387 */ /* 0x0001e20000100800 */
[--C-:B------:R-:W-:Y:S01]  /*19770*/  @!P4 IMAD.IADD R13, R13, 0x1, -R3.reuse ;  /* 0x000000010d0dc824 */ /* 0x100fe200078e0a03 */
[----:B------:R-:W-:Y:S01]  /*19780*/  ISETP.GT.U32.AND P4, PT, R3, R16, PT ;  /* 0x000000100300720c */ /* 0x000fe20003f84070 */
[----:B------:R-:W-:Y:S01]  /*19790*/  @!P6 IMAD.IADD R15, R15, 0x1, -R3 ;  /* 0x000000010f0fe824 */ /* 0x000fe200078e0a03 */
[----:B------:R-:W-:Y:S01]  /*197a0*/  ISETP.GT.U32.AND P6, PT, R3, R11, PT ;  /* 0x0000000b0300720c */ /* 0x000fe20003fc4070 */
[----:B------:R-:W-:-:S02]  /*197b0*/  VIADD R8, R0, 0x17 ;  /* 0x0000001700087836 */ /* 0x000fc40000000000 */
[----:B------:R-:W-:Y:S02]  /*197c0*/  VIADD R10, R0, 0x18 ;  /* 0x00000018000a7836 */ /* 0x000fe40000000000 */
[----:B------:R-:W-:Y:S01]  /*197d0*/  IMAD.MOV.U32 R23, RZ, RZ, R13 ;  /* 0x000000ffff177224 */ /* 0x000fe200078e000d */
[----:B------:R-:W-:Y:S01]  /*197e0*/  IABS R20, R8 ;  /* 0x0000000800147213 */ /* 0x000fe20000000000 */
[----:B0-----:R-:W-:Y:S01]  /*197f0*/  IMAD.HI.U32 R5, R4, R9, RZ ;  /* 0x0000000904057227 */ /* 0x001fe200078e00ff */
[----:B------:R-:W-:-:S03]  /*19800*/  IABS R21, R10 ;  /* 0x0000000a00157213 */ /* 0x000fc60000000000 */
[----:B------:R-:W-:Y:S02]  /*19810*/  IMAD.MOV R5, RZ, RZ, -R5 ;  /* 0x000000ffff057224 */ /* 0x000fe400078e0a05 */
[----:B------:R-:W-:Y:S02]  /*19820*/  @!P4 IMAD.IADD R16, R16, 0x1, -R3 ;  /* 0x000000011010c824 */ /* 0x000fe400078e0a03 */
[----:B------:R-:W-:Y:S02]  /*19830*/  IMAD R9, R3, R5, R9 ;  /* 0x0000000503097224 */ /* 0x000fe400078e0209 */
[----:B------:R-:W-:Y:S01]  /*19840*/  @!P6 IMAD.IADD R11, R11, 0x1, -R3 ;  /* 0x000000010b0be824 */ /* 0x000fe200078e0a03 */
[----:B------:R-:W-:Y:S01]  /*19850*/  ISETP.GE.AND P6, PT, R17, RZ, PT ;  /* 0x000000ff1100720c */ /* 0x000fe20003fc6270 */
[----:B------:R-:W-:Y:S01]  /*19860*/  IMAD.HI.U32 R18, R4, R22, RZ ;  /* 0x0000001604127227 */ /* 0x000fe200078e00ff */
[----:B------:R-:W-:-:S03]  /*19870*/  ISETP.GT.U32.AND P4, PT, R3, R9, PT ;  /* 0x000000090300720c */ /* 0x000fc60003f84070 */
[----:B------:R-:W-:Y:S01]  /*19880*/  @!P3 IMAD.MOV R12, RZ, RZ, -R12 ;  /* 0x000000ffff0cb224 */ /* 0x000fe200078e0a0c */
[C---:B------:R-:W-:Y:S01]  /*19890*/  ISETP.GT.U32.AND P3, PT, R3.reuse, R16, PT ;  /* 0x000000100300720c */ /* 0x040fe20003f64070 */
[----:B------:R-:W-:Y:S01]  /*198a0*/  @!P2 IMAD.MOV R23, RZ, RZ, -R23 ;  /* 0x000000ffff17a224 */ /* 0x000fe200078e0a17 */
[----:B------:R-:W-:Y:S01]  /*198b0*/  ISETP.GT.U32.AND P2, PT, R3, R11, PT ;  /* 0x0000000b0300720c */ /* 0x000fe20003f44070 */
[----:B------:R-:W-:Y:S01]  /*198c0*/  IMAD.HI.U32 R17, R4, R20, RZ ;  /* 0x0000001404117227 */ /* 0x000fe200078e00ff */
[----:B------:R0:W-:Y:S03]  /*198d0*/  STL [R1+0x1b48], R12 ;  /* 0x001b480c01007387 */ /* 0x0001e60000100800 */
[----:B------:R-:W-:Y:S01]  /*198e0*/  VIADD R5, R0, 0x16 ;  /* 0x0000001600057836 */ /* 0x000fe20000000000 */
[----:B------:R-:W-:Y:S01]  /*198f0*/  STL [R1+0x44], R23 ;  /* 0x0000441701007387 */ /* 0x000fe20000100800 */
[----:B------:R-:W-:-:S02]  /*19900*/  IMAD.MOV R18, RZ, RZ, -R18 ;  /* 0x000000ffff127224 */ /* 0x000fc400078e0a12 */
[----:B------:R-:W-:-:S04]  /*19910*/  IMAD.HI.U32 R19, R4, R21, RZ ;  /* 0x0000001504137227 */ /* 0x000fc800078e00ff */
[----:B------:R-:W-:Y:S02]  /*19920*/  IMAD.MOV R17, RZ, RZ, -R17 ;  /* 0x000000ffff117224 */ /* 0x000fe400078e0a11 */
[----:B------:R-:W-:Y:S01]  /*19930*/  IMAD R22, R3, R18, R22 ;  /* 0x0000001203167224 */ /* 0x000fe200078e0216 */
[----:B------:R-:W-:Y:S01]  /*19940*/  IABS R18, R5 ;  /* 0x0000000500127213 */ /* 0x000fe20000000000 */
[----:B------:R-:W-:Y:S02]  /*19950*/  @!P4 IMAD.IADD R9, R9, 0x1, -R3 ;  /* 0x000000010909c824 */ /* 0x000fe400078e0a03 */
[----:B------:R-:W-:Y:S02]  /*19960*/  IMAD.MOV R19, RZ, RZ, -R19 ;  /* 0x000000ffff137224 */ /* 0x000fe400078e0a13 */
[C---:B------:R-:W-:Y:S01]  /*19970*/  IMAD R20, R3.reuse, R17, R20 ;  /* 0x0000001103147224 */ /* 0x040fe200078e0214 */
[----:B------:R-:W-:Y:S01]  /*19980*/  ISETP.GT.U32.AND P4, PT, R3, R9, PT ;  /* 0x000000090300720c */ /* 0x000fe20003f84070 */
[----:B------:R-:W-:-:S02]  /*19990*/  IMAD.MOV.U32 R13, RZ, RZ, R18 ;  /* 0x000000ffff0d7224 */ /* 0x000fc400078e0012 */
[C---:B------:R-:W-:Y:S02]  /*199a0*/  IMAD R21, R3.reuse, R19, R21 ;  /* 0x0000001303157224 */ /* 0x040fe400078e0215 */
[----:B------:R-:W-:Y:S01]  /*199b0*/  @!P3 IMAD.IADD R16, R16, 0x1, -R3 ;  /* 0x000000011010b824 */ /* 0x000fe200078e0a03 */
[----:B------:R-:W-:Y:S01]  /*199c0*/  ISETP.GT.U32.AND P3, PT, R3, R22, PT ;  /* 0x000000160300720c */ /* 0x000fe20003f64070 */
[----:B------:R-:W-:Y:S02]  /*199d0*/  IMAD.MOV.U32 R18, RZ, RZ, R15 ;  /* 0x000000ffff127224 */ /* 0x000fe400078e000f */
[--C-:B------:R-:W-:Y:S01]  /*199e0*/  @!P2 IMAD.IADD R11, R11, 0x1, -R3.reuse ;  /* 0x000000010b0ba824 */ /* 0x100fe200078e0a03 */
[C---:B------:R-:W-:Y:S01]  /*199f0*/  ISETP.GT.U32.AND P2, PT, R3.reuse, R20, PT ;  /* 0x000000140300720c */ /* 0x040fe20003f44070 */
[----:B0-----:R-:W-:Y:S02]  /*19a00*/  IMAD.MOV.U32 R12, RZ, RZ, R16 ;  /* 0x000000ffff0c7224 */ /* 0x001fe400078e0010 */
[----:B------:R-:W-:Y:S01]  /*19a10*/  @!P0 IMAD.MOV R18, RZ, RZ, -R18 ;  /* 0x000000ffff128224 */ /* 0x000fe200078e0a12 */
[----:B------:R-:W-:Y:S01]  /*19a20*/  ISETP.GT.U32.AND P0, PT, R3, R21, PT ;  /* 0x000000150300720c */ /* 0x000fe20003f04070 */
[----:B------:R-:W-:Y:S01]  /*19a30*/  @!P1 IMAD.MOV R12, RZ, RZ, -R12 ;  /* 0x000000ffff0c9224 */ /* 0x000fe200078e0a0c */
[----:B------:R-:W-:Y:S01]  /*19a40*/  ISETP.GE.AND P1, PT, R6, RZ, PT ;  /* 0x000000ff0600720c */ /* 0x000fe20003f26270 */
[----:B------:R-:W-:Y:S01]  /*19a50*/  VIADD R6, R0, 0x15 ;  /* 0x0000001500067836 */ /* 0x000fe20000000000 */
[----:B------:R-:W-:Y:S01]  /*19a60*/  STL [R1+0x3c], R18 ;  /* 0x00003c1201007387 */ /* 0x000fe20000100800 */
[--C-:B------:R-:W-:Y:S01]  /*19a70*/  @!P4 IMAD.IADD R9, R9, 0x1, -R3.reuse ;  /* 0x000000010909c824 */ /* 0x100fe200078e0a03 */
[----:B------:R-:W-:Y:S01]  /*19a80*/  ISETP.GE.AND P4, PT, R14, RZ, PT ;  /* 0x000000ff0e00720c */ /* 0x000fe20003f86270 */
[--C-:B------:R-:W-:Y:S01]  /*19a90*/  @!P3 IMAD.IADD R22, R22, 0x1, -R3.reuse ;  /* 0x000000011616b824 */ /* 0x100fe200078e0a03 */
[----:B------:R0:W-:Y:S01]  /*19aa0*/  STL [R1+0x34], R12 ;  /* 0x0000340c01007387 */ /* 0x0001e20000100800 */
[----:B------:R-:W-:Y:S01]  /*19ab0*/  @!P2 IMAD.IADD R20, R20, 0x1, -R3 ;  /* 0x000000011414a824 */ /* 0x000fe200078e0a03 */
[----:B------:R-:W-:Y:S01]  /*19ac0*/  IABS R14, R6 ;  /* 0x00000006000e7213 */ /* 0x000fe20000000000 */
[----:B------:R-:W-:Y:S01]  /*19ad0*/  IMAD.HI.U32 R15, R4, R13, RZ ;  /* 0x0000000d040f7227 */ /* 0x000fe200078e00ff */
[----:B------:R-:W-:-:S03]  /*19ae0*/  ISETP.GE.AND P3, PT, R10, RZ, PT ;  /* 0x000000ff0a00720c */ /* 0x000fc60003f66270 */
[----:B------:R-:W-:Y:S01]  /*19af0*/  @!P0 IMAD.IADD R21, R21, 0x1, -R3 ;  /* 0x0000000115158824 */ /* 0x000fe200078e0a03 */
[C---:B------:R-:W-:Y:S01]  /*19b00*/  ISETP.GT.U32.AND P0, PT, R3.reuse, R22, PT ;  /* 0x000000160300720c */ /* 0x040fe20003f04070 */
[----:B------:R-:W-:Y:S02]  /*19b10*/  IMAD.MOV R15, RZ, RZ, -R15 ;  /* 0x000000ffff0f7224 */ /* 0x000fe400078e0a0f */
[----:B0-----:R-:W-:Y:S01]  /*19b20*/  IMAD.MOV.U32 R12, RZ, RZ, R11 ;  /* 0x000000ffff0c7224 */ /* 0x001fe200078e000b */
[----:B------:R-:W-:Y:S01]  /*19b30*/  ISETP.GT.U32.AND P2, PT, R3, R21, PT ;  /* 0x000000150300720c */ /* 0x000fe20003f44070 */
[----:B------:R-:W-:-:S04]  /*19b40*/  IMAD.HI.U32 R11, R4, R14, RZ ;  /* 0x0000000e040b7227 */ /* 0x000fc800078e00ff */
[----:B------:R-:W-:Y:S01]  /*19b50*/  @!P6 IMAD.MOV R12, RZ, RZ, -R12 ;  /* 0x000000ffff0ce224 */ /* 0x000fe200078e0a0c */
[C---:B------:R-:W-:Y:S01]  /*19b60*/  ISETP.GT.U32.AND P6, PT, R3.reuse, R20, PT ;  /* 0x000000140300720c */ /* 0x040fe20003fc4070 */
[C---:B------:R-:W-:Y:S02]  /*19b70*/  IMAD R13, R3.reuse, R15, R13 ;  /* 0x0000000f030d7224 */ /* 0x040fe400078e020d */
[----:B------:R-:W-:Y:S01]  /*19b80*/  VIADD R10, R0, 0x14 ;  /* 0x00000014000a7836 */ /* 0x000fe20000000000 */
[----:B------:R-:W-:Y:S01]  /*19b90*/  STL [R1+0x30], R12 ;  /* 0x0000300c01007387 */ /* 0x000fe20000100800 */
[----:B------:R-:W-:Y:S02]  /*19ba0*/  IMAD.MOV R11, RZ, RZ, -R11 ;  /* 0x000000ffff0b7224 */ /* 0x000fe400078e0a0b */
[----:B------:R-:W-:Y:S01]  /*19bb0*/  @!P1 IMAD.MOV R9, RZ, RZ, -R9 ;  /* 0x000000ffff099224 */ /* 0x000fe200078e0a09 */
[----:B------:R-:W-:Y:S01]  /*19bc0*/  IABS R15, R10 ;  /* 0x0000000a000f7213 */ /* 0x000fe20000000000 */
[C---:B------:R-:W-:Y:S01]  /*19bd0*/  IMAD R14, R3.reuse, R11, R14 ;  /* 0x0000000b030e7224 */ /* 0x040fe200078e020e */
[C---:B------:R-:W-:Y:S01]  /*19be0*/  ISETP.GT.U32.AND P1, PT, R3.reuse, R13, PT ;  /* 0x0000000d0300720c */ /* 0x040fe20003f24070 */
[--C-:B------:R-:W-:Y:S01]  /*19bf0*/  @!P0 IMAD.IADD R22, R22, 0x1, -R3.reuse ;  /* 0x0000000116168824 */ /* 0x100fe200078e0a03 */
[----:B------:R-:W-:Y:S01]  /*19c00*/  ISETP.GE.AND P0, PT, R8, RZ, PT ;  /* 0x000000ff0800720c */ /* 0x000fe20003f06270 */
[--C-:B------:R-:W-:Y:S01]  /*19c10*/  @!P6 IMAD.IADD R20, R20, 0x1, -R3.reuse ;  /* 0x000000011414e824 */ /* 0x100fe200078e0a03 */
[----:B------:R-:W-:Y:S01]  /*19c20*/  ISETP.GT.U32.AND P6, PT, R3, R14, PT ;  /* 0x0000000e0300720c */ /* 0x000fe20003fc4070 */
[----:B------:R-:W-:Y:S01]  /*19c30*/  IMAD.HI.U32 R8, R4, R15, RZ ;  /* 0x0000000f04087227 */ /* 0x000fe200078e00ff */
[----:B------:R0:W-:Y:S03]  /*19c40*/  STL [R1+0x2c], R9 ;  /* 0x00002c0901007387 */ /* 0x0001e60000100800 */
[----:B------:R-:W-:Y:S01]  /*19c50*/  @!P2 IMAD.IADD R21, R21, 0x1, -R3 ;  /* 0x000000011515a824 */ /* 0x000fe200078e0a03 */
[----:B------:R-:W-:Y:S01]  /*19c60*/  ISETP.GE.AND P2, PT, R5, RZ, PT ;  /* 0x000000ff0500720c */ /* 0x000fe20003f46270 */
[----:B------:R-:W-:-:S02]  /*19c70*/  IMAD.MOV R8, RZ, RZ, -R8 ;  /* 0x000000ffff087224 */ /* 0x000fc400078e0a08 */
[----:B------:R-:W-:Y:S01]  /*19c80*/  @!P1 IMAD.IADD R13, R13, 0x1, -R3 ;  /* 0x000000010d0d9824 */ /* 0x000fe200078e0a03 */
[----:B------:R-:W-:Y:S01]  /*19c90*/  ISETP.GE.AND P1, PT, R6, RZ, PT ;  /* 0x000000ff0600720c */ /* 0x000fe20003f26270 */
[C---:B------:R-:W-:Y:S02]  /*19ca0*/  IMAD R15, R3.reuse, R8, R15 ;  /* 0x00000008030f7224 */ /* 0x040fe400078e020f */
[----:B0-----:R-:W-:Y:S02]  /*19cb0*/  VIADD R9, R0, 0x13 ;  /* 0x0000001300097836 */ /* 0x001fe40000000000 */
[----:B------:R-:W-:Y:S02]  /*19cc0*/  IMAD.MOV.U32 R23, RZ, RZ, R21 ;  /* 0x000000ffff177224 */ /* 0x000fe400078e0015 */
[----:B------:R-:W-:Y:S01]  /*19cd0*/  @!P6 IMAD.IADD R14, R14, 0x1, -R3 ;  /* 0x000000010e0ee824 */ /* 0x000fe200078e0a03 */
[----:B------:R-:W-:Y:S01]  /*19ce0*/  IABS R16, R9 ;  /* 0x0000000900107213 */ /* 0x000fe20000000000 */
[----:B------:R-:W-:Y:S01]  /*19cf0*/  @!P3 IMAD.MOV R23, RZ, RZ, -R23 ;  /* 0x000000ffff17b224 */ /* 0x000fe200078e0a17 */
[C---:B------:R-:W-:Y:S01]  /*19d00*/  ISETP.GT.U32.AND P6, PT, R3.reuse, R13, PT ;  /* 0x0000000d0300720c */ /* 0x040fe20003fc4070 */
[----:B------:R-:W-:Y:S01]  /*19d10*/  IMAD.MOV.U32 R12, RZ, RZ, R22 ;  /* 0x000000ffff0c7224 */ /* 0x000fe200078e0016 */
[----:B------:R-:W-:Y:S01]  /*19d20*/  ISETP.GT.U32.AND P3, PT, R3, R15, PT ;  /* 0x0000000f0300720c */ /* 0x000fe20003f64070 */
[----:B------:R-:W-:-:S04]  /*19d30*/  IMAD.HI.U32 R11, R4, R16, RZ ;  /* 0x00000010040b7227 */ /* 0x000fc800078e00ff */
[----:B------:R-:W-:Y:S02]  /*19d40*/  IMAD.MOV R11, RZ, RZ, -R11 ;  /* 0x000000ffff0b7224 */ /* 0x000fe400078e0a0b */
[C---:B------:R-:W-:Y:S02]  /*19d50*/  VIADD R5, R0.reuse, 0x12 ;  /* 0x0000001200057836 */ /* 0x040fe40000000000 */
[C---:B------:R-:W-:Y:S02]  /*19d60*/  VIADD R6, R0.reuse, 0x11 ;  /* 0x0000001100067836 */ /* 0x040fe40000000000 */
[C---:B------:R-:W-:Y:S01]  /*19d70*/  IMAD R16, R3.reuse, R11, R16 ;  /* 0x0000000b03107224 */ /* 0x040fe200078e0210 */
[----:B------:R-:W-:Y:S01]  /*19d80*/  IABS R17, R5 ;  /* 0x0000000500117213 */ /* 0x000fe20000000000 */
[----:B------:R-:W-:Y:S01]  /*19d90*/  @!P4 IMAD.MOV R12, RZ, RZ, -R12 ;  /* 0x000000ffff0cc224 */ /* 0x000fe200078e0a0c */
[----:B------:R-:W-:Y:S01]  /*19da0*/  IABS R18, R6 ;  /* 0x0000000600127213 */ /* 0x000fe20000000000 */
[----:B------:R-:W-:Y:S01]  /*19db0*/  VIADD R8, R0, 0x10 ;  /* 0x0000001000087836 */ /* 0x000fe20000000000 */
[----:B------:R-:W-:Y:S01]  /*19dc0*/  ISETP.GT.U32.AND P4, PT, R3, R14, PT ;  /* 0x0000000e0300720c */ /* 0x000fe20003f84070 */
[--C-:B------:R-:W-:Y:S01]  /*19dd0*/  @!P6 IMAD.IADD R13, R13, 0x1, -R3.reuse ;  /* 0x000000010d0de824 */ /* 0x100fe200078e0a03 */
[----:B------:R-:W-:Y:S01]  /*19de0*/  ISETP.GT.U32.AND P6, PT, R3, R16, PT ;  /* 0x000000100300720c */ /* 0x000fe20003fc4070 */
[----:B------:R-:W-:Y:S01]  /*19df0*/  @!P3 IMAD.IADD R15, R15, 0x1, -R3 ;  /* 0x000000010f0fb824 */ /* 0x000fe200078e0a03 */
[----:B------:R0:W-:Y:S01]  /*19e00*/  STL [R1+0x24], R12 ;  /* 0x0000240c01007387 */ /* 0x0001e20000100800 */
[----:B------:R-:W-:Y:S01]  /*19e10*/  IABS R19, R8 ;  /* 0x0000000800137213 */ /* 0x000fe20000000000 */
[----:B------:R-:W-:-:S02]  /*19e20*/  IMAD.HI.U32 R11, R4, R18, RZ ;  /* 0x00000012040b7227 */ /* 0x000fc400078e00ff */
[----:B------:R-:W-:Y:S01]  /*19e30*/  ISETP.GT.U32.AND P3, PT, R3, R15, PT ;  /* 0x0000000f0300720c */ /* 0x000fe20003f64070 */
[----:B------:R1:W-:Y:S01]  /*19e40*/  STL [R1+0x20], R23 ;  /* 0x0000201701007387 */ /* 0x0003e20000100800 */
[----:B------:R-:W-:Y:S02]  /*19e50*/  IMAD.MOV R11, RZ, RZ, -R11 ;  /* 0x000000ffff0b7224 */ /* 0x000fe400078e0a0b */
[----:B------:R-:W-:Y:S02]  /*19e60*/  @!P2 IMAD.MOV R13, RZ, RZ, -R13 ;  /* 0x000000ffff0da224 */ /* 0x000fe400078e0a0d */
[----:B0-----:R-:W-:Y:S02]  /*19e70*/  IMAD.MOV.U32 R12, RZ, RZ, R20 ;  /* 0x000000ffff0c7224 */ /* 0x001fe400078e0014 */
[----:B------:R-:W-:-:S04]  /*19e80*/  IMAD.HI.U32 R20, R4, R17, RZ ;  /* 0x0000001104147227 */ /* 0x000fc800078e00ff */
[----:B------:R-:W-:Y:S01]  /*19e90*/  @!P0 IMAD.MOV R12, RZ, RZ, -R12 ;  /* 0x000000ffff0c8224 */ /* 0x000fe200078e0a0c */
[----:B------:R-:W-:Y:S01]  /*19ea0*/  ISETP.GE.AND P0, PT, R10, RZ, PT ;  /* 0x000000ff0a00720c */ /* 0x000fe20003f06270 */
[----:B------:R-:W-:Y:S02]  /*19eb0*/  IMAD.MOV R20, RZ, RZ, -R20 ;  /* 0x000000ffff147224 */ /* 0x000fe400078e0a14 */
[----:B------:R-:W-:Y:S01]  /*19ec0*/  IMAD.HI.U32 R10, R4, R19, RZ ;  /* 0x00000013040a7227 */ /* 0x000fe200078e00ff */
[----:B------:R-:W-:Y:S03]  /*19ed0*/  STL [R1+0x18], R12 ;  /* 0x0000180c01007387 */ /* 0x000fe60000100800 */
[----:B------:R-:W-:Y:S01]  /*19ee0*/  IMAD R17, R3, R20, R17 ;  /* 0x0000001403117224 */ /* 0x000fe200078e0211 */
[----:B------:R-:W-:Y:S01]  /*19ef0*/  STL [R1+0x1b30], R13 ;  /* 0x001b300d01007387 */ /* 0x000fe20000100800 */
[----:B------:R-:W-:-:S02]  /*19f00*/  IMAD.MOV R10, RZ, RZ, -R10 ;  /* 0x000000ffff0a7224 */ /* 0x000fc400078e0a0a */
[C---:B------:R-:W-:Y:S02]  /*19f10*/  IMAD R18, R3.reuse, R11, R18 ;  /* 0x0000000b03127224 */ /* 0x040fe400078e0212 */
[----:B------:R-:W-:Y:S01]  /*19f20*/  @!P6 IMAD.IADD R16, R16, 0x1, -R3 ;  /* 0x000000011010e824 */ /* 0x000fe200078e0a03 */
[C---:B------:R-:W-:Y:S01]  /*19f30*/  ISETP.GT.U32.AND P6, PT, R3.reuse, R17, PT ;  /* 0x000000110300720c */ /* 0x040fe20003fc4070 */
[----:B------:R-:W-:Y:S02]  /*19f40*/  IMAD R19, R3, R10, R19 ;  /* 0x0000000a03137224 */ /* 0x000fe400078e0213 */
[--C-:B------:R-:W-:Y:S01]  /*19f50*/  @!P3 IMAD.IADD R15, R15, 0x1, -R3.reuse ;  /* 0x000000010f0fb824 */ /* 0x100fe200078e0a03 */
[C---:B------:R-:W-:Y:S01]  /*19f60*/  ISETP.GT.U32.AND P2, PT, R3.reuse, R16, PT ;  /* 0x000000100300720c */ /* 0x040fe20003f44070 */
[----:B------:R-:W-:Y:S01]  /*19f70*/  @!P4 IMAD.IADD R14, R14, 0x1, -R3 ;  /* 0x000000010e0ec824 */ /* 0x000fe200078e0a03 */
[----:B------:R-:W-:Y:S01]  /*19f80*/  ISETP.GT.U32.AND P3, PT, R3, R18, PT ;  /* 0x000000120300720c */ /* 0x000fe20003f64070 */
[----:B------:R-:W-:Y:S01]  /*19f90*/  @!P0 IMAD.MOV R15, RZ, RZ, -R15 ;  /* 0x000000ffff0f8224 */ /* 0x000fe200078e0a0f */
[----:B------:R-:W-:Y:S01]  /*19fa0*/  ISETP.GE.AND P4, PT, R9, RZ, PT ;  /* 0x000000ff0900720c */ /* 0x000fe20003f86270 */
        /* <DEDUP_REMOVED lines=8> */
[--C-:B------:R-:W-:Y:S01]  /*1a030*/  @!P2 IMAD.IADD R16, R16, 0x1, -R3.reuse ;  /* 0x000000011010a824 */ /* 0x100fe200078e0a03 */
[----:B------:R-:W-:Y:S01]  /*1a040*/  IABS R21, R5 ;  /* 0x0000000500157213 */ /* 0x000fe20000000000 */
[--C-:B------:R-:W-:Y:S01]  /*1a050*/  @!P3 IMAD.IADD R18, R18, 0x1, -R3.reuse ;  /* 0x000000011212b824 */ /* 0x100fe200078e0a03 */
[----:B------:R-:W-:Y:S01]  /*1a060*/  ISETP.GT.U32.AND P3, PT, R3, R17, PT ;  /* 0x000000110300720c */ /* 0x000fe20003f64070 */
[----:B------:R-:W-:Y:S01]  /*1a070*/  IMAD.HI.U32 R10, R4, R20, RZ ;  /* 0x00000014040a7227 */ /* 0x000fe200078e00ff */
[----:B------:R-:W-:Y:S01]  /*1a080*/  ISETP.GE.AND P2, PT, R6, RZ, PT ;  /* 0x000000ff0600720c */ /* 0x000fe20003f46270 */
[----:B------:R-:W-:Y:S02]  /*1a090*/  STL [R1+0x1b34], R14 ;  /* 0x001b340e01007387 */ /* 0x000fe40000100800 */
[----:B------:R-:W-:-:S02]  /*1a0a0*/  @!P0 IMAD.IADD R19, R19, 0x1, -R3 ;  /* 0x0000000113138824 */ /* 0x000fc400078e0a03 */
[----:B------:R-:W-:Y:S01]  /*1a0b0*/  @!P4 IMAD.MOV R16, RZ, RZ, -R16 ;  /* 0x000000ffff10c224 */ /* 0x000fe200078e0a10 */
[C---:B------:R-:W-:Y:S01]  /*1a0c0*/  ISETP.GT.U32.AND P4, PT, R3.reuse, R18, PT ;  /* 0x000000120300720c */ /* 0x040fe20003f84070 */
[----:B------:R-:W-:Y:S01]  /*1a0d0*/  IMAD.MOV R10, RZ, RZ, -R10 ;  /* 0x000000ffff0a7224 */ /* 0x000fe200078e0a0a */
[C---:B------:R-:W-:Y:S01]  /*1a0e0*/  ISETP.GT.U32.AND P0, PT, R3.reuse, R19, PT ;  /* 0x000000130300720c */ /* 0x040fe20003f04070 */
[----:B------:R-:W-:Y:S01]  /*1a0f0*/  IMAD.HI.U32 R11, R4, R21, RZ ;  /* 0x00000015040b7227 */ /* 0x000fe200078e00ff */
[----:B------:R-:W-:Y:S03]  /*1a100*/  STL [R1+0x1b38], R15 ;  /* 0x001b380f01007387 */ /* 0x000fe60000100800 */
[----:B------:R-:W-:Y:S01]  /*1a110*/  IMAD R20, R3, R10, R20 ;  /* 0x0000000a03147224 */ /* 0x000fe200078e0214 */
[----:B------:R0:W-:Y:S01]  /*1a120*/  STL [R1+0x1b3c], R16 ;  /* 0x001b3c1001007387 */ /* 0x0001e20000100800 */
[----:B------:R-:W-:-:S02]  /*1a130*/  VIADD R10, R0, 0xd ;  /* 0x0000000d000a7836 */ /* 0x000fc40000000000 */
[----:B------:R-:W-:Y:S02]  /*1a140*/  IMAD.MOV R11, RZ, RZ, -R11 ;  /* 0x000000ffff0b7224 */ /* 0x000fe400078e0a0b */
[----:B------:R-:W-:Y:S01]  /*1a150*/  VIADD R6, R0, 0xc ;  /* 0x0000000c00067836 */ /* 0x000fe20000000000 */
[----:B------:R-:W-:Y:S01]  /*1a160*/  IABS R22, R10 ;  /* 0x0000000a00167213 */ /* 0x000fe20000000000 */
[----:B------:R-:W-:Y:S02]  /*1a170*/  IMAD R21, R3, R11, R21 ;  /* 0x0000000b03157224 */ /* 0x000fe400078e0215 */
[--C-:B------:R-:W-:Y:S01]  /*1a180*/  @!P3 IMAD.IADD R17, R17, 0x1, -R3.reuse ;  /* 0x000000011111b824 */ /* 0x100fe200078e0a03 */
[C---:B------:R-:W-:Y:S01]  /*1a190*/  ISETP.GT.U32.AND P3, PT, R3.reuse, R20, PT ;  /* 0x000000140300720c */ /* 0x040fe20003f64070 */
[----:B------:R-:W-:Y:S01]  /*1a1a0*/  @!P4 IMAD.IADD R18, R18, 0x1, -R3 ;  /* 0x000000011212c824 */ /* 0x000fe200078e0a03 */
[----:B-1----:R-:W-:Y:S01]  /*1a1b0*/  IABS R23, R6 ;  /* 0x0000000600177213 */ /* 0x002fe20000000000 */
[----:B------:R-:W-:Y:S01]  /*1a1c0*/  IMAD.HI.U32 R11, R4, R22, RZ ;  /* 0x00000016040b7227 */ /* 0x000fe200078e00ff */
[----:B------:R-:W-:-:S03]  /*1a1d0*/  ISETP.GT.U32.AND P4, PT, R3, R21, PT ;  /* 0x000000150300720c */ /* 0x000fc60003f84070 */
[----:B------:R-:W-:Y:S01]  /*1a1e0*/  @!P0 IMAD.IADD R19, R19, 0x1, -R3 ;  /* 0x0000000113138824 */ /* 0x000fe200078e0a03 */
[----:B------:R-:W-:Y:S01]  /*1a1f0*/  ISETP.GE.AND P0, PT, R9, RZ, PT ;  /* 0x000000ff0900720c */ /* 0x000fe20003f06270 */
[----:B------:R-:W-:Y:S02]  /*1a200*/  VIADD R8, R0, 0xb ;  /* 0x0000000b00087836 */ /* 0x000fe40000000000 */
[----:B------:R-:W-:Y:S02]  /*1a210*/  IMAD.MOV R11, RZ, RZ, -R11 ;  /* 0x000000ffff0b7224 */ /* 0x000fe400078e0a0b */
[----:B------:R-:W-:Y:S01]  /*1a220*/  IMAD.HI.U32 R9, R4, R23, RZ ;  /* 0x0000001704097227 */ /* 0x000fe200078e00ff */
[----:B------:R-:W-:-:S03]  /*1a230*/  IABS R24, R8 ;  /* 0x0000000800187213 */ /* 0x000fc60000000000 */
[----:B------:R-:W-:Y:S02]  /*1a240*/  IMAD R22, R3, R11, R22 ;  /* 0x0000000b03167224 */ /* 0x000fe400078e0216 */
[----:B------:R-:W-:Y:S02]  /*1a250*/  IMAD.MOV R9, RZ, RZ, -R9 ;  /* 0x000000ffff097224 */ /* 0x000fe400078e0a09 */
[--C-:B------:R-:W-:Y:S01]  /*1a260*/  @!P3 IMAD.IADD R20, R20, 0x1, -R3.reuse ;  /* 0x000000011414b824 */ /* 0x100fe200078e0a03 */
[----:B------:R-:W-:Y:S01]  /*1a270*/  ISETP.GE.AND P3, PT, R5, RZ, PT ;  /* 0x000000ff0500720c */ /* 0x000fe20003f66270 */
[----:B------:R-:W-:Y:S01]  /*1a280*/  @!P4 IMAD.IADD R21, R21, 0x1, -R3 ;  /* 0x000000011515c824 */ /* 0x000fe200078e0a03 */
[C---:B------:R-:W-:Y:S01]  /*1a290*/  ISETP.GT.U32.AND P4, PT, R3.reuse, R22, PT ;  /* 0x000000160300720c */ /* 0x040fe20003f84070 */
[----:B------:R-:W-:Y:S02]  /*1a2a0*/  IMAD R23, R3, R9, R23 ;  /* 0x0000000903177224 */ /* 0x000fe400078e0217 */
[----:B------:R-:W-:-:S04]  /*1a2b0*/  IMAD.HI.U32 R5, R4, R24, RZ ;  /* 0x0000001804057227 */ /* 0x000fc800078e00ff */
[----:B------:R-:W-:Y:S01]  /*1a2c0*/  @!P1 IMAD.MOV R17, RZ, RZ, -R17 ;  /* 0x000000ffff119224 */ /* 0x000fe200078e0a11 */
[C---:B------:R-:W-:Y:S01]  /*1a2d0*/  ISETP.GT.U32.AND P1, PT, R3.reuse, R20, PT ;  /* 0x000000140300720c */ /* 0x040fe20003f24070 */
[----:B------:R-:W-:Y:S01]  /*1a2e0*/  @!P6 IMAD.MOV R19, RZ, RZ, -R19 ;  /* 0x000000ffff13e224 */ /* 0x000fe200078e0a13 */
[C---:B------:R-:W-:Y:S01]  /*1a2f0*/  ISETP.GT.U32.AND P6, PT, R3.reuse, R23, PT ;  /* 0x000000170300720c */ /* 0x040fe20003fc4070 */
[----:B------:R-:W-:Y:S01]  /*1a300*/  IMAD.MOV R5, RZ, RZ, -R5 ;  /* 0x000000ffff057224 */ /* 0x000fe200078e0a05 */
[----:B------:R1:W-:Y:S01]  /*1a310*/  STL [R1+0x1b40], R17 ;  /* 0x001b401101007387 */ /* 0x0003e20000100800 */
[----:B------:R-:W-:Y:S01]  /*1a320*/  @!P4 IMAD.IADD R22, R22, 0x1, -R3 ;  /* 0x000000011616c824 */ /* 0x000fe200078e0a03 */
[----:B------:R-:W-:Y:S01]  /*1a330*/  ISETP.GE.AND P4, PT, R6, RZ, PT ;  /* 0x000000ff0600720c */ /* 0x000fe20003f86270 */
[----:B------:R-:W-:Y:S02]  /*1a340*/  IMAD R24, R3, R5, R24 ;  /* 0x0000000503187224 */ /* 0x000fe400078e0218 */
[----:B------:R-:W-:-:S02]  /*1a350*/  VIADD R5, R0, 0xa ;  /* 0x0000000a00057836 */ /* 0x000fc40000000000 */
[----:B------:R-:W-:Y:S01]  /*1a360*/  @!P2 IMAD.MOV R18, RZ, RZ, -R18 ;  /* 0x000000ffff12a224 */ /* 0x000fe200078e0a12 */
[----:B------:R-:W-:Y:S01]  /*1a370*/  ISETP.GT.U32.AND P2, PT, R3, R21, PT ;  /* 0x000000150300720c */ /* 0x000fe20003f44070 */
[--C-:B------:R-:W-:Y:S01]  /*1a380*/  @!P1 IMAD.IADD R20, R20, 0x1, -R3.reuse ;  /* 0x0000000114149824 */ /* 0x100fe200078e0a03 */
[----:B------:R-:W-:Y:S01]  /*1a390*/  IABS R25, R5 ;  /* 0x0000000500197213 */ /* 0x000fe20000000000 */
[----:B------:R-:W-:Y:S01]  /*1a3a0*/  @!P6 IMAD.IADD R23, R23, 0x1, -R3 ;  /* 0x000000011717e824 */ /* 0x000fe200078e0a03 */
[----:B------:R-:W-:Y:S01]  /*1a3b0*/  ISETP.GE.AND P1, PT, R10, RZ, PT ;  /* 0x000000ff0a00720c */ /* 0x000fe20003f26270 */
[----:B------:R-:W-:Y:S01]  /*1a3c0*/  VIADD R9, R0, 0x9 ;  /* 0x0000000900097836 */ /* 0x000fe20000000000 */
[C---:B------:R-:W-:Y:S01]  /*1a3d0*/  ISETP.GT.U32.AND P6, PT, R3.reuse, R22, PT ;  /* 0x000000160300720c */ /* 0x040fe20003fc4070 */
[----:B------:R-:W-:Y:S01]  /*1a3e0*/  IMAD.HI.U32 R10, R4, R25, RZ ;  /* 0x00000019040a7227 */ /* 0x000fe200078e00ff */
[----:B------:R2:W-:Y:S02]  /*1a3f0*/  STL [R1+0x1b44], R18 ;  /* 0x001b441201007387 */ /* 0x0005e40000100800 */
[----:B------:R-:W-:Y:S01]  /*1a400*/  IABS R11, R9 ;  /* 0x00000009000b7213 */ /* 0x000fe20000000000 */
[----:B------:R-:W-:Y:S01]  /*1a410*/  IMAD.MOV R10, RZ, RZ, -R10 ;  /* 0x000000ffff0a7224 */ /* 0x000fe200078e0a0a */
[----:B------:R-:W-:Y:S01]  /*1a420*/  STL [R1+0x1b4c], R19 ;  /* 0x001b4c1301007387 */ /* 0x000fe20000100800 */
[----:B------:R-:W-:Y:S01]  /*1a430*/  @!P0 IMAD.MOV R20, RZ, RZ, -R20 ;  /* 0x000000ffff148224 */ /* 0x000fe200078e0a14 */
[C---:B------:R-:W-:Y:S01]  /*1a440*/  ISETP.GT.U32.AND P0, PT, R3.reuse, R23, PT ;  /* 0x000000170300720c */ /* 0x040fe20003f04070 */
[----:B------:R-:W-:-:S02]  /*1a450*/  IMAD R25, R3, R10, R25 ;  /* 0x0000000a03197224 */ /* 0x000fc400078e0219 */
[--C-:B------:R-:W-:Y:S01]  /*1a460*/  @!P2 IMAD.IADD R21, R21, 0x1, -R3.reuse ;  /* 0x000000011515a824 */ /* 0x100fe200078e0a03 */
[C---:B------:R-:W-:Y:S01]  /*1a470*/  ISETP.GT.U32.AND P2, PT, R3.reuse, R24, PT ;  /* 0x000000180300720c */ /* 0x040fe20003f44070 */
[----:B------:R-:W-:Y:S01]  /*1a480*/  @!P6 IMAD.IADD R22, R22, 0x1, -R3 ;  /* 0x000000011616e824 */ /* 0x000fe200078e0a03 */
[----:B------:R-:W-:Y:S01]  /*1a490*/  ISETP.GT.U32.AND P6, PT, R3, R25, PT ;  /* 0x000000190300720c */ /* 0x000fe20003fc4070 */
[----:B------:R-:W-:Y:S01]  /*1a4a0*/  IMAD.HI.U32 R6, R4, R11, RZ ;  /* 0x0000000b04067227 */ /* 0x000fe200078e00ff */
[----:B------:R-:W-:Y:S03]  /*1a4b0*/  STL [R1+0x1b50], R20 ;  /* 0x001b501401007387 */ /* 0x000fe60000100800 */
[----:B------:R-:W-:Y:S01]  /*1a4c0*/  @!P3 IMAD.MOV R21, RZ, RZ, -R21 ;  /* 0x000000ffff15b224 */ /* 0x000fe200078e0a15 */
[----:B------:R-:W-:Y:S01]  /*1a4d0*/  ISETP.GE.AND P3, PT, R8, RZ, PT ;  /* 0x000000ff0800720c */ /* 0x000fe20003f66270 */
[----:B------:R-:W-:Y:S01]  /*1a4e0*/  IMAD.MOV R6, RZ, RZ, -R6 ;  /* 0x000000ffff067224 */ /* 0x000fe200078e0a06 */
[----:B------:R-:W-:Y:S01]  /*1a4f0*/  IABS R8, R26 ;  /* 0x0000001a00087213 */ /* 0x000fe20000000000 */
[----:B------:R-:W-:Y:S01]  /*1a500*/  @!P0 IMAD.IADD R23, R23, 0x1, -R3 ;  /* 0x0000000117178824 */ /* 0x000fe200078e0a03 */
[----:B------:R-:W-:Y:S01]  /*1a510*/  ISETP.GE.AND P0, PT, R5, RZ, PT ;  /* 0x000000ff0500720c */ /* 0x000fe20003f06270 */
[----:B------:R-:W-:Y:S01]  /*1a520*/  IMAD R11, R3, R6, R11 ;  /* 0x00000006030b7224 */ /* 0x000fe200078e020b */
[----:B------:R-:W-:Y:S01]  /*1a530*/  STL [R1+0x1b54], R21 ;  /* 0x001b541501007387 */ /* 0x000fe20000100800 */
[----:B------:R-:W-:-:S02]  /*1a540*/  VIADD R6, R0, 0x7 ;  /* 0x0000000700067836 */ /* 0x000fc40000000000 */
[----:B------:R-:W-:-:S03]  /*1a550*/  IMAD.HI.U32 R27, R4, R8, RZ ;  /* 0x00000008041b7227 */ /* 0x000fc600078e00ff */
[----:B------:R-:W-:Y:S01]  /*1a560*/  IABS R5, R6 ;  /* 0x0000000600057213 */ /* 0x000fe20000000000 */
[----:B------:R-:W-:Y:S01]  /*1a570*/  @!P6 IMAD.IADD R25, R25, 0x1, -R3 ;  /* 0x000000011919e824 */ /* 0x000fe200078e0a03 */
[----:B------:R-:W-:Y:S01]  /*1a580*/  ISETP.GE.AND P6, PT, R9, RZ, PT ;  /* 0x000000ff0900720c */ /* 0x000fe20003fc6270 */
[----:B------:R-:W-:Y:S02]  /*1a590*/  IMAD.MOV R27, RZ, RZ, -R27 ;  /* 0x000000ffff1b7224 */ /* 0x000fe400078e0a1b */
[----:B------:R-:W-:Y:S01]  /*1a5a0*/  @!P1 IMAD.MOV R22, RZ, RZ, -R22 ;  /* 0x000000ffff169224 */ /* 0x000fe200078e0a16 */
[C---:B------:R-:W-:Y:S01]  /*1a5b0*/  ISETP.GT.U32.AND P1, PT, R3.reuse, R25, PT ;  /* 0x000000190300720c */ /* 0x040fe20003f24070 */
[----:B------:R-:W-:Y:S02]  /*1a5c0*/  @!P2 IMAD.IADD R24, R24, 0x1, -R3 ;  /* 0x000000011818a824 */ /* 0x000fe400078e0a03 */
[C---:B------:R-:W-:Y:S01]  /*1a5d0*/  IMAD R8, R3.reuse, R27, R8 ;  /* 0x0000001b03087224 */ /* 0x040fe200078e0208 */
[----:B------:R-:W-:Y:S01]  /*1a5e0*/  STL [R1+0x1b58], R22 ;  /* 0x001b581601007387 */ /* 0x000fe20000100800 */
[----:B------:R-:W-:Y:S01]  /*1a5f0*/  IMAD.HI.U32 R28, R4, R5, RZ ;  /* 0x00000005041c7227 */ /* 0x000fe200078e00ff */
[----:B------:R-:W-:-:S03]  /*1a600*/  ISETP.GT.U32.AND P2, PT, R3, R24, PT ;  /* 0x000000180300720c */ /* 0x000fc60003f44070 */
[----:B------:R-:W-:Y:S01]  /*1a610*/  @!P4 IMAD.MOV R23, RZ, RZ, -R23 ;  /* 0x000000ffff17c224 */ /* 0x000fe200078e0a17 */
[C---:B------:R-:W-:Y:S01]  /*1a620*/  ISETP.GT.U32.AND P4, PT, R3.reuse, R8, PT ;  /* 0x000000080300720c */ /* 0x040fe20003f84070 */
[----:B------:R-:W-:Y:S02]  /*1a630*/  IMAD.MOV R28, RZ, RZ, -R28 ;  /* 0x000000ffff1c7224 */ /* 0x000fe400078e0a1c */
[C---:B0-----:R-:W-:Y:S01]  /*1a640*/  VIADD R16, R0.reuse, 0x6 ;  /* 0x0000000600107836 */ /* 0x041fe20000000000 */
[----:B------:R-:W-:Y:S01]  /*1a650*/  STL [R1+0x1b5c], R23 ;  /* 0x001b5c1701007387 */ /* 0x000fe20000100800 */
[----:B------:R-:W-:Y:S02]  /*1a660*/  IMAD R5, R3, R28, R5 ;  /* 0x0000001c03057224 */ /* 0x000fe400078e0205 */
[--C-:B------:R-:W-:Y:S01]  /*1a670*/  @!P1 IMAD.IADD R25, R25, 0x1, -R3.reuse ;  /* 0x0000000119199824 */ /* 0x100fe200078e0a03 */
[----:B------:R-:W-:Y:S01]  /*1a680*/  IABS R10, R16 ;  /* 0x00000010000a7213 */ /* 0x000fe20000000000 */
[----:B------:R-:W-:Y:S01]  /*1a690*/  VIADD R14, R0, 0x4 ;  /* 0x00000004000e7836 */ /* 0x000fe20000000000 */
[C---:B------:R-:W-:Y:S01]  /*1a6a0*/  ISETP.GT.U32.AND P1, PT, R3.reuse, R5, PT ;  /* 0x000000050300720c */ /* 0x040fe20003f24070 */
[----:B------:R-:W-:Y:S01]  /*1a6b0*/  @!P2 IMAD.IADD R24, R24, 0x1, -R3 ;  /* 0x000000011818a824 */ /* 0x000fe200078e0a03 */
[----:B------:R-:W-:Y:S01]  /*1a6c0*/  ISETP.GT.U32.AND P2, PT, R3, R11, PT ;  /* 0x0000000b0300720c */ /* 0x000fe20003f44070 */
[----:B------:R-:W-:-:S04]  /*1a6d0*/  IMAD.HI.U32 R27, R4, R10, RZ ;  /* 0x0000000a041b7227 */ /* 0x000fc800078e00ff */
[----:B------:R-:W-:Y:S01]  /*1a6e0*/  @!P4 IMAD.IADD R8, R8, 0x1, -R3 ;  /* 0x000000010808c824 */ /* 0x000fe200078e0a03 */
[----:B------:R-:W-:Y:S01]  /*1a6f0*/  ISETP.GE.AND P4, PT, R6, RZ, PT ;  /* 0x000000ff0600720c */ /* 0x000fe20003f86270 */
[C---:B-1----:R-:W-:Y:S01]  /*1a700*/  VIADD R17, R0.reuse, 0x5 ;  /* 0x0000000500117836 */ /* 0x042fe20000000000 */
[----:B------:R-:W-:Y:S01]  /*1a710*/  IABS R6, R14 ;  /* 0x0000000e00067213 */ /* 0x000fe20000000000 */
[----:B------:R-:W-:Y:S02]  /*1a720*/  IMAD.MOV R27, RZ, RZ, -R27 ;  /* 0x000000ffff1b7224 */ /* 0x000fe400078e0a1b */
[----:B------:R-:W-:Y:S01]  /*1a730*/  VIADD R12, R0, 0x2 ;  /* 0x00000002000c7836 */ /* 0x000fe20000000000 */
[----:B------:R-:W-:Y:S01]  /*1a740*/  IABS R9, R17 ;  /* 0x0000001100097213 */ /* 0x000fe20000000000 */
[----:B------:R-:W-:Y:S02]  /*1a750*/  IMAD R10, R3, R27, R10 ;  /* 0x0000001b030a7224 */ /* 0x000fe400078e020a */
[----:B------:R-:W-:Y:S01]  /*1a760*/  IMAD.HI.U32 R27, R4, R6, RZ ;  /* 0x00000006041b7227 */ /* 0x000fe200078e00ff */
[----:B------:R-:W-:-:S03]  /*1a770*/  IABS R15, R12 ;  /* 0x0000000c000f7213 */ /* 0x000fc60000000000 */
[----:B------:R-:W-:Y:S01]  /*1a780*/  @!P3 IMAD.MOV R24, RZ, RZ, -R24 ;  /* 0x000000ffff18b224 */ /* 0x000fe200078e0a18 */
[----:B------:R-:W-:Y:S01]  /*1a790*/  ISETP.GE.AND P3, PT, R26, RZ, PT ;  /* 0x000000ff1a00720c */ /* 0x000fe20003f66270 */
[----:B------:R-:W-:Y:S01]  /*1a7a0*/  @!P1 IMAD.IADD R5, R5, 0x1, -R3 ;  /* 0x0000000105059824 */ /* 0x000fe200078e0a03 */
[----:B------:R-:W-:Y:S01]  /*1a7b0*/  ISETP.GT.U32.AND P1, PT, R3, R8, PT ;  /* 0x000000080300720c */ /* 0x000fe20003f24070 */
[----:B------:R-:W-:Y:S01]  /*1a7c0*/  IMAD.HI.U32 R26, R4, R9, RZ ;  /* 0x00000009041a7227 */ /* 0x000fe200078e00ff */
[----:B------:R-:W-:Y:S03]  /*1a7d0*/  STL [R1+0x1b60], R24 ;  /* 0x001b601801007387 */ /* 0x000fe60000100800 */
[----:B------:R-:W-:Y:S02]  /*1a7e0*/  IMAD.MOV R27, RZ, RZ, -R27 ;  /* 0x000000ffff1b7224 */ /* 0x000fe400078e0a1b */
[----:B------:R-:W-:-:S02]  /*1a7f0*/  @!P2 IMAD.IADD R11, R11, 0x1, -R3 ;  /* 0x000000010b0ba824 */ /* 0x000fc400078e0a03 */
[----:B------:R-:W-:Y:S02]  /*1a800*/  IMAD.MOV R26, RZ, RZ, -R26 ;  /* 0x000000ffff1a7224 */ /* 0x000fe400078e0a1a */
[----:B------:R-:W-:Y:S01]  /*1a810*/  VIADD R13, R0, 0x3 ;  /* 0x00000003000d7836 */ /* 0x000fe20000000000 */
[C---:B------:R-:W-:Y:S01]  /*1a820*/  ISETP.GT.U32.AND P2, PT, R3.reuse, R11, PT ;  /* 0x0000000b0300720c */ /* 0x040fe20003f44070 */
[C---:B------:R-:W-:Y:S02]  /*1a830*/  IMAD R6, R3.reuse, R27, R6 ;  /* 0x0000001b03067224 */ /* 0x040fe400078e0206 */
[----:B------:R-:W-:Y:S01]  /*1a840*/  IMAD.MOV.U32 R27, RZ, RZ, R15 ;  /* 0x000000ffff1b7224 */ /* 0x000fe200078e000f */
[----:B------:R-:W-:Y:S01]  /*1a850*/  IABS R29, R13 ;  /* 0x0000000d001d7213 */ /* 0x000fe20000000000 */
[----:B------:R-:W0:Y:S01]  /*1a860*/  S2R R15, SR_TID.X ;  /* 0x00000000000f7919 */ /* 0x000e220000002100 */
[----:B------:R-:W-:Y:S02]  /*1a870*/  IMAD R9, R3, R26, R9 ;  /* 0x0000001a03097224 */ /* 0x000fe400078e0209 */
[----:B------:R-:W-:-:S02]  /*1a880*/  @!P0 IMAD.MOV R25, RZ, RZ, -R25 ;  /* 0x000000ffff198224 */ /* 0x000fc400078e0a19 */
[--C-:B------:R-:W-:Y:S01]  /*1a890*/  @!P1 IMAD.IADD R8, R8, 0x1, -R3.reuse ;  /* 0x0000000108089824 */ /* 0x100fe200078e0a03 */
[----:B------:R-:W-:Y:S01]  /*1a8a0*/  ISETP.GT.U32.AND P1, PT, R3, R9, PT ;  /* 0x000000090300720c */ /* 0x000fe20003f24070 */
[----:B--2---:R-:W-:Y:S01]  /*1a8b0*/  IMAD.HI.U32 R18, R4, R29, RZ ;  /* 0x0000001d04127227 */ /* 0x004fe200078e00ff */
[----:B------:R-:W-:Y:S03]  /*1a8c0*/  STL [R1+0x1b64], R25 ;  /* 0x001b641901007387 */ /* 0x000fe60000100800 */
[----:B------:R-:W-:Y:S01]  /*1a8d0*/  VIADD R26, R0, 0x1 ;  /* 0x00000001001a7836 */ /* 0x000fe20000000000 */
[----:B------:R1:W-:Y:S01]  /*1a8e0*/  STL [R1+0x1ab4], R0 ;  /* 0x001ab40001007387 */ /* 0x0003e20000100800 */
[----:B------:R-:W-:Y:S01]  /*1a8f0*/  @!P2 IMAD.IADD R11, R11, 0x1, -R3 ;  /* 0x000000010b0ba824 */ /* 0x000fe200078e0a03 */
[----:B------:R-:W-:Y:S01]  /*1a900*/  ISETP.GT.U32.AND P2, PT, R3, R10, PT ;  /* 0x0000000a0300720c */ /* 0x000fe20003f44070 */
[----:B------:R-:W-:Y:S01]  /*1a910*/  @!P3 IMAD.MOV R8, RZ, RZ, -R8 ;  /* 0x000000ffff08b224 */ /* 0x000fe200078e0a08 */
[----:B------:R-:W-:Y:S01]  /*1a920*/  IABS R28, R26 ;  /* 0x0000001a001c7213 */ /* 0x000fe20000000000 */
[----:B------:R-:W-:-:S02]  /*1a930*/  @!P6 IMAD.MOV R11, RZ, RZ, -R11 ;  /* 0x000000ffff0be224 */ /* 0x000fc400078e0a0b */
[----:B------:R-:W-:Y:S02]  /*1a940*/  @!P1 IMAD.IADD R9, R9, 0x1, -R3 ;  /* 0x0000000109099824 */ /* 0x000fe400078e0a03 */
[----:B-1----:R-:W-:-:S04]  /*1a950*/  IMAD.MOV R0, RZ, RZ, -R18 ;  /* 0x000000ffff007224 */ /* 0x002fc800078e0a12 */
[C---:B------:R-:W-:Y:S02]  /*1a960*/  IMAD R29, R3.reuse, R0, R29 ;  /* 0x00000000031d7224 */ /* 0x040fe400078e021d */
[----:B------:R-:W-:Y:S01]  /*1a970*/  @!P2 IMAD.IADD R10, R10, 0x1, -R3 ;  /* 0x000000010a0aa824 */ /* 0x000fe200078e0a03 */
[C---:B------:R-:W-:Y:S01]  /*1a980*/  ISETP.GT.U32.AND P2, PT, R3.reuse, R5, PT ;  /* 0x000000050300720c */ /* 0x040fe20003f44070 */
[----:B------:R-:W-:Y:S01]  /*1a990*/  IMAD R0, RZ, RZ, -UR6 ;  /* 0x80000006ff007e24 */ /* 0x000fe2000f8e02ff */
[C---:B------:R-:W-:Y:S02]  /*1a9a0*/  ISETP.GT.U32.AND P1, PT, R3.reuse, R29, PT ;  /* 0x0000001d0300720c */ /* 0x040fe40003f24070 */
[----:B0-----:R-:W-:Y:S02]  /*1a9b0*/  SHF.R.U32.HI R15, RZ, 0x5, R15 ;  /* 0x00000005ff0f7819 */ /* 0x001fe4000001160f */
[----:B------:R-:W-:Y:S02]  /*1a9c0*/  ISETP.GT.U32.AND P0, PT, R3, R10, PT ;  /* 0x0000000a0300720c */ /* 0x000fe40003f04070 */
[----:B------:R-:W-:-:S04]  /*1a9d0*/  SGXT.U32 R15, R15, 0x1 ;  /* 0x000000010f0f781a */ /* 0x000fc80000000000 */
[----:B------:R-:W-:Y:S01]  /*1a9e0*/  LOP3.LUT R15, R15, 0x3e, RZ, 0xfc, !PT ;  /* 0x0000003e0f0f7812 */ /* 0x000fe200078efcff */
[--C-:B------:R-:W-:Y:S01]  /*1a9f0*/  @!P2 IMAD.IADD R5, R5, 0x1, -R3.reuse ;  /* 0x000000010505a824 */ /* 0x100fe200078e0a03 */
[----:B------:R-:W-:Y:S01]  /*1aa00*/  ISETP.GT.U32.AND P2, PT, R3, R6, PT ;  /* 0x000000060300720c */ /* 0x000fe20003f44070 */
[--C-:B------:R-:W-:Y:S01]  /*1aa10*/  @!P1 IMAD.IADD R29, R29, 0x1, -R3.reuse ;  /* 0x000000011d1d9824 */ /* 0x100fe200078e0a03 */
[----:B------:R-:W-:Y:S01]  /*1aa20*/  ISETP.GT.U32.AND P1, PT, R3, R9, PT ;  /* 0x000000090300720c */ /* 0x000fe20003f24070 */
[----:B------:R-:W-:Y:S02]  /*1aa30*/  IMAD R15, R15, UR6, RZ ;  /* 0x000000060f0f7c24 */ /* 0x000fe4000f8e02ff */
[----:B------:R-:W-:Y:S01]  /*1aa40*/  @!P0 IMAD.IADD R10, R10, 0x1, -R3 ;  /* 0x000000010a0a8824 */ /* 0x000fe200078e0a03 */
[----:B------:R-:W-:Y:S01]  /*1aa50*/  ISETP.GT.U32.AND P3, PT, R3, R29, PT ;  /* 0x0000001d0300720c */ /* 0x000fe20003f64070 */
[----:B------:R-:W-:Y:S01]  /*1aa60*/  IMAD R15, R0, 0x2, R15 ;  /* 0x00000002000f7824 */ /* 0x000fe200078e020f */
[----:B------:R-:W-:Y:S01]  /*1aa70*/  ISETP.GE.AND P0, PT, R16, RZ, PT ;  /* 0x000000ff1000720c */ /* 0x000fe20003f06270 */
[----:B------:R-:W-:-:S03]  /*1aa80*/  IMAD.HI.U32 R16, R4, R27, RZ ;  /* 0x0000001b04107227 */ /* 0x000fc600078e00ff */
[----:B------:R0:W-:Y:S01]  /*1aa90*/  STL [R1+0x844], R15 ;  /* 0x0008440f01007387 */ /* 0x0001e20000100800 */
[----:B------:R-:W-:-:S04]  /*1aaa0*/  IMAD.HI.U32 R4, R4, R28, RZ ;  /* 0x0000001c04047227 */ /* 0x000fc800078e00ff */
[----:B------:R-:W-:Y:S02]  /*1aab0*/  IMAD.MOV R4, RZ, RZ, -R4 ;  /* 0x000000ffff047224 */ /* 0x000fe400078e0a04 */
[----:B------:R-:W-:Y:S01]  /*1aac0*/  @!P3 IMAD.IADD R29, R29, 0x1, -R3 ;  /* 0x000000011d1db824 */ /* 0x000fe200078e0a03 */
[----:B------:R-:W-:Y:S01]  /*1aad0*/  ISETP.GE.AND P3, PT, R12, RZ, PT ;  /* 0x000000ff0c00720c */ /* 0x000fe20003f66270 */
[----:B------:R-:W-:Y:S01]  /*1aae0*/  IMAD R28, R3, R4, R28 ;  /* 0x00000004031c7224 */ /* 0x000fe200078e021c */
[----:B------:R-:W1:Y:S01]  /*1aaf0*/  S2R R12, SR_TID.X ;  /* 0x00000000000c7919 */ /* 0x000e620000002100 */
[C---:B0-----:R-:W-:Y:S02]  /*1ab00*/  IMAD R15, R0.reuse, 0x2, R15 ;  /* 0x00000002000f7824 */ /* 0x041fe400078e020f */
[----:B------:R-:W-:Y:S02]  /*1ab10*/  @!P4 IMAD.MOV R5, RZ, RZ, -R5 ;  /* 0x000000ffff05c224 */ /* 0x000fe400078e0a05 */
[----:B------:R-:W-:Y:S01]  /*1ab20*/  IMAD R4, R0, 0x2, R15 ;  /* 0x0000000200047824 */ /* 0x000fe200078e020f */
[----:B------:R-:W-:Y:S01]  /*1ab30*/  STL [R1+0x848], R15 ;  /* 0x0008480f01007387 */ /* 0x000fe20000100800 */
[----:B------:R-:W-:Y:S01]  /*1ab40*/  @!P0 IMAD.MOV R10, RZ, RZ, -R10 ;  /* 0x000000ffff0a8224 */ /* 0x000fe200078e0a0a */
[----:B------:R-:W-:Y:S01]  /*1ab50*/  ISETP.GE.AND P0, PT, R14, RZ, PT ;  /* 0x000000ff0e00720c */ /* 0x000fe20003f06270 */
[----:B------:R-:W-:Y:S01]  /*1ab60*/  IMAD.MOV R16, RZ, RZ, -R16 ;  /* 0x000000ffff107224 */ /* 0x000fe200078e0a10 */
[----:B------:R-:W-:Y:S01]  /*1ab70*/  STL [R1+0x1b68], R11 ;  /* 0x001b680b01007387 */ /* 0x000fe20000100800 */
[----:B------:R-:W-:Y:S01]  /*1ab80*/  @!P1 IMAD.IADD R9, R9, 0x1, -R3 ;  /* 0x0000000109099824 */ /* 0x000fe200078e0a03 */
[C---:B------:R-:W-:Y:S01]  /*1ab90*/  ISETP.GT.U32.AND P1, PT, R3.reuse, R28, PT ;  /* 0x0000001c0300720c */ /* 0x040fe20003f24070 */
[----:B------:R-:W-:Y:S01]  /*1aba0*/  IMAD R27, R3, R16, R27 ;  /* 0x00000010031b7224 */ /* 0x000fe200078e021b */
[----:B------:R-:W-:Y:S01]  /*1abb0*/  STL [R1+0x1b6c], R8 ;  /* 0x001b6c0801007387 */ /* 0x000fe20000100800 */
[----:B------:R-:W-:Y:S01]  /*1abc0*/  @!P2 IMAD.IADD R6, R6, 0x1, -R3 ;  /* 0x000000010606a824 */ /* 0x000fe200078e0a03 */
[----:B------:R-:W-:-:S02]  /*1abd0*/  ISETP.GE.AND P2, PT, R17, RZ, PT ;  /* 0x000000ff1100720c */ /* 0x000fc40003f46270 */
[----:B------:R0:W-:Y:S01]  /*1abe0*/  STL [R1+0x804], R4 ;  /* 0x0008040401007387 */ /* 0x0001e20000100800 */
[C---:B------:R-:W-:Y:S02]  /*1abf0*/  ISETP.GT.U32.AND P4, PT, R3.reuse, R27, PT ;  /* 0x0000001b0300720c */ /* 0x040fe40003f84070 */
[----:B------:R-:W-:Y:S01]  /*1ac00*/  ISETP.GT.U32.AND P6, PT, R3, R6, PT ;  /* 0x000000060300720c */ /* 0x000fe20003fc4070 */
[----:B------:R-:W-:Y:S03]  /*1ac10*/  STL [R1+0x1b70], R5 ;  /* 0x001b700501007387 */ /* 0x000fe60000100800 */
[----:B------:R-:W-:Y:S02]  /*1ac20*/  @!P1 IMAD.IADD R28, R28, 0x1, -R3 ;  /* 0x000000011c1c9824 */ /* 0x000fe400078e0a03 */
[----:B0-----:R-:W-:-:S03]  /*1ac30*/  IMAD R4, R0, 0x2, R4 ;  /* 0x0000000200047824 */ /* 0x001fc600078e0204 */
[----:B------:R-:W-:Y:S01]  /*1ac40*/  ISETP.GT.U32.AND P1, PT, R3, R28, PT ;  /* 0x0000001c0300720c */ /* 0x000fe20003f24070 */
[----:B------:R-:W-:Y:S01]  /*1ac50*/  @!P2 IMAD.MOV R9, RZ, RZ, -R9 ;  /* 0x000000ffff09a224 */ /* 0x000fe200078e0a09 */
[----:B------:R0:W-:Y:S01]  /*1ac60*/  STL [R1+0x800], R4 ;  /* 0x0008000401007387 */ /* 0x0001e20000100800 */
[--C-:B------:R-:W-:Y:S02]  /*1ac70*/  @!P4 IMAD.IADD R27, R27, 0x1, -R3.reuse ;  /* 0x000000011b1bc824 */ /* 0x100fe400078e0a03 */
[C---:B-1----:R-:W-:Y:S01]  /*1ac80*/  IMAD.SHL.U32 R11, R12.reuse, 0x2, RZ ;  /* 0x000000020c0b7824 */ /* 0x042fe200078e00ff */
[----:B------:R1:W-:Y:S01]  /*1ac90*/  STL [R1+0x1b74], R10 ;  /* 0x001b740a01007387 */ /* 0x0003e20000100800 */
[----:B------:R-:W-:Y:S01]  /*1aca0*/  IMAD.SHL.U32 R8, R12, 0x20, RZ ;  /* 0x000000200c087824 */ /* 0x000fe200078e00ff */
[----:B------:R-:W-:Y:S01]  /*1acb0*/  ISETP.GT.U32.AND P4, PT, R3, R27, PT ;  /* 0x0000001b0300720c */ /* 0x000fe20003f84070 */
[----:B------:R-:W-:Y:S01]  /*1acc0*/  @!P6 IMAD.IADD R6, R6, 0x1, -R3 ;  /* 0x000000010606e824 */ /* 0x000fe200078e0a03 */
[----:B------:R-:W-:Y:S01]  /*1acd0*/  ISETP.GE.AND P6, PT, R13, RZ, PT ;  /* 0x000000ff0d00720c */ /* 0x000fe20003fc6270 */
[----:B0-----:R-:W-:-:S02]  /*1ace0*/  IMAD R4, R0, 0x2, R4 ;  /* 0x0000000200047824 */ /* 0x001fc400078e0204 */
[----:B------:R-:W-:Y:S01]  /*1acf0*/  @!P1 IMAD.IADD R28, R28, 0x1, -R3 ;  /* 0x000000011c1c9824 */ /* 0x000fe200078e0a03 */
[----:B------:R-:W-:Y:S02]  /*1ad00*/  ISETP.NE.AND P1, PT, R7, RZ, PT ;  /* 0x000000ff0700720c */ /* 0x000fe40003f25270 */
[----:B------:R0:W-:Y:S01]  /*1ad10*/  STL [R1+0x808], R4 ;  /* 0x0008080401007387 */ /* 0x0001e20000100800 */
[----:B-1----:R-:W-:-:S04]  /*1ad20*/  LOP3.LUT R10, R12, 0x7, RZ, 0xc0, !PT ;  /* 0x000000070c0a7812 */ /* 0x002fc800078ec0ff */
[----:B------:R-:W-:Y:S01]  /*1ad30*/  @!P4 IMAD.IADD R27, R27, 0x1, -R3 ;  /* 0x000000011b1bc824 */ /* 0x000fe200078e0a03 */
[----:B------:R-:W-:Y:S01]  /*1ad40*/  ISETP.GE.AND P4, PT, R26, RZ, PT ;  /* 0x000000ff1a00720c */ /* 0x000fe20003f86270 */
[----:B------:R-:W-:Y:S01]  /*1ad50*/  @!P0 IMAD.MOV R6, RZ, RZ, -R6 ;  /* 0x000000ffff068224 */ /* 0x000fe200078e0a06 */
[----:B------:R-:W-:Y:S01]  /*1ad60*/  LOP3.LUT R7, RZ, R7, RZ, 0x33, !PT ;  /* 0x00000007ff077212 */ /* 0x000fe200078e33ff */
[----:B0-----:R-:W-:-:S04]  /*1ad70*/  IMAD R4, R0, 0x2, R4 ;  /* 0x0000000200047824 */ /* 0x001fc800078e0204 */
[----:B------:R-:W-:Y:S01]  /*1ad80*/  IMAD R5, R0, 0x2, R4 ;  /* 0x0000000200057824 */ /* 0x000fe200078e0204 */
[----:B------:R0:W-:Y:S04]  /*1ad90*/  STL [R1+0x80c], R4 ;  /* 0x00080c0401007387 */ /* 0x0001e80000100800 */
[----:B------:R1:W-:Y:S01]  /*1ada0*/  STL [R1+0x810], R5 ;  /* 0x0008100501007387 */ /* 0x0003e20000100800 */
[C---:B0-----:R-:W-:Y:S01]  /*1adb0*/  IMAD.SHL.U32 R4, R12.reuse, 0x8, RZ ;  /* 0x000000080c047824 */ /* 0x041fe200078e00ff */
[----:B------:R-:W-:Y:S01]  /*1adc0*/  LOP3.LUT R12, R12, 0x3f, RZ, 0xc0, !PT ;  /* 0x0000003f0c0c7812 */ /* 0x000fe200078ec0ff */
[----:B-1----:R-:W-:-:S03]  /*1add0*/  IMAD R5, R0, 0x2, R5 ;  /* 0x0000000200057824 */ /* 0x002fc600078e0205 */
[----:B------:R0:W-:Y:S01]  /*1ade0*/  STL [R1+0x1aac], R4 ;  /* 0x001aac0401007387 */ /* 0x0001e20000100800 */
[----:B------:R-:W-:-:S03]  /*1adf0*/  IMAD R3, R12, UR7, RZ ;  /* 0x000000070c037c24 */ /* 0x000fc6000f8e02ff */
[----:B------:R1:W-:Y:S02]  /*1ae00*/  STL [R1+0x814], R5 ;  /* 0x0008140501007387 */ /* 0x0003e40000100800 */
[----:B---3--:R-:W-:Y:S02]  /*1ae10*/  LEA R3, P2, R3, UR8, 0x1 ;  /* 0x0000000803037c11 */ /* 0x008fe4000f8408ff */
[----:B0-----:R-:W-:Y:S01]  /*1ae20*/  LOP3.LUT R4, R4, 0x30, RZ, 0xc0, !PT ;  /* 0x0000003004047812 */ /* 0x001fe200078ec0ff */
[----:B-1----:R-:W-:-:S04]  /*1ae30*/  IMAD R5, R0, 0x2, R5 ;  /* 0x0000000200057824 */ /* 0x002fc800078e0205 */
[C---:B------:R-:W-:Y:S02]  /*1ae40*/  IMAD R4, R10.reuse, 0x40, R4 ;  /* 0x000000400a047824 */ /* 0x040fe400078e0204 */
[----:B------:R-:W-:Y:S01]  /*1ae50*/  IMAD R10, R10, 0x90, RZ ;  /* 0x000000900a0a7824 */ /* 0x000fe200078e02ff */
[----:B------:R0:W-:Y:S02]  /*1ae60*/  STL [R1+0x818], R5 ;  /* 0x0008180501007387 */ /* 0x0001e40000100800 */
[--C-:B------:R-:W-:Y:S02]  /*1ae70*/  LOP3.LUT R4, R4, 0x10, R11.reuse, 0x78, !PT ;  /* 0x0000001004047812 */ /* 0x100fe400078e780b */
[----:B------:R-:W-:Y:S02]  /*1ae80*/  LOP3.LUT R10, R10, 0x30, R11, 0x78, !PT ;  /* 0x000000300a0a7812 */ /* 0x000fe400078e780b */
[----:B------:R-:W-:Y:S01]  /*1ae90*/  LOP3.LUT R4, R4, 0x200, R8, 0xf8, !PT ;  /* 0x0000020004047812 */ /* 0x000fe200078ef808 */
[----:B0-----:R-:W-:-:S05]  /*1aea0*/  IMAD R5, R0, 0x2, R5 ;  /* 0x0000000200057824 */ /* 0x001fca00078e0205 */
[----:B------:R0:W-:Y:S02]  /*1aeb0*/  STL [R1+0x81c], R5 ;  /* 0x00081c0501007387 */ /* 0x0001e40000100800 */
[----:B0-----:R-:W-:-:S05]  /*1aec0*/  IMAD R5, R0, 0x2, R5 ;  /* 0x0000000200057824 */ /* 0x001fca00078e0205 */
[----:B------:R0:W-:Y:S04]  /*1aed0*/  STL [R1+0x824], R5 ;  /* 0x0008240501007387 */ /* 0x0001e80000100800 */
[----:B------:R1:W-:Y:S01]  /*1aee0*/  STL [R1+0x90c], R4 ;  /* 0x00090c0401007387 */ /* 0x0003e20000100800 */
[----:B0-----:R-:W-:-:S04]  /*1aef0*/  IMAD R5, R0, 0x2, R5 ;  /* 0x0000000200057824 */ /* 0x001fc800078e0205 */
[C---:B-1----:R-:W-:Y:S01]  /*1af00*/  IMAD R4, R0.reuse, 0x2, R5 ;  /* 0x0000000200047824 */ /* 0x042fe200078e0205 */
[----:B------:R-:W-:Y:S04]  /*1af10*/  STL [R1+0x820], R5 ;  /* 0x0008200501007387 */ /* 0x000fe80000100800 */
[----:B------:R-:W-:Y:S04]  /*1af20*/  STL [R1+0x1b78], R9 ;  /* 0x001b780901007387 */ /* 0x000fe80000100800 */
[----:B------:R0:W-:Y:S02]  /*1af30*/  STL [R1+0x828], R4 ;  /* 0x0008280401007387 */ /* 0x0001e40000100800 */
[----:B0-----:R-:W-:-:S04]  /*1af40*/  IMAD R4, R0, 0x2, R4 ;  /* 0x0000000200047824 */ /* 0x001fc800078e0204 */
[----:B------:R-:W-:Y:S01]  /*1af50*/  IMAD R5, R0, 0x2, R4 ;  /* 0x0000000200057824 */ /* 0x000fe200078e0204 */
[----:B------:R0:W-:Y:S04]  /*1af60*/  STL [R1+0x830], R4 ;  /* 0x0008300401007387 */ /* 0x0001e80000100800 */
[----:B------:R1:W-:Y:S04]  /*1af70*/  STL [R1+0x1ac4], R3 ;  /* 0x001ac40301007387 */ /* 0x0003e80000100800 */
[----:B------:R-:W-:Y:S01]  /*1af80*/  STL [R1+0x838], R5 ;  /* 0x0008380501007387 */ /* 0x000fe20000100800 */
[----:B0-----:R-:W-:-:S03]  /*1af90*/  IMAD.MOV.U32 R4, RZ, RZ, R28 ;  /* 0x000000ffff047224 */ /* 0x001fc600078e001c */
[----:B------:R-:W2:Y:S01]  /*1afa0*/  LDL.LU R28, [R1+0x7b8] ;  /* 0x0007b800011c7983 */ /* 0x000ea20000300800 */
[----:B-1----:R-:W-:-:S03]  /*1afb0*/  IMAD R3, R0, 0x2, R5 ;  /* 0x0000000200037824 */ /* 0x002fc600078e0205 */
[----:B------:R-:W3:Y:S04]  /*1afc0*/  LDL.LU R26, [R1+0x7b4] ;  /* 0x0007b400011a7983 */ /* 0x000ee80000300800 */
[----:B------:R0:W-:Y:S04]  /*1afd0*/  STL [R1+0x82c], R3 ;  /* 0x00082c0301007387 */ /* 0x0001e80000100800 */
[----:B0-----:R-:W4:Y:S04]  /*1afe0*/  LDL.LU R3, [R1+0x7b0] ;  /* 0x0007b00001037983 */ /* 0x001f280000300800 */
[----:B------:R-:W4:Y:S04]  /*1aff0*/  LDL.LU R9, [R1+0x7ac] ;  /* 0x0007ac0001097983 */ /* 0x000f280000300800 */
        /* <DEDUP_REMOVED lines=18> */
[----:B------:R0:W-:Y:S04]  /*1b120*/  STL [R1+0x1b7c], R6 ;  /* 0x001b7c0601007387 */ /* 0x0001e80000100800 */
[----:B0-----:R-:W4:Y:S01]  /*1b130*/  LDL R6, [R1+0x82c] ;  /* 0x00082c0001067983 */ /* 0x001f220000100800 */
[----:B------:R-:W-:-:S02]  /*1b140*/  @!P6 IMAD.MOV R29, RZ, RZ, -R29 ;  /* 0x000000ffff1de224 */ /* 0x000fc400078e0a1d */
[----:B------:R-:W-:Y:S02]  /*1b150*/  @!P3 IMAD.MOV R27, RZ, RZ, -R27 ;  /* 0x000000ffff1bb224 */ /* 0x000fe400078e0a1b */
[----:B------:R-:W-:Y:S02]  /*1b160*/  @!P4 IMAD.MOV R4, RZ, RZ, -R4 ;  /* 0x000000ffff04c224 */ /* 0x000fe400078e0a04 */
[----:B------:R-:W-:Y:S01]  /*1b170*/  @!P5 IMAD.MOV R2, RZ, RZ, -R2 ;  /* 0x000000ffff02d224 */ /* 0x000fe200078e0a02 */
[----:B------:R-:W-:Y:S04]  /*1b180*/  STL [R1+0x1b80], R29 ;  /* 0x001b801d01007387 */ /* 0x000fe80000100800 */
[----:B------:R-:W-:Y:S04]  /*1b190*/  STL [R1+0x1b84], R27 ;  /* 0x001b841b01007387 */ /* 0x000fe80000100800 */
[----:B------:R-:W-:Y:S04]  /*1b1a0*/  STL [R1+0x1b88], R4 ;  /* 0x001b880401007387 */ /* 0x000fe80000100800 */
[----:B------:R4:W-:Y:S04]  /*1b1b0*/  STL [R1+0x1b8c], R2 ;  /* 0x001b8c0201007387 */ /* 0x0009e80000100800 */
[----:B------:R0:W-:Y:S01]  /*1b1c0*/  STL [R1+0x1b90], R0 ;  /* 0x001b900001007387 */ /* 0x0001e20000100800 */
[----:B--2---:R-:W-:-:S02]  /*1b1d0*/  SEL R28, R7, R28, !P1 ;  /* 0x0000001c071c7207 */ /* 0x004fc40004800000 */
[C---:B---3--:R-:W-:Y:S01]  /*1b1e0*/  SEL R26, R7.reuse, R26, !P1 ;  /* 0x0000001a071a7207 */ /* 0x048fe20004800000 */
[----:B----4-:R-:W-:Y:S01]  /*1b1f0*/  IMAD R2, R0, 0x2, R6 ;  /* 0x0000000200027824 */ /* 0x010fe200078e0206 */
[----:B0-----:R-:W-:-:S04]  /*1b200*/  SEL R0, R7, R9, !P1 ;  /* 0x0000000907007207 */ /* 0x001fc80004800000 */
[----:B------:R0:W-:Y:S04]  /*1b210*/  STL [R1+0x834], R2 ;  /* 0x0008340201007387 */ /* 0x0001e80000100800 */
[----:B------:R-:W-:Y:S01]  /*1b220*/  STL [R1+0x1b94], R28 ;  /* 0x001b941c01007387 */ /* 0x000fe20000100800 */
[C---:B0-----:R-:W-:Y:S02]  /*1b230*/  SEL R2, R7.reuse, R3, !P1 ;  /* 0x0000000307027207 */ /* 0x041fe40004800000 */
[C---:B------:R-:W-:Y:S01]  /*1b240*/  SEL R3, R7.reuse, R10, !P1 ;  /* 0x0000000a07037207 */ /* 0x040fe20004800000 */
[----:B------:R-:W-:Y:S04]  /*1b250*/  STL [R1+0x1b98], R26 ;  /* 0x001b981a01007387 */ /* 0x000fe80000100800 */
[----:B------:R0:W-:Y:S04]  /*1b260*/  STL [R1+0x4], R2 ;  /* 0x0000040201007387 */ /* 0x0001e80000100800 */
[----:B------:R1:W-:Y:S04]  /*1b270*/  STL [R1+0xc], R0 ;  /* 0x00000c0001007387 */ /* 0x0003e80000100800 */
[----:B------:R2:W-:Y:S01]  /*1b280*/  STL [R1+0x1c], R3 ;  /* 0x00001c0301007387 */ /* 0x0005e20000100800 */
[----:B0-----:R-:W-:-:S02]  /*1b290*/  SEL R2, R7, R5, !P1 ;  /* 0x0000000507027207 */ /* 0x001fc40004800000 */
[----:B-1----:R-:W-:-:S03]  /*1b2a0*/  SEL R0, R7, R8, !P1 ;  /* 0x0000000807007207 */ /* 0x002fc60004800000 */
[----:B------:R0:W-:Y:S01]  /*1b2b0*/  STL [R1+0x28], R2 ;  /* 0x0000280201007387 */ /* 0x0001e20000100800 */
[----:B--2---:R-:W-:-:S03]  /*1b2c0*/  SEL R3, R7, R11, !P1 ;  /* 0x0000000b07037207 */ /* 0x004fc60004800000 */
[----:B------:R1:W-:Y:S04]  /*1b2d0*/  STL [R1+0x38], R0 ;  /* 0x0000380001007387 */ /* 0x0003e80000100800 */
[----:B------:R2:W-:Y:S01]  /*1b2e0*/  STL [R1+0x40], R3 ;  /* 0x0000400301007387 */ /* 0x0005e20000100800 */
[C---:B0-----:R-:W-:Y:S02]  /*1b2f0*/  SEL R2, R7.reuse, R25, !P1 ;  /* 0x0000001907027207 */ /* 0x041fe40004800000 */
        /* <DEDUP_REMOVED lines=22> */
[----:B------:R-:W-:Y:S04]  /*1b460*/  STL [R1+0x160], R3 ;  /* 0x0001600301007387 */ /* 0x000fe80000100800 */
[----:B------:R-:W2:Y:S01]  /*1b470*/  LDL.LU R26, [R1+0x1c0] ;  /* 0x0001c000011a7983 */ /* 0x000ea20000300800 */
[C---:B0-----:R-:W-:Y:S02]  /*1b480*/  SEL R2, R7.reuse, R13, !P1 ;  /* 0x0000000d07027207 */ /* 0x041fe40004800000 */
[----:B-1----:R-:W-:-:S03]  /*1b490*/  SEL R0, R7, R12, !P1 ;  /* 0x0000000c07007207 */ /* 0x002fc60004800000 */
[----:B------:R-:W-:Y:S04]  /*1b4a0*/  STL [R1+0x188], R2 ;  /* 0x0001880201007387 */ /* 0x000fe80000100800 */
[----:B--2---:R0:W-:Y:S04]  /*1b4b0*/  STL [R1+0x1c10], R26 ;  /* 0x001c101a01007387 */ /* 0x0041e80000100800 */
[----:B------:R-:W-:Y:S04]  /*1b4c0*/  STL [R1+0x18c], R0 ;  /* 0x00018c0001007387 */ /* 0x000fe80000100800 */
[----:B0-----:R-:W2:Y:S04]  /*1b4d0*/  LDL.LU R26, [R1+0x1b8] ;  /* 0x0001b800011a7983 */ /* 0x001ea80000300800 */
[----:B--2---:R0:W-:Y:S04]  /*1b4e0*/  STL [R1+0x1c14], R26 ;  /* 0x001c141a01007387 */ /* 0x0041e80000100800 */
[----:B0-----:R-:W2:Y:S04]  /*1b4f0*/  LDL.LU R26, [R1+0x1b0] ;  /* 0x0001b000011a7983 */ /* 0x001ea80000300800 */
[----:B--2---:R0:W-:Y:S04]  /*1b500*/  STL [R1+0x1c18], R26 ;  /* 0x001c181a01007387 */ /* 0x0041e80000100800 */
[----:B0-----:R-:W2:Y:S04]  /*1b510*/  LDL.LU R26, [R1+0x190] ;  /* 0x00019000011a7983 */ /* 0x001ea80000300800 */
[----:B------:R-:W3:Y:S04]  /*1b520*/  LDL.LU R28, [R1+0x1c4] ;  /* 0x0001c400011c7983 */ /* 0x000ee80000300800 */
[----:B------:R-:W4:Y:S04]  /*1b530*/  LDL.LU R0, [R1+0x1d0] ;  /* 0x0001d00001007983 */ /* 0x000f280000300800 */
[----:B------:R-:W3:Y:S04]  /*1b540*/  LDL.LU R2, [R1+0x1d4] ;  /* 0x0001d40001027983 */ /* 0x000ee80000300800 */
        /* <DEDUP_REMOVED lines=23> */
[----:B------:R-:W3:Y:S01]  /*1b6c0*/  LDL.LU R12, [R1+0x30c] ;  /* 0x00030c00010c7983 */ /* 0x000ee20000300800 */
[----:B--2---:R-:W-:-:S05]  /*1b6d0*/  SEL R26, R7, R26, !P1 ;  /* 0x0000001a071a7207 */ /* 0x004fca0004800000 */
[----:B------:R0:W-:Y:S04]  /*1b6e0*/  STL [R1+0x190], R26 ;  /* 0x0001901a01007387 */ /* 0x0001e80000100800 */
[----:B0-----:R-:W2:Y:S02]  /*1b6f0*/  LDL.LU R26, [R1+0x1c18] ;  /* 0x001c1800011a7983 */ /* 0x001ea40000300800 */
[----:B--2---:R-:W-:-:S05]  /*1b700*/  SEL R26, R7, R26, !P1 ;  /* 0x0000001a071a7207 */ /* 0x004fca0004800000 */
[----:B------:R0:W-:Y:S04]  /*1b710*/  STL [R1+0x1b0], R26 ;  /* 0x0001b01a01007387 */ /* 0x0001e80000100800 */
[----:B0-----:R-:W2:Y:S02]  /*1b720*/  LDL.LU R26, [R1+0x1c14] ;  /* 0x001c1400011a7983 */ /* 0x001ea40000300800 */
[----:B--2---:R-:W-:-:S05]  /*1b730*/  SEL R26, R7, R26, !P1 ;  /* 0x0000001a071a7207 */ /* 0x004fca0004800000 */
[----:B------:R0:W-:Y:S04]  /*1b740*/  STL [R1+0x1b8], R26 ;  /* 0x0001b81a01007387 */ /* 0x0001e80000100800 */
[----:B0-----:R-:W2:Y:S01]  /*1b750*/  LDL.LU R26, [R1+0x1c10] ;  /* 0x001c1000011a7983 */ /* 0x001ea20000300800 */
[C---:B---3--:R-:W-:Y:S02]  /*1b760*/  SEL R28, R7.reuse, R28, !P1 ;  /* 0x0000001c071c7207 */ /* 0x048fe40004800000 */
[C---:B------:R-:W-:Y:S02]  /*1b770*/  SEL R4, R7.reuse, R4, !P1 ;  /* 0x0000000407047207 */ /* 0x040fe40004800000 */
[----:B--2---:R-:W-:-:S05]  /*1b780*/  SEL R26, R7, R26, !P1 ;  /* 0x0000001a071a7207 */ /* 0x004fca0004800000 */
[----:B------:R4:W-:Y:S04]  /*1b790*/  STL [R1+0x1c0], R26 ;  /* 0x0001c01a01007387 */ /* 0x0009e80000100800 */
[----:B------:R-:W-:Y:S01]  /*1b7a0*/  STL [R1+0x1c4], R28 ;  /* 0x0001c41c01007387 */ /* 0x000fe20000100800 */
[C---:B----4-:R-:W-:Y:S02]  /*1b7b0*/  SEL R26, R7.reuse, R0, !P1 ;  /* 0x00000000071a7207 */ /* 0x050fe40004800000 */
[C---:B------:R-:W-:Y:S02]  /*1b7c0*/  SEL R0, R7.reuse, R2, !P1 ;  /* 0x0000000207007207 */ /* 0x040fe40004800000 */
[C---:B------:R-:W-:Y:S01]  /*1b7d0*/  SEL R2, R7.reuse, R27, !P1 ;  /* 0x0000001b07027207 */ /* 0x040fe20004800000 */
[----:B------:R-:W-:Y:S04]  /*1b7e0*/  STL [R1+0x1d0], R26 ;  /* 0x0001d01a01007387 */ /* 0x000fe80000100800 */
[----:B------:R0:W-:Y:S04]  /*1b7f0*/  STL [R1+0x1d4], R0 ;  /* 0x0001d40001007387 */ /* 0x0001e80000100800 */
[----:B------:R1:W-:Y:S01]  /*1b800*/  STL [R1+0x1d8], R4 ;  /* 0x0001d80401007387 */ /* 0x0003e20000100800 */
[----:B0-----:R-:W-:-:S03]  /*1b810*/  SEL R0, R7, R29, !P1 ;  /* 0x0000001d07007207 */ /* 0x001fc60004800000 */
[----:B------:R0:W-:Y:S01]  /*1b820*/  STL [R1+0x1dc], R2 ;  /* 0x0001dc0201007387 */ /* 0x0001e20000100800 */
[----:B-1----:R-:W-:-:S03]  /*1b830*/  SEL R4, R7, R6, !P1 ;  /* 0x0000000607047207 */ /* 0x002fc60004800000 */
[----:B------:R1:W-:Y:S01]  /*1b840*/  STL [R1+0x1e8], R0 ;  /* 0x0001e80001007387 */ /* 0x0003e20000100800 */
[C---:B0-----:R-:W-:Y:S02]  /*1b850*/  SEL R2, R7.reuse, R3, !P1 ;  /* 0x0000000307027207 */ /* 0x041fe40004800000 */
[C---:B------:R-:W-:Y:S02]  /*1b860*/  SEL R3, R7.reuse, R10, !P1 ;  /* 0x0000000a07037207 */ /* 0x040fe40004800000 */
[C---:B-1----:R-:W-:Y:S01]  /*1b870*/  SEL R0, R7.reuse, R9, !P1 ;  /* 0x0000000907007207 */ /* 0x042fe20004800000 */
        /* <DEDUP_REMOVED lines=726> */
[----:B------:R-:W-:Y:S01]  /*1e5e0*/  STL [R1+0x644], R3 ;  /* 0x0006440301007387 */ /* 0x000fe20000100800 */
[----:B0-----:R-:W-:-:S03]  /*1e5f0*/  SEL R2, R7, R13, !P1 ;  /* 0x0000000d07027207 */ /* 0x001fc60004800000 */
[----:B------:R-:W2:Y:S01]  /*1e600*/  LDL.LU R13, [R1+0x5b4] ;  /* 0x0005b400010d7983 */ /* 0x000ea20000300800 */
[----:B-1----:R-:W-:-:S03]  /*1e610*/  SEL R0, R7, R12, !P1 ;  /* 0x0000000c07007207 */ /* 0x002fc60004800000 */
[----:B------:R-:W-:Y:S04]  /*1e620*/  STL [R1+0x640], R2 ;  /* 0x0006400201007387 */ /* 0x000fe80000100800 */
[----:B--2---:R0:W-:Y:S04]  /*1e630*/  STL [R1+0x1bb8], R13 ;  /* 0x001bb80d01007387 */ /* 0x0041e80000100800 */
[----:B------:R-:W-:Y:S04]  /*1e640*/  STL [R1+0x63c], R0 ;  /* 0x00063c0001007387 */ /* 0x000fe80000100800 */
[----:B0-----:R-:W2:Y:S04]  /*1e650*/  LDL.LU R13, [R1+0x5b8] ;  /* 0x0005b800010d7983 */ /* 0x001ea80000300800 */
[----:B------:R-:W3:Y:S04]  /*1e660*/  LDL.LU R26, [R1+0x5ac] ;  /* 0x0005ac00011a7983 */ /* 0x000ee80000300800 */
[----:B---3--:R0:W-:Y:S04]  /*1e670*/  STL [R1+0x1bb4], R26 ;  /* 0x001bb41a01007387 */ /* 0x0081e80000100800 */
[----:B0-----:R-:W3:Y:S04]  /*1e680*/  LDL.LU R26, [R1+0x5b0] ;  /* 0x0005b000011a7983 */ /* 0x001ee80000300800 */
        /* <DEDUP_REMOVED lines=17> */
[----:B------:R-:W4:Y:S01]  /*1e7a0*/  LDL.LU R21, [R1+0x558] ;  /* 0x0005580001157983 */ /* 0x000f220000300800 */
[----:B--2---:R-:W-:-:S03]  /*1e7b0*/  SEL R13, R7, R13, !P1 ;  /* 0x0000000d070d7207 */ /* 0x004fc60004800000 */
[----:B------:R-:W2:Y:S04]  /*1e7c0*/  LDL.LU R20, [R1+0x554] ;  /* 0x0005540001147983 */ /* 0x000ea80000300800 */
[----:B------:R-:W2:Y:S04]  /*1e7d0*/  LDL.LU R19, [R1+0x550] ;  /* 0x0005500001137983 */ /* 0x000ea80000300800 */
[----:B------:R-:W2:Y:S04]  /*1e7e0*/  LDL.LU R18, [R1+0x54c] ;  /* 0x00054c0001127983 */ /* 0x000ea80000300800 */
[----:B------:R-:W2:Y:S04]  /*1e7f0*/  LDL.LU R17, [R1+0x548] ;  /* 0x0005480001117983 */ /* 0x000ea80000300800 */
[----:B------:R-:W2:Y:S04]  /*1e800*/  LDL.LU R16, [R1+0x544] ;  /* 0x0005440001107983 */ /* 0x000ea80000300800 */
[----:B------:R-:W2:Y:S04]  /*1e810*/  LDL.LU R15, [R1+0x540] ;  /* 0x00054000010f7983 */ /* 0x000ea80000300800 */
[----:B------:R-:W2:Y:S04]  /*1e820*/  LDL.LU R14, [R1+0x53c] ;  /* 0x00053c00010e7983 */ /* 0x000ea80000300800 */
[----:B------:R-:W2:Y:S04]  /*1e830*/  LDL.LU R12, [R1+0x538] ;  /* 0x00053800010c7983 */ /* 0x000ea80000300800 */
[----:B------:R0:W-:Y:S04]  /*1e840*/  STL [R1+0x638], R13 ;  /* 0x0006380d01007387 */ /* 0x0001e80000100800 */
[----:B0-----:R-:W2:Y:S01]  /*1e850*/  LDL.LU R13, [R1+0x1bb8] ;  /* 0x001bb800010d7983 */ /* 0x001ea20000300800 */
[----:B---3--:R-:W-:-:S02]  /*1e860*/  SEL R26, R7, R26, !P1 ;  /* 0x0000001a071a7207 */ /* 0x008fc40004800000 */
[----:B--2---:R-:W-:-:S05]  /*1e870*/  SEL R13, R7, R13, !P1 ;  /* 0x0000000d070d7207 */ /* 0x004fca0004800000 */
[----:B------:R0:W-:Y:S04]  /*1e880*/  STL [R1+0x634], R13 ;  /* 0x0006340d01007387 */ /* 0x0001e80000100800 */
[----:B0-----:R-:W2:Y:S04]  /*1e890*/  LDL.LU R13, [R1+0x534] ;  /* 0x00053400010d7983 */ /* 0x001ea80000300800 */
[----:B------:R0:W-:Y:S04]  /*1e8a0*/  STL [R1+0x630], R26 ;  /* 0x0006301a01007387 */ /* 0x0001e80000100800 */
[----:B0-----:R-:W3:Y:S01]  /*1e8b0*/  LDL.LU R26, [R1+0x1bb4] ;  /* 0x001bb400011a7983 */ /* 0x001ee20000300800 */
[----:B----4-:R-:W-:-:S02]  /*1e8c0*/  SEL R28, R7, R28, !P1 ;  /* 0x0000001c071c7207 */ /* 0x010fc40004800000 */
[C---:B------:R-:W-:Y:S02]  /*1e8d0*/  SEL R0, R7.reuse, R0, !P1 ;  /* 0x0000000007007207 */ /* 0x040fe40004800000 */
[----:B---3--:R-:W-:-:S05]  /*1e8e0*/  SEL R26, R7, R26, !P1 ;  /* 0x0000001a071a7207 */ /* 0x008fca0004800000 */
[----:B------:R0:W-:Y:S04]  /*1e8f0*/  STL [R1+0x62c], R26 ;  /* 0x00062c1a01007387 */ /* 0x0001e80000100800 */
[----:B------:R-:W-:Y:S04]  /*1e900*/  STL [R1+0x628], R28 ;  /* 0x0006281c01007387 */ /* 0x000fe80000100800 */
[----:B------:R1:W-:Y:S01]  /*1e910*/  STL [R1+0x624], R0 ;  /* 0x0006240001007387 */ /* 0x0003e20000100800 */
[C---:B0-----:R-:W-:Y:S02]  /*1e920*/  SEL R26, R7.reuse, R2, !P1 ;  /* 0x00000002071a7207 */ /* 0x041fe40004800000 */
[----:B------:R-:W-:-:S02]  /*1e930*/  SEL R2, R7, R4, !P1 ;  /* 0x0000000407027207 */ /* 0x000fc40004800000 */
[C---:B------:R-:W-:Y:S01]  /*1e940*/  SEL R4, R7.reuse, R29, !P1 ;  /* 0x0000001d07047207 */ /* 0x040fe20004800000 */
[----:B------:R-:W-:Y:S01]  /*1e950*/  STL [R1+0x620], R26 ;  /* 0x0006201a01007387 */ /* 0x000fe20000100800 */
[----:B-1----:R-:W-:-:S03]  /*1e960*/  SEL R0, R7, R27, !P1 ;  /* 0x0000001b07007207 */ /* 0x002fc60004800000 */
[----:B------:R0:W-:Y:S04]  /*1e970*/  STL [R1+0x61c], R2 ;  /* 0x00061c0201007387 */ /* 0x0001e80000100800 */
[----:B------:R1:W-:Y:S01]  /*1e980*/  STL [R1+0x618], R0 ;  /* 0x0006180001007387 */ /* 0x0003e20000100800 */
[----:B0-----:R-:W-:-:S03]  /*1e990*/  SEL R2, R7, R6, !P1 ;  /* 0x0000000607027207 */ /* 0x001fc60004800000 */
[----:B------:R-:W-:Y:S01]  /*1e9a0*/  STL [R1+0x614], R4 ;  /* 0x0006140401007387 */ /* 0x000fe20000100800 */
[----:B-1----:R-:W-:-:S03]  /*1e9b0*/  SEL R0, R7, R3, !P1 ;  /* 0x0000000307007207 */ /* 0x002fc60004800000 */
[----:B------:R0:W-:Y:S01]  /*1e9c0*/  STL [R1+0x610], R2 ;  /* 0x0006100201007387 */ /* 0x0001e20000100800 */
[----:B------:R-:W-:-:S03]  /*1e9d0*/  SEL R3, R7, R9, !P1 ;  /* 0x0000000907037207 */ /* 0x000fc60004800000 */
[----:B------:R1:W-:Y:S01]  /*1e9e0*/  STL [R1+0x60c], R0 ;  /* 0x00060c0001007387 */ /* 0x0003e20000100800 */
[----:B0-----:R-:W-:-:S03]  /*1e9f0*/  SEL R2, R7, R10, !P1 ;  /* 0x0000000a07027207 */ /* 0x001fc60004800000 */
[----:B------:R0:W-:Y:S01]  /*1ea00*/  STL [R1+0x608], R3 ;  /* 0x0006080301007387 */ /* 0x0001e20000100800 */
[----:B-1----:R-:W-:-:S03]  /*1ea10*/  SEL R0, R7, R5, !P1 ;  /* 0x0000000507007207 */ /* 0x002fc60004800000 */
        /* <DEDUP_REMOVED lines=28> */
[----:B------:R-:W-:Y:S04]  /*1ebe0*/  STL [R1+0x5a0], R3 ;  /* 0x0005a00301007387 */ /* 0x000fe80000100800 */
[----:B------:R-:W3:Y:S01]  /*1ebf0*/  LDL.LU R15, [R1+0x530] ;  /* 0x00053000010f7983 */ /* 0x000ee20000300800 */
[----:B0-----:R-:W-:-:S03]  /*1ec00*/  SEL R0, R7, R12, !P1 ;  /* 0x0000000c07007207 */ /* 0x001fc60004800000 */
[----:B------:R-:W-:Y:S04]  /*1ec10*/  STL [R1+0x59c], R2 ;  /* 0x00059c0201007387 */ /* 0x000fe80000100800 */
[----:B------:R-:W4:Y:S04]  /*1ec20*/  LDL.LU R12, [R1+0x52c] ;  /* 0x00052c00010c7983 */ /* 0x000f280000300800 */
[----:B------:R2:W-:Y:S04]  /*1ec30*/  STL [R1+0x598], R0 ;  /* 0x0005980001007387 */ /* 0x0005e80000100800 */
[----:B------:R-:W3:Y:S01]  /*1ec40*/  LDL.LU R26, [R1+0x518] ;  /* 0x00051800011a7983 */ /* 0x000ee20000300800 */
[----:B--2---:R-:W-:-:S03]  /*1ec50*/  SEL R0, R7, R13, !P1 ;  /* 0x0000000d07007207 */ /* 0x004fc60004800000 */
[----:B---3--:R0:W-:Y:S04]  /*1ec60*/  STL [R1+0x1bb0], R26 ;  /* 0x001bb01a01007387 */ /* 0x0081e80000100800 */
[----:B------:R1:W-:Y:S04]  /*1ec70*/  STL [R1+0x594], R0 ;  /* 0x0005940001007387 */ /* 0x0003e80000100800 */
[----:B0-----:R-:W2:Y:S04]  /*1ec80*/  LDL.LU R26, [R1+0x528] ;  /* 0x00052800011a7983 */ /* 0x001ea80000300800 */
[----:B------:R-:W3:Y:S04]  /*1ec90*/  LDL.LU R28, [R1+0x520] ;  /* 0x00052000011c7983 */ /* 0x000ee80000300800 */
[----:B-1----:R-:W3:Y:S04]  /*1eca0*/  LDL.LU R0, [R1+0x524] ;  /* 0x0005240001007983 */ /* 0x002ee80000300800 */
        /* <DEDUP_REMOVED lines=15> */
[----:B------:R-:W-:-:S03]  /*1eda0*/  SEL R15, R7, R15, !P1 ;  /* 0x0000000f070f7207 */ /* 0x000fc60004800000 */
[----:B------:R-:W3:Y:S04]  /*1edb0*/  LDL.LU R21, [R1+0x3fc] ;  /* 0x0003fc0001157983 */ /* 0x000ee80000300800 */
[----:B------:R-:W3:Y:S01]  /*1edc0*/  LDL.LU R20, [R1+0x400] ;  /* 0x0004000001147983 */ /* 0x000ee20000300800 */
[----:B----4-:R-:W-:-:S03]  /*1edd0*/  SEL R12, R7, R12, !P1 ;  /* 0x0000000c070c7207 */ /* 0x010fc60004800000 */
[----:B------:R-:W4:Y:S04]  /*1ede0*/  LDL.LU R19, [R1+0x404] ;  /* 0x0004040001137983 */ /* 0x000f280000300800 */
[----:B------:R-:W4:Y:S04]  /*1edf0*/  LDL.LU R18, [R1+0x408] ;  /* 0x0004080001127983 */ /* 0x000f280000300800 */
[----:B------:R-:W4:Y:S04]  /*1ee00*/  LDL.LU R17, [R1+0x40c] ;  /* 0x00040c0001117983 */ /* 0x000f280000300800 */
[----:B------:R-:W4:Y:S04]  /*1ee10*/  LDL.LU R16, [R1+0x478] ;  /* 0x0004780001107983 */ /* 0x000f280000300800 */
[----:B------:R-:W4:Y:S04]  /*1ee20*/  LDL.LU R14, [R1+0x430] ;  /* 0x00043000010e7983 */ /* 0x000f280000300800 */
[----:B------:R-:W4:Y:S04]  /*1ee30*/  LDL.LU R13, [R1+0x454] ;  /* 0x00045400010d7983 */ /* 0x000f280000300800 */
[----:B------:R0:W-:Y:S04]  /*1ee40*/  STL [R1+0x590], R15 ;  /* 0x0005900f01007387 */ /* 0x0001e80000100800 */
[----:B0-----:R-:W4:Y:S04]  /*1ee50*/  LDL.LU R15, [R1+0x3e0] ;  /* 0x0003e000010f7983 */ /* 0x001f280000300800 */
[----:B------:R0:W-:Y:S04]  /*1ee60*/  STL [R1+0x58c], R12 ;  /* 0x00058c0c01007387 */ /* 0x0001e80000100800 */
[----:B0-----:R-:W4:Y:S01]  /*1ee70*/  LDL.LU R12, [R1+0x3d8] ;  /* 0x0003d800010c7983 */ /* 0x001f220000300800 */
[----:B--2---:R-:W-:-:S05]  /*1ee80*/  SEL R26, R7, R26, !P1 ;  /* 0x0000001a071a7207 */ /* 0x004fca0004800000 */
[----:B------:R0:W-:Y:S04]  /*1ee90*/  STL [R1+0x588], R26 ;  /* 0x0005881a01007387 */ /* 0x0001e80000100800 */
[----:B0-----:R-:W2:Y:S01]  /*1eea0*/  LDL.LU R26, [R1+0x1bb0] ;  /* 0x001bb000011a7983 */ /* 0x001ea20000300800 */
[C---:B---3--:R-:W-:Y:S02]  /*1eeb0*/  SEL R28, R7.reuse, R28, !P1 ;  /* 0x0000001c071c7207 */ /* 0x048fe40004800000 */
[C---:B------:R-:W-:Y:S02]  /*1eec0*/  SEL R2, R7.reuse, R2, !P1 ;  /* 0x0000000207027207 */ /* 0x040fe40004800000 */
[C---:B------:R-:W-:Y:S02]  /*1eed0*/  SEL R3, R7.reuse, R3, !P1 ;  /* 0x0000000307037207 */ /* 0x040fe40004800000 */
[----:B--2---:R-:W-:-:S05]  /*1eee0*/  SEL R26, R7, R26, !P1 ;  /* 0x0000001a071a7207 */ /* 0x004fca0004800000 */
[----:B------:R0:W-:Y:S04]  /*1eef0*/  STL [R1+0x584], R26 ;  /* 0x0005841a01007387 */ /* 0x0001e80000100800 */
[----:B------:R-:W-:Y:S01]  /*1ef00*/  STL [R1+0x574], R28 ;  /* 0x0005741c01007387 */ /* 0x000fe20000100800 */
[C---:B0-----:R-:W-:Y:S02]  /*1ef10*/  SEL R26, R7.reuse, R0, !P1 ;  /* 0x00000000071a7207 */ /* 0x041fe40004800000 */
[C---:B------:R-:W-:Y:S02]  /*1ef20*/  SEL R0, R7.reuse, R4, !P1 ;  /* 0x0000000407007207 */ /* 0x040fe40004800000 */
[C---:B------:R-:W-:Y:S01]  /*1ef30*/  SEL R4, R7.reuse, R27, !P1 ;  /* 0x0000001b07047207 */ /* 0x040fe20004800000 */
[----:B------:R-:W-:Y:S04]  /*1ef40*/  STL [R1+0x570], R26 ;  /* 0x0005701a01007387 */ /* 0x000fe80000100800 */
[----:B------:R0:W-:Y:S04]  /*1ef50*/  STL [R1+0x56c], R2 ;  /* 0x00056c0201007387 */ /* 0x0001e80000100800 */
[----:B------:R1:W-:Y:S01]  /*1ef60*/  STL [R1+0x568], R0 ;  /* 0x0005680001007387 */ /* 0x0003e20000100800 */
[----:B0-----:R-:W-:-:S03]  /*1ef70*/  SEL R2, R7, R29, !P1 ;  /* 0x0000001d07027207 */ /* 0x001fc60004800000 */
[----:B------:R-:W-:Y:S01]  /*1ef80*/  STL [R1+0x564], R4 ;  /* 0x0005640401007387 */ /* 0x000fe20000100800 */
[----:B-1----:R-:W-:-:S03]  /*1ef90*/  SEL R0, R7, R6, !P1 ;  /* 0x0000000607007207 */ /* 0x002fc60004800000 */
[----:B------:R0:W-:Y:S04]  /*1efa0*/  STL [R1+0x560], R2 ;  /* 0x0005600201007387 */ /* 0x0001e80000100800 */
        /* <DEDUP_REMOVED lines=23> */
[----:B----4-:R-:W-:-:S03]  /*1f120*/  SEL R3, R7, R19, !P1 ;  /* 0x0000001307037207 */ /* 0x010fc60004800000 */
        /* <DEDUP_REMOVED lines=9> */
[----:B------:R-:W2:Y:S01]  /*1f1c0*/  LDL.LU R14, [R1+0x164] ;  /* 0x00016400010e7983 */ /* 0x000ea20000300800 */
[----:B0-----:R-:W-:-:S03]  /*1f1d0*/  SEL R0, R7, R13, !P1 ;  /* 0x0000000d07007207 */ /* 0x001fc60004800000 */
[----:B------:R0:W-:Y:S04]  /*1f1e0*/  STL [R1+0x518], R2 ;  /* 0x0005180201007387 */ /* 0x0001e80000100800 */
[----:B------:R-:W3:Y:S04]  /*1f1f0*/  LDL.LU R13, [R1+0x13c] ;  /* 0x00013c00010d7983 */ /* 0x000ee80000300800 */
[----:B------:R1:W-:Y:S04]  /*1f200*/  STL [R1+0x514], R0 ;  /* 0x0005140001007387 */ /* 0x0003e80000100800 */
[----:B------:R-:W4:Y:S01]  /*1f210*/  LDL.LU R26, [R1+0xc4] ;  /* 0x0000c400011a7983 */ /* 0x000f220000300800 */
[----:B0-----:R-:W-:-:S02]  /*1f220*/  SEL R2, R7, R15, !P1 ;  /* 0x0000000f07027207 */ /* 0x001fc40004800000 */
[----:B-1----:R-:W-:-:S03]  /*1f230*/  SEL R0, R7, R12, !P1 ;  /* 0x0000000c07007207 */ /* 0x002fc60004800000 */
[----:B------:R-:W-:Y:S04]  /*1f240*/  STL [R1+0x510], R2 ;  /* 0x0005100201007387 */ /* 0x000fe80000100800 */
[----:B----4-:R0:W-:Y:S04]  /*1f250*/  STL [R1+0x1bac], R26 ;  /* 0x001bac1a01007387 */ /* 0x0101e80000100800 */
[----:B------:R1:W-:Y:S04]  /*1f260*/  STL [R1+0x50c], R0 ;  /* 0x00050c0001007387 */ /* 0x0003e80000100800 */
[----:B0-----:R-:W4:Y:S04]  /*1f270*/  LDL.LU R26, [R1+0x3cc] ;  /* 0x0003cc00011a7983 */ /* 0x001f280000300800 */
[----:B------:R-:W4:Y:S04]  /*1f280*/  LDL.LU R28, [R1+0x3c8] ;  /* 0x0003c800011c7983 */ /* 0x000f280000300800 */
[----:B-1----:R-:W4:Y:S04]  /*1f290*/  LDL.LU R0, [R1+0x3a8] ;  /* 0x0003a80001007983 */ /* 0x002f280000300800 */
        /* <DEDUP_REMOVED lines=17> */
[----:B------:R-:W2:Y:S01]  /*1f3b0*/  LDL.LU R20, [R1+0x39c] ;  /* 0x00039c0001147983 */ /* 0x000ea20000300800 */
[----:B---3--:R-:W-:-:S03]  /*1f3c0*/  SEL R13, R7, R13, !P1 ;  /* 0x0000000d070d7207 */ /* 0x008fc60004800000 */
[----:B------:R-:W3:Y:S04]  /*1f3d0*/  LDL.LU R19, [R1+0x3a0] ;  /* 0x0003a00001137983 */ /* 0x000ee80000300800 */
[----:B------:R-:W2:Y:S04]  /*1f3e0*/  LDL.LU R18, [R1+0x388] ;  /* 0x0003880001127983 */ /* 0x000ea80000300800 */
[----:B------:R-:W2:Y:S04]  /*1f3f0*/  LDL.LU R17, [R1+0x38c] ;  /* 0x00038c0001117983 */ /* 0x000ea80000300800 */
[----:B------:R-:W2:Y:S04]  /*1f400*/  LDL.LU R15, [R1+0x324] ;  /* 0x00032400010f7983 */ /* 0x000ea80000300800 */
[----:B------:R-:W2:Y:S04]  /*1f410*/  LDL.LU R12, [R1+0x358] ;  /* 0x00035800010c7983 */ /* 0x000ea80000300800 */
[----:B------:R-:W2:Y:S04]  /*1f420*/  LDL.LU R16, [R1+0x308] ;  /* 0x0003080001107983 */ /* 0x000ea80000300800 */
[----:B------:R0:W-:Y:S04]  /*1f430*/  STL [R1+0x4fc], R14 ;  /* 0x0004fc0e01007387 */ /* 0x0001e80000100800 */
[----:B0-----:R-:W2:Y:S04]  /*1f440*/  LDL.LU R14, [R1+0x2e8] ;  /* 0x0002e800010e7983 */ /* 0x001ea80000300800 */
[----:B------:R0:W-:Y:S04]  /*1f450*/  STL [R1+0x4ec], R13 ;  /* 0x0004ec0d01007387 */ /* 0x0001e80000100800 */
[----:B0-----:R-:W2:Y:S01]  /*1f460*/  LDL.LU R13, [R1+0x2e0] ;  /* 0x0002e000010d7983 */ /* 0x001ea20000300800 */
[----:B----4-:R-:W-:-:S05]  /*1f470*/  SEL R26, R7, R26, !P1 ;  /* 0x0000001a071a7207 */ /* 0x010fca0004800000 */
[----:B------:R0:W-:Y:S04]  /*1f480*/  STL [R1+0x4dc], R26 ;  /* 0x0004dc1a01007387 */ /* 0x0001e80000100800 */
[----:B0-----:R-:W4:Y:S01]  /*1f490*/  LDL.LU R26, [R1+0x1bac] ;  /* 0x001bac00011a7983 */ /* 0x001f220000300800 */
[C---:B------:R-:W-:Y:S02]  /*1f4a0*/  SEL R28, R7.reuse, R28, !P1 ;  /* 0x0000001c071c7207 */ /* 0x040fe40004800000 */
[C---:B------:R-:W-:Y:S02]  /*1f4b0*/  SEL R4, R7.reuse, R4, !P1 ;  /* 0x0000000407047207 */ /* 0x040fe40004800000 */
[----:B----4-:R-:W-:-:S05]  /*1f4c0*/  SEL R26, R7, R26, !P1 ;  /* 0x0000001a071a7207 */ /* 0x010fca0004800000 */
        /* <DEDUP_REMOVED lines=12> */
[----:B0-----:R-:W-:-:S03]  /*1f590*/  SEL R2, R7, R3, !P1 ;  /* 0x0000000307027207 */ /* 0x001fc60004800000 */
[----:B------:R-:W-:Y:S01]  /*1f5a0*/  STL [R1+0x478], R4 ;  /* 0x0004780401007387 */ /* 0x000fe20000100800 */
[C---:B------:R-:W-:Y:S02]  /*1f5b0*/  SEL R3, R7.reuse, R10, !P1 ;  /* 0x0000000a07037207 */ /* 0x040fe40004800000 */
[C---:B-1----:R-:W-:Y:S01]  /*1f5c0*/  SEL R0, R7.reuse, R9, !P1 ;  /* 0x0000000907007207 */ /* 0x042fe20004800000 */
[----:B------:R0:W-:Y:S04]  /*1f5d0*/  STL [R1+0x454], R2 ;  /* 0x0004540201007387 */ /* 0x0001e80000100800 */
[----:B------:R1:W-:Y:S04]  /*1f5e0*/  STL [R1+0x430], R0 ;  /* 0x0004300001007387 */ /* 0x0003e80000100800 */
[----:B------:R4:W-:Y:S01]  /*1f5f0*/  STL [R1+0x40c], R3 ;  /* 0x00040c0301007387 */ /* 0x0009e20000100800 */
[----:B0-----:R-:W-:-:S02]  /*1f600*/  SEL R2, R7, R5, !P1 ;  /* 0x0000000507027207 */ /* 0x001fc40004800000 */
[----:B-1----:R-:W-:-:S03]  /*1f610*/  SEL R0, R7, R8, !P1 ;  /* 0x0000000807007207 */ /* 0x002fc60004800000 */
[----:B------:R0:W-:Y:S01]  /*1f620*/  STL [R1+0x408], R2 ;  /* 0x0004080201007387 */ /* 0x0001e20000100800 */
[----:B----4-:R-:W-:-:S03]  /*1f630*/  SEL R3, R7, R11, !P1 ;  /* 0x0000000b07037207 */ /* 0x010fc60004800000 */
[----:B------:R1:W-:Y:S04]  /*1f640*/  STL [R1+0x404], R0 ;  /* 0x0004040001007387 */ /* 0x0003e80000100800 */
[----:B------:R4:W-:Y:S01]  /*1f650*/  STL [R1+0x400], R3 ;  /* 0x0004000301007387 */ /* 0x0009e20000100800 */
[C---:B0-----:R-:W-:Y:S02]  /*1f660*/  SEL R2, R7.reuse, R25, !P1 ;  /* 0x0000001907027207 */ /* 0x041fe40004800000 */
[----:B-1----:R-:W-:-:S03]  /*1f670*/  SEL R0, R7, R24, !P1 ;  /* 0x0000001807007207 */ /* 0x002fc60004800000 */
[----:B------:R0:W-:Y:S01]  /*1f680*/  STL [R1+0x3fc], R2 ;  /* 0x0003fc0201007387 */ /* 0x0001e20000100800 */
[----:B----4-:R-:W-:-:S03]  /*1f690*/  SEL R3, R7, R23, !P1 ;  /* 0x0000001707037207 */ /* 0x010fc60004800000 */
[----:B------:R2:W-:Y:S04]  /*1f6a0*/  STL [R1+0x3e0], R0 ;  /* 0x0003e00001007387 */ /* 0x0005e80000100800 */
[----:B------:R1:W-:Y:S01]  /*1f6b0*/  STL [R1+0x3d8], R3 ;  /* 0x0003d80301007387 */ /* 0x0003e20000100800 */
[C---:B0-----:R-:W-:Y:S02]  /*1f6c0*/  SEL R2, R7.reuse, R22, !P1 ;  /* 0x0000001607027207 */ /* 0x041fe40004800000 */
[----:B--2---:R-:W-:-:S03]  /*1f6d0*/  SEL R0, R7, R21, !P1 ;  /* 0x0000001507007207 */ /* 0x004fc60004800000 */
[----:B------:R3:W-:Y:S01]  /*1f6e0*/  STL [R1+0x3d0], R2 ;  /* 0x0003d00201007387 */ /* 0x0007e20000100800 */
[----:B-1----:R-:W-:-:S03]  /*1f6f0*/  SEL R3, R7, R20, !P1 ;  /* 0x0000001407037207 */ /* 0x002fc60004800000 */
[----:B------:R0:W-:Y:S04]  /*1f700*/  STL [R1+0x3cc], R0 ;  /* 0x0003cc0001007387 */ /* 0x0001e80000100800 */
[----:B------:R1:W-:Y:S01]  /*1f710*/  STL [R1+0x3c8], R3 ;  /* 0x0003c80301007387 */ /* 0x0003e20000100800 */
[C---:B---3--:R-:W-:Y:S02]  /*1f720*/  SEL R2, R7.reuse, R19, !P1 ;  /* 0x0000001307027207 */ /* 0x048fe40004800000 */
[----:B0-----:R-:W-:-:S03]  /*1f730*/  SEL R0, R7, R18, !P1 ;  /* 0x0000001207007207 */ /* 0x001fc60004800000 */
[----:B------:R0:W-:Y:S01]  /*1f740*/  STL [R1+0x3c4], R2 ;  /* 0x0003c40201007387 */ /* 0x0001e20000100800 */
[----:B-1----:R-:W-:-:S03]  /*1f750*/  SEL R3, R7, R17, !P1 ;  /* 0x0000001107037207 */ /* 0x002fc60004800000 */
[----:B------:R1:W-:Y:S04]  /*1f760*/  STL [R1+0x3bc], R0 ;  /* 0x0003bc0001007387 */ /* 0x0003e80000100800 */
[----:B------:R2:W-:Y:S01]  /*1f770*/  STL [R1+0x3b4], R3 ;  /* 0x0003b40301007387 */ /* 0x0005e20000100800 */
[----:B0-----:R-:W-:-:S03]  /*1f780*/  SEL R2, R7, R15, !P1 ;  /* 0x0000000f07027207 */ /* 0x001fc60004800000 */
[----:B------:R-:W3:Y:S01]  /*1f790*/  LDL.LU R15, [R1+0x2d4] ;  /* 0x0002d400010f7983 */ /* 0x000ee20000300800 */
[----:B-1----:R-:W-:-:S03]  /*1f7a0*/  SEL R0, R7, R12, !P1 ;  /* 0x0000000c07007207 */ /* 0x002fc60004800000 */
[----:B------:R0:W-:Y:S01]  /*1f7b0*/  STL [R1+0x3b0], R2 ;  /* 0x0003b00201007387 */ /* 0x0001e20000100800 */
[----:B--2---:R-:W-:-:S03]  /*1f7c0*/  SEL R3, R7, R16, !P1 ;  /* 0x0000001007037207 */ /* 0x004fc60004800000 */
[----:B------:R-:W2:Y:S04]  /*1f7d0*/  LDL.LU R12, [R1+0x2d0] ;  /* 0x0002d000010c7983 */ /* 0x000ea80000300800 */
[----:B------:R1:W-:Y:S04]  /*1f7e0*/  STL [R1+0x3ac], R0 ;  /* 0x0003ac0001007387 */ /* 0x0003e80000100800 */
[----:B------:R-:W-:Y:S04]  /*1f7f0*/  STL [R1+0x3a8], R3 ;  /* 0x0003a80301007387 */ /* 0x000fe80000100800 */
        /* <DEDUP_REMOVED lines=23> */
[----:B---3--:R-:W-:-:S03]  /*1f970*/  SEL R15, R7, R15, !P1 ;  /* 0x0000000f070f7207 */ /* 0x008fc60004800000 */
[----:B------:R-:W3:Y:S04]  /*1f980*/  LDL.LU R22, [R1+0x218] ;  /* 0x0002180001167983 */ /* 0x000ee80000300800 */
[----:B------:R-:W3:Y:S01]  /*1f990*/  LDL.LU R21, [R1+0x284] ;  /* 0x0002840001157983 */ /* 0x000ee20000300800 */
[----:B--2---:R-:W-:-:S03]  /*1f9a0*/  SEL R12, R7, R12, !P1 ;  /* 0x0000000c070c7207 */ /* 0x004fc60004800000 */
[----:B------:R-:W2:Y:S04]  /*1f9b0*/  LDL.LU R20, [R1+0x288] ;  /* 0x0002880001147983 */ /* 0x000ea80000300800 */
[----:B------:R-:W2:Y:S04]  /*1f9c0*/  LDL.LU R19, [R1+0x290] ;  /* 0x0002900001137983 */ /* 0x000ea80000300800 */
[----:B------:R-:W2:Y:S04]  /*1f9d0*/  LDL.LU R18, [R1+0x28c] ;  /* 0x00028c0001127983 */ /* 0x000ea80000300800 */
[----:B------:R-:W2:Y:S04]  /*1f9e0*/  LDL.LU R14, [R1+0x254] ;  /* 0x00025400010e7983 */ /* 0x000ea80000300800 */
[----:B------:R-:W2:Y:S04]  /*1f9f0*/  LDL.LU R13, [R1+0x258] ;  /* 0x00025800010d7983 */ /* 0x000ea80000300800 */
[----:B------:R-:W2:Y:S04]  /*1fa00*/  LDL.LU R17, [R1+0x278] ;  /* 0x0002780001117983 */ /* 0x000ea80000300800 */
[----:B------:R0:W-:Y:S04]  /*1fa10*/  STL [R1+0x39c], R15 ;  /* 0x00039c0f01007387 */ /* 0x0001e80000100800 */
[----:B------:R-:W2:Y:S04]  /*1fa20*/  LDL.LU R16, [R1+0x274] ;  /* 0x0002740001107983 */ /* 0x000ea80000300800 */
[----:B------:R1:W-:Y:S04]  /*1fa30*/  STL [R1+0x38c], R12 ;  /* 0x00038c0c01007387 */ /* 0x0003e80000100800 */
[----:B0-----:R-:W2:Y:S04]  /*1fa40*/  LDL.LU R15, [R1+0x26c] ;  /* 0x00026c00010f7983 */ /* 0x001ea80000300800 */
[----:B-1----:R-:W2:Y:S01]  /*1fa50*/  LDL.LU R12, [R1+0x270] ;  /* 0x00027000010c7983 */ /* 0x002ea20000300800 */
[----:B----4-:R-:W-:-:S05]  /*1fa60*/  SEL R26, R7, R26, !P1 ;  /* 0x0000001a071a7207 */ /* 0x010fca0004800000 */
[----:B------:R0:W-:Y:S04]  /*1fa70*/  STL [R1+0x388], R26 ;  /* 0x0003881a01007387 */ /* 0x0001e80000100800 */
[----:B0-----:R-:W4:Y:S01]  /*1fa80*/  LDL.LU R26, [R1+0x1ba8] ;  /* 0x001ba800011a7983 */ /* 0x001f220000300800 */
[C---:B------:R-:W-:Y:S02]  /*1fa90*/  SEL R28, R7.reuse, R28, !P1 ;  /* 0x0000001c071c7207 */ /* 0x040fe40004800000 */
[C---:B------:R-:W-:Y:S02]  /*1faa0*/  SEL R0, R7.reuse, R0, !P1 ;  /* 0x0000000007007207 */ /* 0x040fe40004800000 */
[----:B----4-:R-:W-:-:S05]  /*1fab0*/  SEL R26, R7, R26, !P1 ;  /* 0x0000001a071a7207 */ /* 0x010fca0004800000 */
        /* <DEDUP_REMOVED lines=30> */
[----:B---3--:R-:W-:-:S03]  /*1fca0*/  SEL R0, R7, R22, !P1 ;  /* 0x0000001607007207 */ /* 0x008fc60004800000 */
[----:B------:R2:W-:Y:S01]  /*1fcb0*/  STL [R1+0x2bc], R2 ;  /* 0x0002bc0201007387 */ /* 0x0005e20000100800 */
[----:B0-----:R-:W-:-:S03]  /*1fcc0*/  SEL R3, R7, R21, !P1 ;  /* 0x0000001507037207 */ /* 0x001fc60004800000 */
[----:B------:R0:W-:Y:S01]  /*1fcd0*/  STL [R1+0x2b8], R0 ;  /* 0x0002b80001007387 */ /* 0x0001e20000100800 */
[----:B--2---:R-:W-:-:S03]  /*1fce0*/  SEL R2, R7, R20, !P1 ;  /* 0x0000001407027207 */ /* 0x004fc60004800000 */
        /* <DEDUP_REMOVED lines=8> */
[----:B------:R-:W2:Y:S04]  /*1fd70*/  LDL.LU R14, [R1+0x25c] ;  /* 0x00025c00010e7983 */ /* 0x000ea80000300800 */
[----:B------:R-:W-:Y:S04]  /*1fd80*/  STL [R1+0x2a4], R2 ;  /* 0x0002a40201007387 */ /* 0x000fe80000100800 */
[----:B------:R-:W3:Y:S01]  /*1fd90*/  LDL.LU R13, [R1+0x250] ;  /* 0x00025000010d7983 */ /* 0x000ee20000300800 */
[----:B0-----:R-:W-:-:S03]  /*1fda0*/  SEL R3, R7, R16, !P1 ;  /* 0x0000001007037207 */ /* 0x001fc60004800000 */
[----:B------:R0:W-:Y:S02]  /*1fdb0*/  STL [R1+0x2a0], R0 ;  /* 0x0002a00001007387 */ /* 0x0001e40000100800 */
[----:B0-----:R-:W-:-:S05]  /*1fdc0*/  SEL R0, R7, R17, !P1 ;  /* 0x0000001107007207 */ /* 0x001fca0004800000 */
[----:B------:R0:W-:Y:S04]  /*1fdd0*/  STL [R1+0x29c], R0 ;  /* 0x00029c0001007387 */ /* 0x0001e80000100800 */
[----:B------:R-:W-:Y:S04]  /*1fde0*/  STL [R1+0x298], R3 ;  /* 0x0002980301007387 */ /* 0x000fe80000100800 */
[----:B------:R-:W4:Y:S01]  /*1fdf0*/  LDL.LU R26, [R1+0x248] ;  /* 0x00024800011a7983 */ /* 0x000f220000300800 */
[C---:B------:R-:W-:Y:S02]  /*1fe00*/  SEL R2, R7.reuse, R15, !P1 ;  /* 0x0000000f07027207 */ /* 0x040fe40004800000 */
[----:B0-----:R-:W-:-:S03]  /*1fe10*/  SEL R0, R7, R12, !P1 ;  /* 0x0000000c07007207 */ /* 0x001fc60004800000 */
        /* <DEDUP_REMOVED lines=32> */
[----:B------:R-:W2:Y:S04]  /*20020*/  LDL.LU R16, [R1+0x198] ;  /* 0x0001980001107983 */ /* 0x000ea80000300800 */
[----:B0-----:R-:W2:Y:S04]  /*20030*/  LDL.LU R14, [R1+0x17c] ;  /* 0x00017c00010e7983 */ /* 0x001ea80000300800 */
[----:B-1----:R-:W2:Y:S01]  /*20040*/  LDL.LU R13, [R1+0x180] ;  /* 0x00018000010d7983 */ /* 0x002ea20000300800 */
[----:B----4-:R-:W-:-:S05]  /*20050*/  SEL R26, R7, R26, !P1 ;  /* 0x0000001a071a7207 */ /* 0x010fca0004800000 */
[----:B------:R0:W-:Y:S04]  /*20060*/  STL [R1+0x284], R26 ;  /* 0x0002841a01007387 */ /* 0x0001e80000100800 */
[----:B0-----:R-:W4:Y:S01]  /*20070*/  LDL.LU R26, [R1+0x1ba4] ;  /* 0x001ba400011a7983 */ /* 0x001f220000300800 */
[C---:B------:R-:W-:Y:S02]  /*20080*/  SEL R28, R7.reuse, R28, !P1 ;  /* 0x0000001c071c7207 */ /* 0x040fe40004800000 */
        /* <DEDUP_REMOVED lines=30> */
[----:B--2---:R-:W-:-:S03]  /*20270*/  SEL R0, R7, R23, !P1 ;  /* 0x0000001707007207 */ /* 0x004fc60004800000 */
[----:B------:R3:W-:Y:S01]  /*20280*/  STL [R1+0x21c], R2 ;  /* 0x00021c0201007387 */ /* 0x0007e20000100800 */
[----:B0-----:R-:W-:-:S03]  /*20290*/  SEL R3, R7, R22, !P1 ;  /* 0x0000001607037207 */ /* 0x001fc60004800000 */
[----:B------:R0:W-:Y:S01]  /*202a0*/  STL [R1+0x218], R0 ;  /* 0x0002180001007387 */ /* 0x0001e20000100800 */
[----:B---3--:R-:W-:-:S03]  /*202b0*/  SEL R2, R7, R21, !P1 ;  /* 0x0000001507027207 */ /* 0x008fc60004800000 */
        /* <DEDUP_REMOVED lines=9> */
[----:B------:R1:W-:Y:S04]  /*20350*/  STL [R1+0x1f4], R2 ;  /* 0x0001f40201007387 */ /* 0x0003e80000100800 */
[----:B------:R-:W3:Y:S01]  /*20360*/  LDL.LU R12, [R1+0x178] ;  /* 0x00017800010c7983 */ /* 0x000ee20000300800 */
[----:B0-----:R-:W-:-:S03]  /*20370*/  SEL R3, R7, R16, !P1 ;  /* 0x0000001007037207 */ /* 0x001fc60004800000 */
[----:B------:R0:W-:Y:S01]  /*20380*/  STL [R1+0x1f0], R0 ;  /* 0x0001f00001007387 */ /* 0x0001e20000100800 */
[C---:B-1----:R-:W-:Y:S02]  /*20390*/  SEL R2, R7.reuse, R18, !P1 ;  /* 0x0000001207027207 */ /* 0x042fe40004800000 */
[----:B0-----:R-:W-:-:S03]  /*203a0*/  SEL R0, R7, R17, !P1 ;  /* 0x0000001107007207 */ /* 0x001fc60004800000 */
[----:B------:R0:W-:Y:S04]  /*203b0*/  STL [R1+0x1e4], R2 ;  /* 0x0001e40201007387 */ /* 0x0001e80000100800 */
        /* <DEDUP_REMOVED lines=89> */
[----:B------:R1:W-:Y:S01]  /*20950*/  STL [R1+0x140], R0 ;  /* 0x0001400001007387 */ /* 0x0003e20000100800 */
[----:B0-----:R-:W-:-:S03]  /*20960*/  SEL R2, R7, R18, !P1 ;  /* 0x0000001207027207 */ /* 0x001fc60004800000 */
[----:B------:R0:W-:Y:S01]  /*20970*/  STL [R1+0x13c], R3 ;  /* 0x00013c0301007387 */ /* 0x0001e20000100800 */
[----:B-1----:R-:W-:-:S03]  /*20980*/  SEL R0, R7, R17, !P1 ;  /* 0x0000001107007207 */ /* 0x002fc60004800000 */
[----:B------:R1:W-:Y:S01]  /*20990*/  STL [R1+0x138], R2 ;  /* 0x0001380201007387 */ /* 0x0003e20000100800 */
[----:B0-----:R-:W-:-:S03]  /*209a0*/  SEL R3, R7, R16, !P1 ;  /* 0x0000001007037207 */ /* 0x001fc60004800000 */
[----:B------:R0:W-:Y:S04]  /*209b0*/  STL [R1+0x134], R0 ;  /* 0x0001340001007387 */ /* 0x0001e80000100800 */
[----:B------:R-:W-:Y:S04]  /*209c0*/  STL [R1+0x130], R3 ;  /* 0x0001300301007387 */ /* 0x000fe80000100800 */
[----:B------:R-:W4:Y:S01]  /*209d0*/  LDL.LU R26, [R1+0xe4] ;  /* 0x0000e400011a7983 */ /* 0x000f220000300800 */
[C---:B-1----:R-:W-:Y:S02]  /*209e0*/  SEL R2, R7.reuse, R15, !P1 ;  /* 0x0000000f07027207 */ /* 0x042fe40004800000 */
        /* <DEDUP_REMOVED lines=34> */
[----:B------:R-:W2:Y:S04]  /*20c10*/  LDL.LU R13, [R1+0x24] ;  /* 0x00002400010d7983 */ /* 0x000ea80000300800 */
[----:B-1----:R-:W2:Y:S01]  /*20c20*/  LDL.LU R3, [R1+0x18] ;  /* 0x0000180001037983 */ /* 0x002ea20000300800 */
[----:B----4-:R-:W-:-:S05]  /*20c30*/  SEL R26, R7, R26, !P1 ;  /* 0x0000001a071a7207 */ /* 0x010fca0004800000 */
[----:B------:R0:W-:Y:S04]  /*20c40*/  STL [R1+0x11c], R26 ;  /* 0x00011c1a01007387 */ /* 0x0001e80000100800 */
[----:B0-----:R-:W4:Y:S01]  /*20c50*/  LDL.LU R26, [R1+0x1b9c] ;  /* 0x001b9c00011a7983 */ /* 0x001f220000300800 */
[C---:B------:R-:W-:Y:S02]  /*20c60*/  SEL R28, R7.reuse, R28, !P1 ;  /* 0x0000001c071c7207 */ /* 0x040fe40004800000 */
[C---:B------:R-:W-:Y:S02]  /*20c70*/  SEL R0, R7.reuse, R0, !P1 ;  /* 0x0000000007007207 */ /* 0x040fe40004800000 */
[C---:B------:R-:W-:Y:S02]  /*20c80*/  SEL R2, R7.reuse, R2, !P1 ;  /* 0x0000000207027207 */ /* 0x040fe40004800000 */
[----:B------:R-:W-:-:S02]  /*20c90*/  SEL R4, R7, R4, !P1 ;  /* 0x0000000407047207 */ /* 0x000fc40004800000 */
[C---:B------:R-:W-:Y:S02]  /*20ca0*/  SEL R27, R7.reuse, R27, !P1 ;  /* 0x0000001b071b7207 */ /* 0x040fe40004800000 */
[C---:B------:R-:W-:Y:S02]  /*20cb0*/  SEL R29, R7.reuse, R29, !P1 ;  /* 0x0000001d071d7207 */ /* 0x040fe40004800000 */
[C---:B------:R-:W-:Y:S02]  /*20cc0*/  SEL R6, R7.reuse, R6, !P1 ;  /* 0x0000000607067207 */ /* 0x040fe40004800000 */
[C---:B------:R-:W-:Y:S02]  /*20cd0*/  SEL R9, R7.reuse, R9, !P1 ;  /* 0x0000000907097207 */ /* 0x040fe40004800000 */
[C---:B------:R-:W-:Y:S02]  /*20ce0*/  SEL R10, R7.reuse, R10, !P1 ;  /* 0x0000000a070a7207 */ /* 0x040fe40004800000 */
[----:B------:R-:W-:-:S02]  /*20cf0*/  SEL R5, R7, R5, !P1 ;  /* 0x0000000507057207 */ /* 0x000fc40004800000 */
[C---:B------:R-:W-:Y:S02]  /*20d00*/  SEL R8, R7.reuse, R8, !P1 ;  /* 0x0000000807087207 */ /* 0x040fe40004800000 */
[C---:B------:R-:W-:Y:S02]  /*20d10*/  SEL R11, R7.reuse, R11, !P1 ;  /* 0x0000000b070b7207 */ /* 0x040fe40004800000 */
[C---:B------:R-:W-:Y:S02]  /*20d20*/  SEL R25, R7.reuse, R25, !P1 ;  /* 0x0000001907197207 */ /* 0x040fe40004800000 */
[C---:B---3--:R-:W-:Y:S02]  /*20d30*/  SEL R24, R7.reuse, R24, !P1 ;  /* 0x0000001807187207 */ /* 0x048fe40004800000 */
[C---:B------:R-:W-:Y:S02]  /*20d40*/  SEL R23, R7.reuse, R23, !P1 ;  /* 0x0000001707177207 */ /* 0x040fe40004800000 */
[----:B--2---:R-:W-:-:S02]  /*20d50*/  SEL R22, R7, R22, !P1 ;  /* 0x0000001607167207 */ /* 0x004fc40004800000 */
[C---:B------:R-:W-:Y:S02]  /*20d60*/  SEL R21, R7.reuse, R21, !P1 ;  /* 0x0000001507157207 */ /* 0x040fe40004800000 */
[C---:B------:R-:W-:Y:S02]  /*20d70*/  SEL R20, R7.reuse, R20, !P1 ;  /* 0x0000001407147207 */ /* 0x040fe40004800000 */
[C---:B------:R-:W-:Y:S02]  /*20d80*/  SEL R19, R7.reuse, R19, !P1 ;  /* 0x0000001307137207 */ /* 0x040fe40004800000 */
[C---:B------:R-:W-:Y:S02]  /*20d90*/  SEL R12, R7.reuse, R12, !P1 ;  /* 0x0000000c070c7207 */ /* 0x040fe40004800000 */
[----:B----4-:R-:W-:-:S05]  /*20da0*/  SEL R26, R7, R26, !P1 ;  /* 0x0000001a071a7207 */ /* 0x010fca0004800000 */
[----:B------:R0:W-:Y:S04]  /*20db0*/  STL [R1+0x118], R26 ;  /* 0x0001181a01007387 */ /* 0x0001e80000100800 */
[----:B0-----:R-:W2:Y:S04]  /*20dc0*/  LDL.LU R26, [R1+0x1b98] ;  /* 0x001b9800011a7983 */ /* 0x001ea80000300800 */
[----:B------:R0:W-:Y:S04]  /*20dd0*/  STL [R1+0x114], R28 ;  /* 0x0001141c01007387 */ /* 0x0001e80000100800 */
[----:B0-----:R-:W3:Y:S04]  /*20de0*/  LDL.LU R28, [R1+0x1b94] ;  /* 0x001b9400011c7983 */ /* 0x001ee80000300800 */
[----:B------:R0:W-:Y:S04]  /*20df0*/  STL [R1+0x110], R0 ;  /* 0x0001100001007387 */ /* 0x0001e80000100800 */
[----:B0-----:R-:W4:Y:S04]  /*20e00*/  LDL.LU R0, [R1+0x1b90] ;  /* 0x001b900001007983 */ /* 0x001f280000300800 */
[----:B------:R0:W-:Y:S04]  /*20e10*/  STL [R1+0x10c], R2 ;  /* 0x00010c0201007387 */ /* 0x0001e80000100800 */
[----:B0-----:R-:W2:Y:S04]  /*20e20*/  LDL.LU R2, [R1+0x1b8c] ;  /* 0x001b8c0001027983 */ /* 0x001ea80000300800 */
        /* <DEDUP_REMOVED lines=33> */
[----:B0-----:R-:W2:Y:S01]  /*21040*/  LDL.LU R12, [R1+0x1b48] ;  /* 0x001b4800010c7983 */ /* 0x001ea20000300800 */
[----:B------:R-:W-:-:S02]  /*21050*/  SEL R18, R7, R18, !P1 ;  /* 0x0000001207127207 */ /* 0x000fc40004800000 */
[C---:B------:R-:W-:Y:S02]  /*21060*/  SEL R17, R7.reuse, R17, !P1 ;  /* 0x0000001107117207 */ /* 0x040fe40004800000 */
[C---:B------:R-:W-:Y:S02]  /*21070*/  SEL R16, R7.reuse, R16, !P1 ;  /* 0x0000001007107207 */ /* 0x040fe40004800000 */
[C---:B------:R-:W-:Y:S02]  /*21080*/  SEL R15, R7.reuse, R15, !P1 ;  /* 0x0000000f070f7207 */ /* 0x040fe40004800000 */
[C---:B------:R-:W-:Y:S02]  /*21090*/  SEL R14, R7.reuse, R14, !P1 ;  /* 0x0000000e070e7207 */ /* 0x040fe40004800000 */
[C---:B------:R-:W-:Y:S02]  /*210a0*/  SEL R13, R7.reuse, R13, !P1 ;  /* 0x0000000d070d7207 */ /* 0x040fe40004800000 */
[----:B--2---:R-:W-:-:S05]  /*210b0*/  SEL R12, R7, R12, !P1 ;  /* 0x0000000c070c7207 */ /* 0x004fca0004800000 */
[----:B------:R0:W-:Y:S04]  /*210c0*/  STL [R1+0xb8], R12 ;  /* 0x0000b80c01007387 */ /* 0x0001e80000100800 */
[----:B0-----:R-:W2:Y:S04]  /*210d0*/  LDL.LU R12, [R1+0x20] ;  /* 0x00002000010c7983 */ /* 0x001ea80000300800 */
[----:B------:R0:W-:Y:S04]  /*210e0*/  STL [R1+0xb4], R18 ;  /* 0x0000b41201007387 */ /* 0x0001e80000100800 */
[----:B0-----:R-:W3:Y:S04]  /*210f0*/  LDL.LU R18, [R1+0x1b44] ;  /* 0x001b440001127983 */ /* 0x001ee80000300800 */
[----:B------:R0:W-:Y:S04]  /*21100*/  STL [R1+0xb0], R17 ;  /* 0x0000b01101007387 */ /* 0x0001e80000100800 */
[----:B0-----:R-:W3:Y:S04]  /*21110*/  LDL.LU R17, [R1+0x1b40] ;  /* 0x001b400001117983 */ /* 0x001ee80000300800 */
[----:B------:R0:W-:Y:S04]  /*21120*/  STL [R1+0xa8], R16 ;  /* 0x0000a81001007387 */ /* 0x0001e80000100800 */
[----:B0-----:R-:W3:Y:S04]  /*21130*/  LDL.LU R16, [R1+0x1b3c] ;  /* 0x001b3c0001107983 */ /* 0x001ee80000300800 */
[----:B------:R0:W-:Y:S04]  /*21140*/  STL [R1+0xa0], R15 ;  /* 0x0000a00f01007387 */ /* 0x0001e80000100800 */
[----:B0-----:R-:W3:Y:S04]  /*21150*/  LDL.LU R15, [R1+0x1b38] ;  /* 0x001b3800010f7983 */ /* 0x001ee80000300800 */
[----:B------:R0:W-:Y:S04]  /*21160*/  STL [R1+0x98], R14 ;  /* 0x0000980e01007387 */ /* 0x0001e80000100800 */
[----:B0-----:R-:W4:Y:S04]  /*21170*/  LDL.LU R14, [R1+0x1b34] ;  /* 0x001b3400010e7983 */ /* 0x001f280000300800 */
[----:B------:R0:W-:Y:S04]  /*21180*/  STL [R1+0x90], R13 ;  /* 0x0000900d01007387 */ /* 0x0001e80000100800 */
[----:B0-----:R-:W4:Y:S01]  /*21190*/  LDL.LU R13, [R1+0x1b30] ;  /* 0x001b3000010d7983 */ /* 0x001f220000300800 */
[----:B------:R-:W-:-:S02]  /*211a0*/  SEL R3, R7, R3, !P1 ;  /* 0x0000000307037207 */ /* 0x000fc40004800000 */
[C---:B------:R-:W-:Y:S02]  /*211b0*/  SEL R11, R7.reuse, R11, !P1 ;  /* 0x0000000b070b7207 */ /* 0x040fe40004800000 */
[C---:B------:R-:W-:Y:S02]  /*211c0*/  SEL R6, R7.reuse, R6, !P1 ;  /* 0x0000000607067207 */ /* 0x040fe40004800000 */
[----:B--2---:R-:W-:-:S05]  /*211d0*/  SEL R12, R7, R12, !P1 ;  /* 0x0000000c070c7207 */ /* 0x004fca0004800000 */
[----:B------:R-:W-:Y:S04]  /*211e0*/  STL [R1+0x88], R12 ;  /* 0x0000880c01007387 */ /* 0x000fe80000100800 */
[----:B------:R3:W-:Y:S02]  /*211f0*/  STL [R1+0x84], R3 ;  /* 0x0000840301007387 */ /* 0x0007e40000100800 */
[C---:B---3--:R-:W-:Y:S02]  /*21200*/  SEL R3, R7.reuse, R15, !P1 ;  /* 0x0000000f07037207 */ /* 0x048fe40004800000 */
[C---:B----4-:R-:W-:Y:S02]  /*21210*/  SEL R12, R7.reuse, R14, !P1 ;  /* 0x0000000e070c7207 */ /* 0x050fe40004800000 */
[----:B------:R-:W-:-:S05]  /*21220*/  SEL R13, R7, R13, !P1 ;  /* 0x0000000d070d7207 */ /* 0x000fca0004800000 */
[----:B------:R0:W-:Y:S04]  /*21230*/  STL [R1+0x80], R13 ;  /* 0x0000800d01007387 */ /* 0x0001e80000100800 */
[----:B------:R1:W-:Y:S01]  /*21240*/  STL [R1+0x7c], R12 ;  /* 0x00007c0c01007387 */ /* 0x0003e20000100800 */
[----:B0-----:R-:W-:-:S03]  /*21250*/  SEL R13, R7, R16, !P1 ;  /* 0x00000010070d7207 */ /* 0x001fc60004800000 */
[----:B------:R0:W-:Y:S01]  /*21260*/  STL [R1+0x78], R3 ;  /* 0x0000780301007387 */ /* 0x0001e20000100800 */
[----:B-1----:R-:W-:-:S03]  /*21270*/  SEL R12, R7, R17, !P1 ;  /* 0x00000011070c7207 */ /* 0x002fc60004800000 */
[----:B------:R1:W-:Y:S04]  /*21280*/  STL [R1+0x74], R13 ;  /* 0x0000740d01007387 */ /* 0x0003e80000100800 */
[----:B------:R-:W2:Y:S01]  /*21290*/  LDL R14, [R1+0x834] ;  /* 0x00083400010e7983 */ /* 0x000ea20000100800 */
[----:B0-----:R-:W-:-:S03]  /*212a0*/  SEL R3, R7, R18, !P1 ;  /* 0x0000001207037207 */ /* 0x001fc60004800000 */
[----:B------:R0:W-:Y:S01]  /*212b0*/  STL [R1+0x6c], R12 ;  /* 0x00006c0c01007387 */ /* 0x0001e20000100800 */
[----:B-1----:R-:W-:-:S03]  /*212c0*/  SEL R13, R7, R20, !P1 ;  /* 0x00000014070d7207 */ /* 0x002fc60004800000 */
[----:B------:R1:W-:Y:S01]  /*212d0*/  STL [R1+0x64], R3 ;  /* 0x0000640301007387 */ /* 0x0003e20000100800 */
[C---:B0-----:R-:W-:Y:S02]  /*212e0*/  SEL R12, R7.reuse, R19, !P1 ;  /* 0x00000013070c7207 */ /* 0x041fe40004800000 */
[----:B-1----:R-:W-:-:S03]  /*212f0*/  SEL R3, R7, R21, !P1 ;  /* 0x0000001507037207 */ /* 0x002fc60004800000 */
[----:B------:R0:W-:Y:S04]  /*21300*/  STL [R1+0x5c], R12 ;  /* 0x00005c0c01007387 */ /* 0x0001e80000100800 */
[----:B------:R1:W-:Y:S04]  /*21310*/  STL [R1+0x54], R13 ;  /* 0x0000540d01007387 */ /* 0x0003e80000100800 */
[----:B------:R3:W-:Y:S01]  /*21320*/  STL [R1+0x50], R3 ;  /* 0x0000500301007387 */ /* 0x0007e20000100800 */
[C---:B0-----:R-:W-:Y:S02]  /*21330*/  SEL R12, R7.reuse, R22, !P1 ;  /* 0x00000016070c7207 */ /* 0x041fe40004800000 */
[----:B-1----:R-:W-:-:S03]  /*21340*/  SEL R13, R7, R23, !P1 ;  /* 0x00000017070d7207 */ /* 0x002fc60004800000 */
[----:B------:R0:W-:Y:S01]  /*21350*/  STL [R1+0x4c], R12 ;  /* 0x00004c0c01007387 */ /* 0x0001e20000100800 */
[----:B---3--:R-:W-:-:S03]  /*21360*/  SEL R3, R7, R24, !P1 ;  /* 0x0000001807037207 */ /* 0x008fc60004800000 */
[----:B------:R-:W-:Y:S04]  /*21370*/  STL [R1+0x48], R13 ;  /* 0x0000480d01007387 */ /* 0x000fe80000100800 */
[----:B------:R1:W-:Y:S01]  /*21380*/  STL [R1+0x44], R3 ;  /* 0x0000440301007387 */ /* 0x0003e20000100800 */
[----:B0-----:R-:W-:-:S05]  /*21390*/  SEL R12, R7, R25, !P1 ;  /* 0x00000019070c7207 */ /* 0x001fca0004800000 */
[----:B------:R-:W-:Y:S01]  /*213a0*/  STL [R1+0x3c], R12 ;  /* 0x00003c0c01007387 */ /* 0x000fe20000100800 */
[----:B-1----:R-:W-:-:S03]  /*213b0*/  SEL R3, R7, R8, !P1 ;  /* 0x0000000807037207 */ /* 0x002fc60004800000 */
[----:B------:R-:W3:Y:S01]  /*213c0*/  LDL.LU R19, [R1+0x4] ;  /* 0x0000040001137983 */ /* 0x000ee20000300800 */
[C---:B------:R-:W-:Y:S02]  /*213d0*/  SEL R8, R7.reuse, R5, !P1 ;  /* 0x0000000507087207 */ /* 0x040fe40004800000 */
[C---:B------:R-:W-:Y:S01]  /*213e0*/  SEL R5, R7.reuse, R10, !P1 ;  /* 0x0000000a07057207 */ /* 0x040fe20004800000 */
[----:B------:R-:W-:Y:S04]  /*213f0*/  STL [R1+0x34], R11 ;  /* 0x0000340b01007387 */ /* 0x000fe80000100800 */
[----:B------:R0:W-:Y:S04]  /*21400*/  STL [R1+0x30], R3 ;  /* 0x0000300301007387 */ /* 0x0001e80000100800 */
[----:B------:R-:W-:Y:S04]  /*21410*/  STL [R1+0x2c], R8 ;  /* 0x00002c0801007387 */ /* 0x000fe80000100800 */
[----:B------:R-:W4:Y:S01]  /*21420*/  LDL.LU R21, [R1+0xc] ;  /* 0x00000c0001157983 */ /* 0x000f220000300800 */
[----:B0-----:R-:W-:-:S03]  /*21430*/  SEL R3, R7, R9, !P1 ;  /* 0x0000000907037207 */ /* 0x001fc60004800000 */
[----:B------:R-:W-:Y:S04]  /*21440*/  STL [R1+0x24], R5 ;  /* 0x0000240501007387 */ /* 0x000fe80000100800 */
[----:B------:R0:W-:Y:S04]  /*21450*/  STL [R1+0x20], R3 ;  /* 0x0000200301007387 */ /* 0x0001e80000100800 */
[----:B------:R-:W-:Y:S04]  /*21460*/  STL [R1+0x18], R6 ;  /* 0x0000180601007387 */ /* 0x000fe80000100800 */
[----:B------:R-:W4:Y:S04]  /*21470*/  LDL.LU R22, [R1+0x1c] ;  /* 0x00001c0001167983 */ /* 0x000f280000300800 */
[----:B------:R-:W4:Y:S01]  /*21480*/  LDL.LU R23, [R1+0x28] ;  /* 0x0000280001177983 */ /* 0x000f220000300800 */
[----:B0-----:R-:W0:Y:S01]  /*21490*/  S2R R3, SR_TID.X ;  /* 0x0000000000037919 */ /* 0x001e220000002100 */
[----:B------:R-:W-:-:S02]  /*214a0*/  SEL R5, R7, R29, !P1 ;  /* 0x0000001d07057207 */ /* 0x000fc40004800000 */
[----:B------:R-:W-:-:S03]  /*214b0*/  SEL R2, R7, R2, !P1 ;  /* 0x0000000207027207 */ /* 0x000fc60004800000 */
[----:B------:R-:W-:Y:S01]  /*214c0*/  STL [R1+0x14], R5 ;  /* 0x0000140501007387 */ /* 0x000fe20000100800 */
[----:B0-----:R-:W-:Y:S02]  /*214d0*/  LOP3.LUT R12, R3, 0x3f, RZ, 0xc0, !PT ;  /* 0x0000003f030c7812 */ /* 0x001fe400078ec0ff */
[----:B------:R-:W-:-:S03]  /*214e0*/  SEL R3, R7, R27, !P1 ;  /* 0x0000001b07037207 */ /* 0x000fc60004800000 */
[----:B------:R-:W-:Y:S02]  /*214f0*/  IMAD R12, R12, UR7, RZ ;  /* 0x000000070c0c7c24 */ /* 0x000fe4000f8e02ff */
[----:B------:R0:W-:Y:S04]  /*21500*/  STL [R1+0x1ac8], R3 ;  /* 0x001ac80301007387 */ /* 0x0001e80000100800 */
[----:B------:R-:W4:Y:S01]  /*21510*/  LDL.LU R24, [R1+0x38] ;  /* 0x0000380001187983 */ /* 0x000f220000300800 */
[----:B0-----:R-:W-:Y:S02]  /*21520*/  SEL R3, R7, R4, !P1 ;  /* 0x0000000407037207 */ /* 0x001fe40004800000 */
[----:B------:R-:W-:Y:S01]  /*21530*/  LEA.HI.X.SX32 R4, R12, UR9, 0x1, P2 ;  /* 0x000000090c047c11 */ /* 0x000fe200090f0eff */
[----:B------:R-:W-:Y:S01]  /*21540*/  IMAD R5, R26, UR12, RZ ;  /* 0x0000000c1a057c24 */ /* 0x000fe2000f8e02ff */
[----:B------:R-:W0:Y:S01]  /*21550*/  LDCU.64 UR8, c[0x0][0x380] ;  /* 0x00007000ff0877ac */ /* 0x000e220008000a00 */
[----:B------:R-:W-:Y:S04]  /*21560*/  STL [R1+0x8], R3 ;  /* 0x0000080301007387 */ /* 0x000fe80000100800 */
[----:B------:R-:W-:Y:S04]  /*21570*/  STL [R1+0x1acc], R2 ;  /* 0x001acc0201007387 */ /* 0x000fe80000100800 */
[----:B------:R-:W4:Y:S04]  /*21580*/  LDL.LU R25, [R1+0x40] ;  /* 0x0000400001197983 */ /* 0x000f280000300800 */
[----:B------:R-:W4:Y:S04]  /*21590*/  LDL.LU R12, [R1+0x58] ;  /* 0x00005800010c7983 */ /* 0x000f280000300800 */
[----:B------:R-:W4:Y:S04]  /*215a0*/  LDL.LU R13, [R1+0x60] ;  /* 0x00006000010d7983 */ /* 0x000f280000300800 */
[----:B------:R-:W-:Y:S01]  /*215b0*/  STL [R1+0x1ac0], R4 ;  /* 0x001ac00401007387 */ /* 0x000fe20000100800 */
[----:B--2---:R-:W-:-:S03]  /*215c0*/  IMAD R0, R0, 0x2, R14 ;  /* 0x0000000200007824 */ /* 0x004fc600078e020e */
[----:B------:R-:W2:Y:S04]  /*215d0*/  LDL.LU R14, [R1+0x68] ;  /* 0x00006800010e7983 */ /* 0x000ea80000300800 */
[----:B------:R-:W2:Y:S04]  /*215e0*/  LDL.LU R15, [R1+0x70] ;  /* 0x00007000010f7983 */ /* 0x000ea80000300800 */
[----:B------:R1:W-:Y:S04]  /*215f0*/  STL [R1+0x1ab8], R0 ;  /* 0x001ab80001007387 */ /* 0x0003e80000100800 */
[----:B------:R-:W2:Y:S04]  /*21600*/  LDL.LU R16, [R1+0x8c] ;  /* 0x00008c0001107983 */ /* 0x000ea80000300800 */
[----:B------:R-:W2:Y:S01]  /*21610*/  LDL.LU R17, [R1+0x94] ;  /* 0x0000940001117983 */ /* 0x000ea20000300800 */
[----:B-1----:R-:W-:-:S05]  /*21620*/  IMAD R0, R28, UR12, RZ ;  /* 0x0000000c1c007c24 */ /* 0x002fca000f8e02ff */
[----:B------:R-:W-:Y:S04]  /*21630*/  STL [R1], R0 ;  /* 0x0000000001007387 */ /* 0x000fe80000100800 */
[----:B------:R-:W2:Y:S04]  /*21640*/  LDL.LU R18, [R1+0x9c] ;  /* 0x00009c0001127983 */ /* 0x000ea80000300800 */
[----:B------:R-:W-:Y:S01]  /*21650*/  STL [R1+0x1ad0], R5 ;  /* 0x001ad00501007387 */ /* 0x000fe20000100800 */
[----:B---3--:R-:W-:-:S03]  /*21660*/  IMAD R6, R19, UR12, RZ ;  /* 0x0000000c13067c24 */ /* 0x008fc6000f8e02ff */
[----:B------:R-:W3:Y:S04]  /*21670*/  LDL.LU R19, [R1+0xa4] ;  /* 0x0000a40001137983 */ /* 0x000ee80000300800 */
[----:B------:R-:W3:Y:S04]  /*21680*/  LDL.LU R20, [R1+0xac] ;  /* 0x0000ac0001147983 */ /* 0x000ee80000300800 */
[----:B------:R-:W-:Y:S01]  /*21690*/  STL [R1+0x1ad4], R6 ;  /* 0x001ad40601007387 */ /* 0x000fe20000100800 */
[----:B----4-:R-:W-:-:S03]  /*216a0*/  IMAD R7, R21, UR12, RZ ;  /* 0x0000000c15077c24 */ /* 0x010fc6000f8e02ff */
[----:B------:R-:W4:Y:S04]  /*216b0*/  LDL.LU R21, [R1+0xd0] ;  /* 0x0000d00001157983 */ /* 0x000f280000300800 */
[----:B------:R-:W-:Y:S01]  /*216c0*/  STL [R1+0x1ad8], R7 ;  /* 0x001ad80701007387 */ /* 0x000fe20000100800 */
[----:B------:R-:W-:-:S03]  /*216d0*/  IMAD R8, R22, UR12, RZ ;  /* 0x0000000c16087c24 */ /* 0x000fc6000f8e02ff */
[----:B------:R-:W4:Y:S01]  /*216e0*/  LDL.LU R22, [R1+0xd8] ;  /* 0x0000d80001167983 */ /* 0x000f220000300800 */
[----:B------:R-:W-:-:S03]  /*216f0*/  IMAD R9, R23, UR12, RZ ;  /* 0x0000000c17097c24 */ /* 0x000fc6000f8e02ff */
[----:B------:R-:W-:Y:S04]  /*21700*/  STL [R1+0x1adc], R8 ;  /* 0x001adc0801007387 */ /* 0x000fe80000100800 */
[----:B------:R-:W4:Y:S04]  /*21710*/  LDL.LU R23, [R1+0x160] ;  /* 0x0001600001177983 */ /* 0x000f280000300800 */
[----:B------:R-:W-:Y:S01]  /*21720*/  STL [R1+0x1ae0], R9 ;  /* 0x001ae00901007387 */ /* 0x000fe20000100800 */
[----:B------:R-:W-:-:S03]  /*21730*/  IMAD R10, R24, UR12, RZ ;  /* 0x0000000c180a7c24 */ /* 0x000fc6000f8e02ff */
[----:B------:R-:W4:Y:S04]  /*21740*/  LDL.LU R24, [R1+0x188] ;  /* 0x0001880001187983 */ /* 0x000f280000300800 */
[----:B------:R-:W-:Y:S01]  /*21750*/  STL [R1+0x1ae4], R10 ;  /* 0x001ae40a01007387 */ /* 0x000fe20000100800 */
[----:B------:R-:W-:Y:S02]  /*21760*/  IMAD R11, R25, UR12, RZ ;  /* 0x0000000c190b7c24 */ /* 0x000fe4000f8e02ff */
[----:B------:R-:W-:-:S03]  /*21770*/  IMAD R12, R12, UR12, RZ ;  /* 0x0000000c0c0c7c24 */ /* 0x000fc6000f8e02ff */
[----:B------:R-:W-:Y:S01]  /*21780*/  STL [R1+0x1ae8], R11 ;  /* 0x001ae80b01007387 */ /* 0x000fe20000100800 */
[----:B------:R-:W-:-:S03]  /*21790*/  IMAD R13, R13, UR12, RZ ;  /* 0x0000000c0d0d7c24 */ /* 0x000fc6000f8e02ff */
[----:B------:R-:W-:Y:S04]  /*217a0*/  STL [R1+0x1abc], R12 ;  /* 0x001abc0c01007387 */ /* 0x000fe80000100800 */
[----:B------:R-:W-:Y:S01]  /*217b0*/  STL [R1+0x1aec], R13 ;  /* 0x001aec0d01007387 */ /* 0x000fe20000100800 */
[----:B--2---:R-:W-:Y:S02]  /*217c0*/  IMAD R14, R14, UR12, RZ ;  /* 0x0000000c0e0e7c24 */ /* 0x004fe4000f8e02ff */
[----:B------:R-:W-:-:S03]  /*217d0*/  IMAD R15, R15, UR12, RZ ;  /* 0x0000000c0f0f7c24 */ /* 0x000fc6000f8e02ff */
[----:B------:R-:W-:Y:S01]  /*217e0*/  STL [R1+0x1af0], R14 ;  /* 0x001af00e01007387 */ /* 0x000fe20000100800 */
[----:B------:R-:W-:-:S03]  /*217f0*/  IMAD R16, R16, UR12, RZ ;  /* 0x0000000c10107c24 */ /* 0x000fc6000f8e02ff */
[----:B------:R-:W-:Y:S01]  /*21800*/  STL [R1+0x1af4], R15 ;  /* 0x001af40f01007387 */ /* 0x000fe20000100800 */
[----:B------:R-:W-:-:S03]  /*21810*/  IMAD R17, R17, UR12, RZ ;  /* 0x0000000c11117c24 */ /* 0x000fc6000f8e02ff */
[----:B------:R-:W-:Y:S04]  /*21820*/  STL [R1+0x1af8], R16 ;  /* 0x001af81001007387 */ /* 0x000fe80000100800 */
[----:B------:R-:W-:Y:S01]  /*21830*/  STL [R1+0x1afc], R17 ;  /* 0x001afc1101007387 */ /* 0x000fe20000100800 */
[----:B------:R-:W-:-:S05]  /*21840*/  IMAD R18, R18, UR12, RZ ;  /* 0x0000000c12127c24 */ /* 0x000fca000f8e02ff */
[----:B------:R-:W-:Y:S01]  /*21850*/  STL [R1+0x1b00], R18 ;  /* 0x001b001201007387 */ /* 0x000fe20000100800 */
[----:B---3--:R-:W-:Y:S02]  /*21860*/  IMAD R19, R19, UR12, RZ ;  /* 0x0000000c13137c24 */ /* 0x008fe4000f8e02ff */
[----:B------:R-:W-:-:S03]  /*21870*/  IMAD R20, R20, UR12, RZ ;  /* 0x0000000c14147c24 */ /* 0x000fc6000f8e02ff */
[----:B------:R-:W-:Y:S04]  /*21880*/  STL [R1+0x1b04], R19 ;  /* 0x001b041301007387 */ /* 0x000fe80000100800 */
[----:B------:R-:W-:Y:S04]  /*21890*/  STL [R1+0x1b08], R20 ;  /* 0x001b081401007387 */ /* 0x000fe80000100800 */
[----:B------:R-:W2:Y:S01]  /*218a0*/  LDL.LU R25, [R1+0x18c] ;  /* 0x00018c0001197983 */ /* 0x000ea20000300800 */
[----:B----4-:R-:W-:-:S05]  /*218b0*/  IMAD R21, R21, UR12, RZ ;  /* 0x0000000c15157c24 */ /* 0x010fca000f8e02ff */
[----:B------:R1:W-:Y:S04]  /*218c0*/  STL [R1+0x1b0c], R21 ;  /* 0x001b0c1501007387 */ /* 0x0003e80000100800 */
[----:B------:R-:W3:Y:S01]  /*218d0*/  LDL.LU R26, [R1+0x190] ;  /* 0x00019000011a7983 */ /* 0x000ee20000300800 */
[----:B------:R-:W-:-:S05]  /*218e0*/  IMAD R22, R22, UR12, RZ ;  /* 0x0000000c16167c24 */ /* 0x000fca000f8e02ff */
[----:B------:R4:W-:Y:S01]  /*218f0*/  STL [R1+0x1b10], R22 ;  /* 0x001b101601007387 */ /* 0x0009e20000100800 */
[----:B------:R-:W-:-:S03]  /*21900*/  IMAD R23, R23, UR12, RZ ;  /* 0x0000000c17177c24 */ /* 0x000fc6000f8e02ff */
[----:B------:R-:W4:Y:S04]  /*21910*/  LDL.LU R27, [R1+0x1b0] ;  /* 0x0001b000011b7983 */ /* 0x000f280000300800 */
[----:B------:R-:W4:Y:S04]  /*21920*/  LDL.LU R28, [R1+0x1b8] ;  /* 0x0001b800011c7983 */ /* 0x000f280000300800 */
[----:B------:R-:W-:Y:S04]  /*21930*/  STL [R1+0x1b14], R23 ;  /* 0x001b141701007387 */ /* 0x000fe80000100800 */
        /* <DEDUP_REMOVED lines=20> */
[----:B------:R-:W-:-:S05]  /*21a80*/  IMAD R24, R24, UR12, RZ ;  /* 0x0000000c18187c24 */ /* 0x000fca000f8e02ff */
[----:B------:R-:W-:Y:S04]  /*21a90*/  STL [R1+0x1b18], R24 ;  /* 0x001b181801007387 */ /* 0x000fe80000100800 */
[----:B------:R-:W4:Y:S04]  /*21aa0*/  LDL.LU R4, [R1+0x27c] ;  /* 0x00027c0001047983 */ /* 0x000f280000300800 */
[----:B------:R-:W4:Y:S01]  /*21ab0*/  LDL.LU R2, [R1+0x280] ;  /* 0x0002800001027983 */ /* 0x000f220000300800 */
[----:B--2---:R-:W-:-:S05]  /*21ac0*/  IMAD R25, R25, UR12, RZ ;  /* 0x0000000c19197c24 */ /* 0x004fca000f8e02ff */
[----:B------:R-:W-:Y:S01]  /*21ad0*/  STL [R1+0x1b1c], R25 ;  /* 0x001b1c1901007387 */ /* 0x000fe20000100800 */
[----:B---3--:R-:W-:-:S05]  /*21ae0*/  IMAD R26, R26, UR12, RZ ;  /* 0x0000000c1a1a7c24 */ /* 0x008fca000f8e02ff */
[----:B------:R-:W-:Y:S01]  /*21af0*/  STL [R1+0x1b20], R26 ;  /* 0x001b201a01007387 */ /* 0x000fe20000100800 */
[----:B----4-:R-:W-:Y:S02]  /*21b00*/  IMAD R27, R27, UR12, RZ ;  /* 0x0000000c1b1b7c24 */ /* 0x010fe4000f8e02ff */
[----:B------:R-:W-:-:S03]  /*21b10*/  IMAD R28, R28, UR12, RZ ;  /* 0x0000000c1c1c7c24 */ /* 0x000fc6000f8e02ff */
[----:B------:R-:W-:Y:S01]  /*21b20*/  STL [R1+0x1b24], R27 ;  /* 0x001b241b01007387 */ /* 0x000fe20000100800 */
        /* <DEDUP_REMOVED lines=39> */
[----:B------:R-:W2:Y:S04]  /*21da0*/  LDL.LU R3, [R1+0x2cc] ;  /* 0x0002cc0001037983 */ /* 0x000ea80000300800 */
[----:B------:R1:W-:Y:S04]  /*21db0*/  STL [R1+0x160], R5 ;  /* 0x0001600501007387 */ /* 0x0003e80000100800 */
[----:B------:R3:W-:Y:S01]  /*21dc0*/  STL [R1+0x188], R0 ;  /* 0x0001880001007387 */ /* 0x0007e20000100800 */
[----:B-1----:R-:W-:-:S03]  /*21dd0*/  IMAD R5, R4, UR12, RZ ;  /* 0x0000000c04057c24 */ /* 0x002fc6000f8e02ff */
[----:B------:R-:W4:Y:S01]  /*21de0*/  LDL.LU R4, [R1+0x2e4] ;  /* 0x0002e40001047983 */ /* 0x000f220000300800 */
[----:B---3--:R-:W-:-:S03]  /*21df0*/  IMAD R0, R2, UR12, RZ ;  /* 0x0000000c02007c24 */ /* 0x008fc6000f8e02ff */
[----:B------:R1:W-:Y:S04]  /*21e00*/  STL [R1+0x18c], R5 ;  /* 0x00018c0501007387 */ /* 0x0003e80000100800 */
[----:B------:R-:W3:Y:S04]  /*21e10*/  LDL.LU R29, [R1+0x2ec] ;  /* 0x0002ec00011d7983 */ /* 0x000ee80000300800 */
[----:B------:R-:W3:Y:S04]  /*21e20*/  LDL.LU R28, [R1+0x2f4] ;  /* 0x0002f400011c7983 */ /* 0x000ee80000300800 */
[----:B------:R0:W-:Y:S04]  /*21e30*/  STL [R1+0x190], R0 ;  /* 0x0001900001007387 */ /* 0x0001e80000100800 */
        /* <DEDUP_REMOVED lines=22> */
[----:B-1----:R-:W3:Y:S04]  /*21fa0*/  LDL.LU R5, [R1+0x368] ;  /* 0x0003680001057983 */ /* 0x002ee80000300800 */
[----:B0-----:R-:W3:Y:S04]  /*21fb0*/  LDL.LU R0, [R1+0x36c] ;  /* 0x00036c0001007983 */ /* 0x001ee80000300800 */
[----:B------:R-:W3:Y:S01]  /*21fc0*/  LDL.LU R2, [R1+0x370] ;  /* 0x0003700001027983 */ /* 0x000ee20000300800 */
[----:B--2---:R-:W-:-:S05]  /*21fd0*/  IMAD R3, R3, UR12, RZ ;  /* 0x0000000c03037c24 */ /* 0x004fca000f8e02ff */
[----:B------:R0:W-:Y:S04]  /*21fe0*/  STL [R1+0x1b0], R3 ;  /* 0x0001b00301007387 */ /* 0x0001e80000100800 */
[----:B0-----:R-:W2:Y:S01]  /*21ff0*/  LDL.LU R3, [R1+0x374] ;  /* 0x0003740001037983 */ /* 0x001ea20000300800 */
[----:B----4-:R-:W-:-:S05]  /*22000*/  IMAD R4, R4, UR12, RZ ;  /* 0x0000000c04047c24 */ /* 0x010fca000f8e02ff */
[----:B------:R0:W-:Y:S01]  /*22010*/  STL [R1+0x1b8], R4 ;  /* 0x0001b80401007387 */ /* 0x0001e20000100800 */
[----:B---3--:R-:W-:-:S03]  /*22020*/  IMAD R29, R29, UR12, RZ ;  /* 0x0000000c1d1d7c24 */ /* 0x008fc6000f8e02ff */
[----:B0-----:R-:W3:Y:S04]  /*22030*/  LDL.LU R4, [R1+0x378] ;  /* 0x0003780001047983 */ /* 0x001ee80000300800 */
[----:B------:R0:W-:Y:S02]  /*22040*/  STL [R1+0x1c0], R29 ;  /* 0x0001c01d01007387 */ /* 0x0001e40000100800 */
[----:B0-----:R-:W-:Y:S02]  /*22050*/  IMAD R29, R28, UR12, RZ ;  /* 0x0000000c1c1d7c24 */ /* 0x001fe4000f8e02ff */
[----:B------:R-:W-:Y:S02]  /*22060*/  IMAD R28, R27, UR12, RZ ;  /* 0x0000000c1b1c7c24 */ /* 0x000fe4000f8e02ff */
[----:B------:R-:W-:-:S02]  /*22070*/  IMAD R27, R26, UR12, RZ ;  /* 0x0000000c1a1b7c24 */ /* 0x000fc4000f8e02ff */
[----:B------:R-:W-:Y:S01]  /*22080*/  IMAD R26, R25, UR12, RZ ;  /* 0x0000000c191a7c24 */ /* 0x000fe2000f8e02ff */
[----:B------:R-:W-:Y:S01]  /*22090*/  STL [R1+0x1c4], R29 ;  /* 0x0001c41d01007387 */ /* 0x000fe20000100800 */
[----:B------:R-:W-:Y:S02]  /*220a0*/  IMAD R25, R24, UR12, RZ ;  /* 0x0000000c18197c24 */ /* 0x000fe4000f8e02ff */
[----:B------:R-:W-:Y:S01]  /*220b0*/  IMAD R24, R23, UR12, RZ ;  /* 0x0000000c17187c24 */ /* 0x000fe2000f8e02ff */
        /* <DEDUP_REMOVED lines=40> */
[----:B------:R-:W-:Y:S04]  /*22340*/  STL [R1+0x2cc], R8 ;  /* 0x0002cc0801007387 */ /* 0x000fe80000100800 */
[----:B------:R-:W-:Y:S04]  /*22350*/  STL [R1+0x2e4], R7 ;  /* 0x0002e40701007387 */ /* 0x000fe80000100800 */
[----:B------:R-:W-:Y:S04]  /*22360*/  STL [R1+0x2ec], R6 ;  /* 0x0002ec0601007387 */ /* 0x000fe80000100800 */
[----:B------:R-:W4:Y:S04]  /*22370*/  LDL.LU R2, [R1+0x37c] ;  /* 0x00037c0001027983 */ /* 0x000f280000300800 */
[----:B------:R2:W-:Y:S04]  /*22380*/  STL [R1+0x2f4], R5 ;  /* 0x0002f40501007387 */ /* 0x0005e80000100800 */
[----:B------:R3:W-:Y:S01]  /*22390*/  STL [R1+0x2f8], R0 ;  /* 0x0002f80001007387 */ /* 0x0007e20000100800 */
[----:B--2---:R-:W-:-:S03]  /*223a0*/  IMAD R5, R3, UR12, RZ ;  /* 0x0000000c03057c24 */ /* 0x004fc6000f8e02ff */
[----:B------:R-:W2:Y:S04]  /*223b0*/  LDL.LU R3, [R1+0x380] ;  /* 0x0003800001037983 */ /* 0x000ea80000300800 */
[----:B------:R0:W-:Y:S04]  /*223c0*/  STL [R1+0x30c], R5 ;  /* 0x00030c0501007387 */ /* 0x0001e80000100800 */
[----:B------:R-:W2:Y:S04]  /*223d0*/  LDL.LU R29, [R1+0x384] ;  /* 0x00038400011d7983 */ /* 0x000ea80000300800 */
[----:B------:R-:W2:Y:S01]  /*223e0*/  LDL.LU R28, [R1+0x390] ;  /* 0x00039000011c7983 */ /* 0x000ea20000300800 */
[----:B---3--:R-:W-:-:S05]  /*223f0*/  IMAD R0, R4, UR12, RZ ;  /* 0x0000000c04007c24 */ /* 0x008fca000f8e02ff */
        /* <DEDUP_REMOVED lines=23> */
[----:B0-----:R-:W3:Y:S04]  /*22570*/  LDL.LU R5, [R1+0x43c] ;  /* 0x00043c0001057983 */ /* 0x001ee80000300800 */
[----:B-1----:R-:W3:Y:S04]  /*22580*/  LDL.LU R0, [R1+0x440] ;  /* 0x0004400001007983 */ /* 0x002ee80000300800 */
[----:B------:R-:W3:Y:S01]  /*22590*/  LDL.LU R4, [R1+0x444] ;  /* 0x0004440001047983 */ /* 0x000ee20000300800 */
[----:B----4-:R-:W-:-:S05]  /*225a0*/  IMAD R2, R2, UR12, RZ ;  /* 0x0000000c02027c24 */ /* 0x010fca000f8e02ff */
[----:B------:R0:W-:Y:S04]  /*225b0*/  STL [R1+0x314], R2 ;  /* 0x0003140201007387 */ /* 0x0001e80000100800 */
[----:B0-----:R-:W4:Y:S01]  /*225c0*/  LDL.LU R2, [R1+0x448] ;  /* 0x0004480001027983 */ /* 0x001f220000300800 */
[----:B--2---:R-:W-:-:S05]  /*225d0*/  IMAD R3, R3, UR12, RZ ;  /* 0x0000000c03037c24 */ /* 0x004fca000f8e02ff */
[----:B------:R0:W-:Y:S04]  /*225e0*/  STL [R1+0x318], R3 ;  /* 0x0003180301007387 */ /* 0x0001e80000100800 */
[----:B0-----:R-:W2:Y:S01]  /*225f0*/  LDL.LU R3, [R1+0x44c] ;  /* 0x00044c0001037983 */ /* 0x001ea20000300800 */
[----:B------:R-:W-:-:S05]  /*22600*/  IMAD R29, R29, UR12, RZ ;  /* 0x0000000c1d1d7c24 */ /* 0x000fca000f8e02ff */
[----:B------:R0:W-:Y:S02]  /*22610*/  STL [R1+0x31c], R29 ;  /* 0x00031c1d01007387 */ /* 0x0001e40000100800 */
[----:B0-----:R-:W-:Y:S02]  /*22620*/  IMAD R29, R28, UR12, RZ ;  /* 0x0000000c1c1d7c24 */ /* 0x001fe4000f8e02ff */
[----:B---3--:R-:W-:Y:S02]  /*22630*/  IMAD R28, R27, UR12, RZ ;  /* 0x0000000c1b1c7c24 */ /* 0x008fe4000f8e02ff */
[----:B------:R-:W-:Y:S02]  /*22640*/  IMAD R27, R26, UR12, RZ ;  /* 0x0000000c1a1b7c24 */ /* 0x000fe4000f8e02ff */
[----:B------:R-:W-:Y:S01]  /*22650*/  IMAD R26, R25, UR12, RZ ;  /* 0x0000000c191a7c24 */ /* 0x000fe2000f8e02ff */
[----:B------:R-:W-:Y:S01]  /*22660*/  STL [R1+0x320], R29 ;  /* 0x0003201d01007387 */ /* 0x000fe20000100800 */
[----:B------:R-:W-:-:S02]  /*22670*/  IMAD R25, R24, UR12, RZ ;  /* 0x0000000c18197c24 */ /* 0x000fc4000f8e02ff */
        /* <DEDUP_REMOVED lines=44> */
[----:B------:R-:W3:Y:S04]  /*22940*/  LDL.LU R4, [R1+0x450] ;  /* 0x0004500001047983 */ /* 0x000ee80000300800 */
[----:B------:R4:W-:Y:S04]  /*22950*/  STL [R1+0x390], R5 ;  /* 0x0003900501007387 */ /* 0x0009e80000100800 */
[----:B------:R2:W-:Y:S01]  /*22960*/  STL [R1+0x394], R0 ;  /* 0x0003940001007387 */ /* 0x0005e20000100800 */
[----:B----4-:R-:W-:-:S03]  /*22970*/  IMAD R5, R2, UR12, RZ ;  /* 0x0000000c02057c24 */ /* 0x010fc6000f8e02ff */
[----:B------:R-:W4:Y:S04]  /*22980*/  LDL.LU R2, [R1+0x458] ;  /* 0x0004580001027983 */ /* 0x000f280000300800 */
[----:B------:R0:W-:Y:S04]  /*22990*/  STL [R1+0x398], R5 ;  /* 0x0003980501007387 */ /* 0x0001e80000100800 */
[----:B------:R-:W4:Y:S04]  /*229a0*/  LDL.LU R29, [R1+0x45c] ;  /* 0x00045c00011d7983 */ /* 0x000f280000300800 */
[----:B------:R-:W4:Y:S01]  /*229b0*/  LDL.LU R28, [R1+0x460] ;  /* 0x00046000011c7983 */ /* 0x000f220000300800 */
[----:B--2---:R-:W-:-:S05]  /*229c0*/  IMAD R0, R3, UR12, RZ ;  /* 0x0000000c03007c24 */ /* 0x004fca000f8e02ff */
[----:B------:R1:W-:Y:S04]  /*229d0*/  STL [R1+0x3b8], R0 ;  /* 0x0003b80001007387 */ /* 0x0003e80000100800 */
        /* <DEDUP_REMOVED lines=22> */
[----:B0-----:R-:W2:Y:S04]  /*22b40*/  LDL.LU R5, [R1+0x4e0] ;  /* 0x0004e00001057983 */ /* 0x001ea80000300800 */
[----:B-1----:R-:W2:Y:S04]  /*22b50*/  LDL.LU R0, [R1+0x4e4] ;  /* 0x0004e40001007983 */ /* 0x002ea80000300800 */
[----:B------:R-:W2:Y:S01]  /*22b60*/  LDL.LU R3, [R1+0x4e8] ;  /* 0x0004e80001037983 */ /* 0x000ea20000300800 */
[----:B---3--:R-:W-:-:S05]  /*22b70*/  IMAD R4, R4, UR12, RZ ;  /* 0x0000000c04047c24 */ /* 0x008fca000f8e02ff */
[----:B------:R0:W-:Y:S04]  /*22b80*/  STL [R1+0x3c0], R4 ;  /* 0x0003c00401007387 */ /* 0x0001e80000100800 */
[----:B0-----:R-:W3:Y:S01]  /*22b90*/  LDL.LU R4, [R1+0x4f0] ;  /* 0x0004f00001047983 */ /* 0x001ee20000300800 */
[----:B----4-:R-:W-:-:S05]  /*22ba0*/  IMAD R2, R2, UR12, RZ ;  /* 0x0000000c02027c24 */ /* 0x010fca000f8e02ff */
[----:B------:R0:W-:Y:S01]  /*22bb0*/  STL [R1+0x3d4], R2 ;  /* 0x0003d40201007387 */ /* 0x0001e20000100800 */
[----:B------:R-:W-:-:S03]  /*22bc0*/  IMAD R29, R29, UR12, RZ ;  /* 0x0000000c1d1d7c24 */ /* 0x000fc6000f8e02ff */
[----:B0-----:R-:W4:Y:S04]  /*22bd0*/  LDL.LU R2, [R1+0x4f4] ;  /* 0x0004f40001027983 */ /* 0x001f280000300800 */
[----:B------:R0:W-:Y:S02]  /*22be0*/  STL [R1+0x3dc], R29 ;  /* 0x0003dc1d01007387 */ /* 0x0001e40000100800 */
[----:B0-----:R-:W-:-:S05]  /*22bf0*/  IMAD R29, R28, UR12, RZ ;  /* 0x0000000c1c1d7c24 */ /* 0x001fca000f8e02ff */
[----:B------:R-:W-:Y:S01]  /*22c00*/  STL [R1+0x3e4], R29 ;  /* 0x0003e41d01007387 */ /* 0x000fe20000100800 */
[----:B--2---:R-:W-:Y:S02]  /*22c10*/  IMAD R28, R27, UR12, RZ ;  /* 0x0000000c1b1c7c24 */ /* 0x004fe4000f8e02ff */
        /* <DEDUP_REMOVED lines=50> */
[----:B---3--:R-:W-:-:S03]  /*22f40*/  IMAD R5, R4, UR12, RZ ;  /* 0x0000000c04057c24 */ /* 0x008fc6000f8e02ff */
[----:B------:R-:W3:Y:S04]  /*22f50*/  LDL.LU R4, [R1+0x500] ;  /* 0x0005000001047983 */ /* 0x000ee80000300800 */
[----:B------:R0:W-:Y:S04]  /*22f60*/  STL [R1+0x468], R5 ;  /* 0x0004680501007387 */ /* 0x0001e80000100800 */
[----:B------:R-:W3:Y:S04]  /*22f70*/  LDL.LU R29, [R1+0x504] ;  /* 0x00050400011d7983 */ /* 0x000ee80000300800 */
[----:B------:R-:W3:Y:S01]  /*22f80*/  LDL.LU R28, [R1+0x508] ;  /* 0x00050800011c7983 */ /* 0x000ee20000300800 */
[----:B----4-:R-:W-:-:S05]  /*22f90*/  IMAD R0, R2, UR12, RZ ;  /* 0x0000000c02007c24 */ /* 0x010fca000f8e02ff */
[----:B------:R1:W-:Y:S04]  /*22fa0*/  STL [R1+0x46c], R0 ;  /* 0x00046c0001007387 */ /* 0x0003e80000100800 */
        /* <DEDUP_REMOVED lines=22> */
[----:B0-----:R-:W4:Y:S04]  /*23110*/  LDL.LU R5, [R1+0x698] ;  /* 0x0006980001057983 */ /* 0x001f280000300800 */
[----:B-1----:R-:W4:Y:S04]  /*23120*/  LDL.LU R0, [R1+0x6b8] ;  /* 0x0006b80001007983 */ /* 0x002f280000300800 */
[----:B------:R-:W4:Y:S01]  /*23130*/  LDL.LU R2, [R1+0x6c4] ;  /* 0x0006c40001027983 */ /* 0x000f220000300800 */
[----:B--2---:R-:W-:-:S05]  /*23140*/  IMAD R3, R3, UR12, RZ ;  /* 0x0000000c03037c24 */ /* 0x004fca000f8e02ff */
[----:B------:R0:W-:Y:S04]  /*23150*/  STL [R1+0x470], R3 ;  /* 0x0004700301007387 */ /* 0x0001e80000100800 */
[----:B0-----:R-:W2:Y:S01]  /*23160*/  LDL.LU R3, [R1+0x6f0] ;  /* 0x0006f00001037983 */ /* 0x001ea20000300800 */
[----:B---3--:R-:W-:-:S05]  /*23170*/  IMAD R4, R4, UR12, RZ ;  /* 0x0000000c04047c24 */ /* 0x008fca000f8e02ff */
[----:B------:R0:W-:Y:S01]  /*23180*/  STL [R1+0x474], R4 ;  /* 0x0004740401007387 */ /* 0x0001e20000100800 */
[----:B------:R-:W-:-:S03]  /*23190*/  IMAD R29, R29, UR12, RZ ;  /* 0x0000000c1d1d7c24 */ /* 0x000fc6000f8e02ff */
[----:B0-----:R-:W3:Y:S04]  /*231a0*/  LDL.LU R4, [R1+0x6fc] ;  /* 0x0006fc0001047983 */ /* 0x001ee80000300800 */
[----:B------:R0:W-:Y:S02]  /*231b0*/  STL [R1+0x47c], R29 ;  /* 0x00047c1d01007387 */ /* 0x0001e40000100800 */
[----:B0-----:R-:W-:Y:S02]  /*231c0*/  IMAD R29, R28, UR12, RZ ;  /* 0x0000000c1c1d7c24 */ /* 0x001fe4000f8e02ff */
[----:B----4-:R-:W-:Y:S02]  /*231d0*/  IMAD R28, R27, UR12, RZ ;  /* 0x0000000c1b1c7c24 */ /* 0x010fe4000f8e02ff */
        /* <DEDUP_REMOVED lines=42> */
[----:B------:R-:W-:Y:S01]  /*23480*/  STL [R1+0x4f4], R9 ;  /* 0x0004f40901007387 */ /* 0x000fe20000100800 */
[----:B------:R-:W-:-:S03]  /*23490*/  IMAD R5, R0, UR12, RZ ;  /* 0x0000000c00057c24 */ /* 0x000fc6000f8e02ff */
[----:B------:R-:W-:Y:S01]  /*234a0*/  STL [R1+0x4f8], R8 ;  /* 0x0004f80801007387 */ /* 0x000fe20000100800 */
[----:B------:R-:W-:-:S03]  /*234b0*/  IMAD R0, R2, UR12, RZ ;  /* 0x0000000c02007c24 */ /* 0x000fc6000f8e02ff */
        /* <DEDUP_REMOVED lines=46> */
[----:B---3--:R-:W-:-:S03]  /*237a0*/  IMAD R28, R27, UR12, RZ ;  /* 0x0000000c1b1c7c24 */ /* 0x008fc6000f8e02ff */
        /* <DEDUP_REMOVED lines=185> */
[----:B----4-:R-:W-:-:S03]  /*24340*/  IMAD R28, R27, UR12, RZ ;  /* 0x0000000c1b1c7c24 */ /* 0x010fc6000f8e02ff */
        /* <DEDUP_REMOVED lines=685> */
[----:B------:R0:W-:Y:S01]  /*26e20*/  STL [R1+0xec], R12 ;  /* 0x0000ec0c01007387 */ /* 0x0001e20000100800 */
        /* <DEDUP_REMOVED lines=14> */
[----:B------:R-:W-:Y:S04]  /*26f10*/  STL [R1+0xc4], R5 ;  /* 0x0000c40501007387 */ /* 0x000fe80000100800 */
[----:B------:R2:W-:Y:S04]  /*26f20*/  STL [R1+0x7a0], R0 ;  /* 0x0007a00001007387 */ /* 0x0005e80000100800 */
[----:B0-----:R-:W3:Y:S01]  /*26f30*/  LDL.LU R12, [R1+0xb4] ;  /* 0x0000b400010c7983 */ /* 0x001ee20000300800 */
[----:B----4-:R-:W-:-:S05]  /*26f40*/  IMAD R2, R2, UR12, RZ ;  /* 0x0000000c02027c24 */ /* 0x010fca000f8e02ff */
        /* <DEDUP_REMOVED lines=28> */
[----:B------:R-:W2:Y:S04]  /*27110*/  LDL.LU R3, [R1+0x18] ;  /* 0x0000180001037983 */ /* 0x000ea80000300800 */
[----:B-1----:R-:W2:Y:S01]  /*27120*/  LDL.LU R0, [R1+0x14] ;  /* 0x0000140001007983 */ /* 0x002ea20000300800 */
[----:B---3--:R-:W-:-:S05]  /*27130*/  IMAD R4, R4, UR13, RZ ;  /* 0x0000000d04047c24 */ /* 0x008fca000f8e02ff */
[----:B------:R0:W-:Y:S01]  /*27140*/  STL [R1+0xb8], R4 ;  /* 0x0000b80401007387 */ /* 0x0001e20000100800 */
[----:B------:R-:W-:-:S03]  /*27150*/  IMAD R12, R12, UR12, RZ ;  /* 0x0000000c0c0c7c24 */ /* 0x000fc6000f8e02ff */
[----:B0-----:R-:W3:Y:S04]  /*27160*/  LDL.LU R4, [R1+0x8] ;  /* 0x0000080001047983 */ /* 0x001ee80000300800 */
[----:B------:R0:W-:Y:S04]  /*27170*/  STL [R1+0xb4], R12 ;  /* 0x0000b40c01007387 */ /* 0x0001e80000100800 */
[----:B0-----:R-:W3:Y:S01]  /*27180*/  LDL.LU R12, [R1] ;  /* 0x00000000010c7983 */ /* 0x001ee20000300800 */
[----:B----4-:R-:W-:Y:S02]  /*27190*/  IMAD R29, R29, UR12, RZ ;  /* 0x0000000c1d1d7c24 */ /* 0x010fe4000f8e02ff */
[----:B------:R-:W-:-:S03]  /*271a0*/  IMAD R28, R28, UR12, RZ ;  /* 0x0000000c1c1c7c24 */ /* 0x000fc6000f8e02ff */
[----:B------:R0:W-:Y:S04]  /*271b0*/  STL [R1+0xb0], R29 ;  /* 0x0000b01d01007387 */ /* 0x0001e80000100800 */
[----:B0-----:R-:W4:Y:S04]  /*271c0*/  LDL.LU R29, [R1+0x1b2c] ;  /* 0x001b2c00011d7983 */ /* 0x001f280000300800 */
[----:B------:R0:W-:Y:S04]  /*271d0*/  STL [R1+0xa8], R28 ;  /* 0x0000a81c01007387 */ /* 0x0001e80000100800 */
[----:B0-----:R-:W3:Y:S01]  /*271e0*/  LDL.LU R28, [R1+0x1b28] ;  /* 0x001b2800011c7983 */ /* 0x001ee20000300800 */
[----:B--2---:R-:W-:-:S02]  /*271f0*/  IMAD R27, R27, UR12, RZ ;  /* 0x0000000c1b1b7c24 */ /* 0x004fc4000f8e02ff */
[----:B------:R-:W-:-:S03]  /*27200*/  IMAD R26, R26, UR12, RZ ;  /* 0x0000000c1a1a7c24 */ /* 0x000fc6000f8e02ff */
[----:B------:R0:W-:Y:S01]  /*27210*/  STL [R1+0xa0], R27 ;  /* 0x0000a01b01007387 */ /* 0x0001e20000100800 */
[----:B------:R-:W-:Y:S02]  /*27220*/  IMAD R25, R25, UR12, RZ ;  /* 0x0000000c19197c24 */ /* 0x000fe4000f8e02ff */
[----:B------:R-:W-:Y:S01]  /*27230*/  IMAD R24, R24, UR12, RZ ;  /* 0x0000000c18187c24 */ /* 0x000fe2000f8e02ff */
[----:B0-----:R-:W2:Y:S01]  /*27240*/  LDL.LU R27, [R1+0x1b24] ;  /* 0x001b2400011b7983 */ /* 0x001ea20000300800 */
[----:B------:R-:W-:-:S03]  /*27250*/  IMAD R23, R23, UR12, RZ ;  /* 0x0000000c17177c24 */ /* 0x000fc6000f8e02ff */
[----:B------:R0:W-:Y:S01]  /*27260*/  STL [R1+0x98], R26 ;  /* 0x0000981a01007387 */ /* 0x0001e20000100800 */
[----:B------:R-:W-:Y:S02]  /*27270*/  IMAD R22, R22, UR12, RZ ;  /* 0x0000000c16167c24 */ /* 0x000fe4000f8e02ff */
[----:B------:R-:W-:Y:S01]  /*27280*/  IMAD R21, R21, UR12, RZ ;  /* 0x0000000c15157c24 */ /* 0x000fe2000f8e02ff */
[----:B0-----:R-:W2:Y:S04]  /*27290*/  LDL.LU R26, [R1+0x1b20] ;  /* 0x001b2000011a7983 */ /* 0x001ea80000300800 */
[----:B------:R0:W-:Y:S01]  /*272a0*/  STL [R1+0x90], R25 ;  /* 0x0000901901007387 */ /* 0x0001e20000100800 */
[----:B------:R-:W-:Y:S02]  /*272b0*/  IMAD R20, R20, UR12, RZ ;  /* 0x0000000c14147c24 */ /* 0x000fe4000f8e02ff */
[----:B------:R-:W-:Y:S01]  /*272c0*/  IMAD R19, R19, UR12, RZ ;  /* 0x0000000c13137c24 */ /* 0x000fe2000f8e02ff */
[----:B0-----:R-:W2:Y:S04]  /*272d0*/  LDL.LU R25, [R1+0x1b1c] ;  /* 0x001b1c0001197983 */ /* 0x001ea80000300800 */
[----:B------:R0:W-:Y:S01]  /*272e0*/  STL [R1+0x88], R24 ;  /* 0x0000881801007387 */ /* 0x0001e20000100800 */
[----:B------:R-:W-:-:S03]  /*272f0*/  IMAD R18, R18, UR12, RZ ;  /* 0x0000000c12127c24 */ /* 0x000fc6000f8e02ff */
        /* <DEDUP_REMOVED lines=54> */
[----:B0-----:R-:W2:Y:S02]  /*27660*/  LDL.LU R3, [R1+0x1ac8] ;  /* 0x001ac80001037983 */ /* 0x001ea40000300800 */
[----:B--2---:R-:W-:-:S05]  /*27670*/  IMAD R3, R3, UR12, RZ ;  /* 0x0000000c03037c24 */ /* 0x004fca000f8e02ff */
[----:B------:R0:W-:Y:S04]  /*27680*/  STL [R1+0x10], R3 ;  /* 0x0000100301007387 */ /* 0x0001e80000100800 */
[----:B0-----:R-:W2:Y:S01]  /*27690*/  LDL.LU R3, [R1+0x1ac4] ;  /* 0x001ac40001037983 */ /* 0x001ea20000300800 */
[----:B---3--:R-:W-:-:S05]  /*276a0*/  IMAD R4, R4, UR12, RZ ;  /* 0x0000000c04047c24 */ /* 0x008fca000f8e02ff */
[----:B------:R2:W-:Y:S02]  /*276b0*/  STL [R1+0x8], R4 ;  /* 0x0000080401007387 */ /* 0x0005e40000100800 */
[----:B--2---:R-:W-:-:S05]  /*276c0*/  LEA R4, P6, R12, R3, 0x1 ;  /* 0x000000030c047211 */ /* 0x004fca00078c08ff */
[----:B------:R0:W-:Y:S02]  /*276d0*/  STL [R1+0x19f4], R4 ;  /* 0x0019f40401007387 */ /* 0x0001e40000100800 */
[----:B0-----:R-:W-:-:S05]  /*276e0*/  LEA R4, P0, R5, R3, 0x1 ;  /* 0x0000000305047211 */ /* 0x001fca00078008ff */
        /* <DEDUP_REMOVED lines=10> */
[----:B------:R0:W-:Y:S04]  /*27790*/  STL [R1+0x1a0c], R4 ;  /* 0x001a0c0401007387 */ /* 0x0001e80000100800 */
[----:B0-----:R-:W2:Y:S02]  /*277a0*/  LDL.LU R4, [R1+0x1ac0] ;  /* 0x001ac00001047983 */ /* 0x001ea40000300800 */
[----:B--2---:R-:W-:-:S05]  /*277b0*/  LEA.HI.X.SX32 R12, R12, R4, 0x1, P6 ;  /* 0x000000040c0c7211 */ /* 0x004fca00030f0eff */
[----:B------:R0:W-:Y:S02]  /*277c0*/  STL [R1+0x19ec], R12 ;  /* 0x0019ec0c01007387 */ /* 0x0001e40000100800 */
[----:B0-----:R-:W-:-:S05]  /*277d0*/  LEA R12, P6, R11, R3, 0x1 ;  /* 0x000000030b0c7211 */ /* 0x001fca00078c08ff */
[----:B------:R0:W-:Y:S04]  /*277e0*/  STL [R1+0x19f0], R12 ;  /* 0x0019f00c01007387 */ /* 0x0001e80000100800 */
[----:B0-----:R-:W2:Y:S01]  /*277f0*/  LDL.LU R12, [R1+0x1abc] ;  /* 0x001abc00010c7983 */ /* 0x001ea20000300800 */
[----:B------:R-:W-:-:S05]  /*27800*/  LEA.HI.X.SX32 R5, R5, R4, 0x1, P0 ;  /* 0x0000000405057211 */ /* 0x000fca00000f0eff */
[----:B------:R2:W-:Y:S02]  /*27810*/  STL [R1+0x19e4], R5 ;  /* 0x0019e40501007387 */ /* 0x0005e40000100800 */
[----:B--2---:R-:W-:-:S05]  /*27820*/  LEA R5, P0, R12, R3, 0x1 ;  /* 0x000000030c057211 */ /* 0x004fca00078008ff */
[----:B------:R0:W-:Y:S02]  /*27830*/  STL [R1+0x19e8], R5 ;  /* 0x0019e80501007387 */ /* 0x0001e40000100800 */
[----:B0-----:R-:W-:Y:S02]  /*27840*/  LEA.HI.X.SX32 R5, R6, R4, 0x1, P1 ;  /* 0x0000000406057211 */ /* 0x001fe400008f0eff */
[----:B------:R-:W-:-:S03]  /*27850*/  LEA R6, P1, R13, R3, 0x1 ;  /* 0x000000030d067211 */ /* 0x000fc600078208ff */
[----:B------:R0:W-:Y:S04]  /*27860*/  STL [R1+0x19dc], R5 ;  /* 0x0019dc0501007387 */ /* 0x0001e80000100800 */
[----:B------:R1:W-:Y:S01]  /*27870*/  STL [R1+0x19e0], R6 ;  /* 0x0019e00601007387 */ /* 0x0003e20000100800 */
[-C--:B0-----:R-:W-:Y:S02]  /*27880*/  LEA.HI.X.SX32 R5, R7, R4.reuse, 0x1, P2 ;  /* 0x0000000407057211 */ /* 0x081fe400010f0eff */
[-C--:B------:R-:W-:Y:S02]  /*27890*/  LEA R7, P2, R14, R3.reuse, 0x1 ;  /* 0x000000030e077211 */ /* 0x080fe400078408ff */
[----:B-1----:R-:W-:Y:S01]  /*278a0*/  LEA.HI.X.SX32 R6, R8, R4, 0x1, P3 ;  /* 0x0000000408067211 */ /* 0x002fe200018f0eff */
[----:B------:R0:W-:Y:S04]  /*278b0*/  STL [R1+0x19d4], R5 ;  /* 0x0019d40501007387 */ /* 0x0001e80000100800 */
[----:B------:R1:W-:Y:S01]  /*278c0*/  STL [R1+0x19d8], R7 ;  /* 0x0019d80701007387 */ /* 0x0003e20000100800 */
[----:B0-----:R-:W-:-:S03]  /*278d0*/  LEA R5, P3, R15, R3, 0x1 ;  /* 0x000000030f057211 */ /* 0x001fc600078608ff */
[----:B------:R0:W-:Y:S01]  /*278e0*/  STL [R1+0x19cc], R6 ;  /* 0x0019cc0601007387 */ /* 0x0001e20000100800 */
[----:B-1----:R-:W-:-:S03]  /*278f0*/  LEA.HI.X.SX32 R7, R9, R4, 0x1, P4 ;  /* 0x0000000409077211 */ /* 0x002fc600020f0eff */
[----:B------:R1:W-:Y:S01]  /*27900*/  STL [R1+0x19d0], R5 ;  /* 0x0019d00501007387 */ /* 0x0003e20000100800 */
[----:B0-----:R-:W-:-:S03]  /*27910*/  LEA R6, P4, R16, R3, 0x1 ;  /* 0x0000000310067211 */ /* 0x001fc600078808ff */
[----:B------:R0:W-:Y:S01]  /*27920*/  STL [R1+0x19c4], R7 ;  /* 0x0019c40701007387 */ /* 0x0001e20000100800 */
[----:B-1----:R-:W-:-:S03]  /*27930*/  LEA.HI.X.SX32 R5, R10, R4, 0x1, P5 ;  /* 0x000000040a057211 */ /* 0x002fc600028f0eff */
[----:B------:R1:W-:Y:S04]  /*27940*/  STL [R1+0x19c8], R6 ;  /* 0x0019c80601007387 */ /* 0x0003e80000100800 */
[----:B------:R2:W-:Y:S01]  /*27950*/  STL [R1+0x19bc], R5 ;  /* 0x0019bc0501007387 */ /* 0x0005e20000100800 */
[----:B0-----:R-:W-:Y:S02]  /*27960*/  LEA R7, P5, R17, R3, 0x1 ;  /* 0x0000000311077211 */ /* 0x001fe400078a08ff */
[----:B-1----:R-:W-:-:S03]  /*27970*/  LEA.HI.X.SX32 R6, R11, R4, 0x1, P6 ;  /* 0x000000040b067211 */ /* 0x002fc600030f0eff */
[----:B------:R0:W-:Y:S01]  /*27980*/  STL [R1+0x19c0], R7 ;  /* 0x0019c00701007387 */ /* 0x0001e20000100800 */
[----:B--2---:R-:W-:-:S03]  /*27990*/  LEA R5, P6, R18, R3, 0x1 ;  /* 0x0000000312057211 */ /* 0x004fc600078c08ff */
[----:B------:R1:W-:Y:S04]  /*279a0*/  STL [R1+0x19b4], R6 ;  /* 0x0019b40601007387 */ /* 0x0003e80000100800 */
[----:B------:R2:W-:Y:S01]  /*279b0*/  STL [R1+0x19b8], R5 ;  /* 0x0019b80501007387 */ /* 0x0005e20000100800 */
[----:B0-----:R-:W-:Y:S02]  /*279c0*/  LEA.HI.X.SX32 R7, R12, R4, 0x1, P0 ;  /* 0x000000040c077211 */ /* 0x001fe400000f0eff */
[----:B-1----:R-:W-:-:S03]  /*279d0*/  LEA R6, P0, R19, R3, 0x1 ;  /* 0x0000000313067211 */ /* 0x002fc600078008ff */
[----:B------:R0:W-:Y:S01]  /*279e0*/  STL [R1+0x19ac], R7 ;  /* 0x0019ac0701007387 */ /* 0x0001e20000100800 */
[-C--:B--2---:R-:W-:Y:S02]  /*279f0*/  LEA.HI.X.SX32 R5, R13, R4.reuse, 0x1, P1 ;  /* 0x000000040d057211 */ /* 0x084fe400008f0eff */
[----:B------:R-:W-:Y:S01]  /*27a00*/  LEA R8, P1, R20, R3, 0x1 ;  /* 0x0000000314087211 */ /* 0x000fe200078208ff */
[----:B0-----:R-:W2:Y:S04]  /*27a10*/  LDL.LU R7, [R1+0x4] ;  /* 0x0000040001077983 */ /* 0x001ea80000300800 */
[----:B------:R0:W-:Y:S04]  /*27a20*/  STL [R1+0x19b0], R6 ;  /* 0x0019b00601007387 */ /* 0x0001e80000100800 */
[----:B------:R1:W-:Y:S04]  /*27a30*/  STL [R1+0x19a4], R5 ;  /* 0x0019a40501007387 */ /* 0x0003e80000100800 */
[----:B0-----:R-:W3:Y:S01]  /*27a40*/  LDL.LU R6, [R1+0xc] ;  /* 0x00000c0001067983 */ /* 0x001ee20000300800 */
[----:B-1----:R-:W-:-:S03]  /*27a50*/  LEA.HI.X.SX32 R5, R14, R4, 0x1, P2 ;  /* 0x000000040e057211 */ /* 0x002fc600010f0eff */
[----:B------:R0:W-:Y:S01]  /*27a60*/  STL [R1+0x19a8], R8 ;  /* 0x0019a80801007387 */ /* 0x0001e20000100800 */
[----:B------:R-:W-:-:S03]  /*27a70*/  LEA R9, P2, R21, R3, 0x1 ;  /* 0x0000000315097211 */ /* 0x000fc600078408ff */
[----:B------:R1:W-:Y:S01]  /*27a80*/  STL [R1+0x199c], R5 ;  /* 0x00199c0501007387 */ /* 0x0003e20000100800 */
[----:B0-----:R-:W-:-:S03]  /*27a90*/  LEA.HI.X.SX32 R8, R15, R4, 0x1, P3 ;  /* 0x000000040f087211 */ /* 0x001fc600018f0eff */
[----:B-1----:R-:W3:Y:S04]  /*27aa0*/  LDL.LU R5, [R1+0x1c] ;  /* 0x00001c0001057983 */ /* 0x002ee80000300800 */
[----:B------:R0:W-:Y:S04]  /*27ab0*/  STL [R1+0x19a0], R9 ;  /* 0x0019a00901007387 */ /* 0x0001e80000100800 */
[----:B------:R1:W-:Y:S01]  /*27ac0*/  STL [R1+0x1994], R8 ;  /* 0x0019940801007387 */ /* 0x0003e20000100800 */
[----:B0-----:R-:W-:Y:S02]  /*27ad0*/  LEA R9, P3, R22, R3, 0x1 ;  /* 0x0000000316097211 */ /* 0x001fe400078608ff */
[----:B-1----:R-:W-:-:S03]  /*27ae0*/  LEA.HI.X.SX32 R8, R16, R4, 0x1, P4 ;  /* 0x0000000410087211 */ /* 0x002fc600020f0eff */
[----:B------:R0:W-:Y:S01]  /*27af0*/  STL [R1+0x1998], R9 ;  /* 0x0019980901007387 */ /* 0x0001e20000100800 */
[----:B------:R-:W-:-:S03]  /*27b00*/  LEA R10, P4, R23, R3, 0x1 ;  /* 0x00000003170a7211 */ /* 0x000fc600078808ff */
[----:B------:R1:W-:Y:S01]  /*27b10*/  STL [R1+0x198c], R8 ;  /* 0x00198c0801007387 */ /* 0x0003e20000100800 */
[----:B0-----:R-:W-:-:S03]  /*27b20*/  LEA.HI.X.SX32 R9, R17, R4, 0x1, P5 ;  /* 0x0000000411097211 */ /* 0x001fc600028f0eff */
[----:B------:R0:W-:Y:S01]  /*27b30*/  STL [R1+0x1990], R10 ;  /* 0x0019900a01007387 */ /* 0x0001e20000100800 */
[----:B-1----:R-:W-:-:S03]  /*27b40*/  LEA R8, P5, R24, R3, 0x1 ;  /* 0x0000000318087211 */ /* 0x002fc600078a08ff */
[----:B------:R1:W-:Y:S01]  /*27b50*/  STL [R1+0x1984], R9 ;  /* 0x0019840901007387 */ /* 0x0003e20000100800 */
[----:B0-----:R-:W-:-:S03]  /*27b60*/  LEA.HI.X.SX32 R10, R18, R4, 0x1, P6 ;  /* 0x00000004120a7211 */ /* 0x001fc600030f0eff */
[----:B------:R0:W-:Y:S01]  /*27b70*/  STL [R1+0x1988], R8 ;  /* 0x0019880801007387 */ /* 0x0001e20000100800 */
[----:B-1----:R-:W-:-:S03]  /*27b80*/  LEA R9, P6, R25, R3, 0x1 ;  /* 0x0000000319097211 */ /* 0x002fc600078c08ff */
[----:B------:R-:W-:Y:S01]  /*27b90*/  STL [R1+0x197c], R10 ;  /* 0x00197c0a01007387 */ /* 0x000fe20000100800 */
[----:B0-----:R-:W-:-:S03]  /*27ba0*/  LEA.HI.X.SX32 R8, R19, R4, 0x1, P0 ;  /* 0x0000000413087211 */ /* 0x001fc600000f0eff */
[----:B------:R-:W3:Y:S04]  /*27bb0*/  LDL.LU R19, [R1+0x40] ;  /* 0x0000400001137983 */ /* 0x000ee80000300800 */
[----:B------:R0:W-:Y:S04]  /*27bc0*/  STL [R1+0x1980], R9 ;  /* 0x0019800901007387 */ /* 0x0001e80000100800 */
[----:B------:R-:W3:Y:S04]  /*27bd0*/  LDL.LU R18, [R1+0x58] ;  /* 0x0000580001127983 */ /* 0x000ee80000300800 */
[----:B------:R1:W-:Y:S01]  /*27be0*/  STL [R1+0x1974], R8 ;  /* 0x0019740801007387 */ /* 0x0003e20000100800 */
[----:B0-----:R-:W-:-:S02]  /*27bf0*/  LEA R9, P0, R26, R3, 0x1 ;  /* 0x000000031a097211 */ /* 0x001fc400078008ff */
[-C--:B-1----:R-:W-:Y:S02]  /*27c00*/  LEA.HI.X.SX32 R8, R20, R4.reuse, 0x1, P1 ;  /* 0x0000000414087211 */ /* 0x082fe400008f0eff */
[----:B------:R-:W3:Y:S04]  /*27c10*/  LDL.LU R20, [R1+0x38] ;  /* 0x0000380001147983 */ /* 0x000ee80000300800 */
[----:B------:R-:W-:Y:S04]  /*27c20*/  STL [R1+0x1978], R9 ;  /* 0x0019780901007387 */ /* 0x000fe80000100800 */
[----:B------:R-:W3:Y:S04]  /*27c30*/  LDL.LU R17, [R1+0x60] ;  /* 0x0000600001117983 */ /* 0x000ee80000300800 */
[----:B------:R0:W-:Y:S02]  /*27c40*/  STL [R1+0x196c], R8 ;  /* 0x00196c0801007387 */ /* 0x0001e40000100800 */
[----:B0-----:R-:W-:-:S02]  /*27c50*/  LEA.HI.X.SX32 R8, R21, R4, 0x1, P2 ;  /* 0x0000000415087211 */ /* 0x001fc400010f0eff */
[----:B------:R-:W3:Y:S01]  /*27c60*/  LDL.LU R21, [R1+0x28] ;  /* 0x0000280001157983 */ /* 0x000ee20000300800 */
[----:B------:R-:W-:-:S05]  /*27c70*/  LEA R9, P1, R27, R3, 0x1 ;  /* 0x000000031b097211 */ /* 0x000fca00078208ff */
[----:B------:R0:W-:Y:S04]  /*27c80*/  STL [R1+0x1970], R9 ;  /* 0x0019700901007387 */ /* 0x0001e80000100800 */
[----:B------:R-:W3:Y:S01]  /*27c90*/  LDL.LU R16, [R1+0x68] ;  /* 0x0000680001107983 */ /* 0x000ee20000300800 */
[----:B------:R-:W-:-:S03]  /*27ca0*/  LEA R10, P2, R28, R3, 0x1 ;  /* 0x000000031c0a7211 */ /* 0x000fc600078408ff */
[----:B------:R1:W-:Y:S04]  /*27cb0*/  STL [R1+0x1964], R8 ;  /* 0x0019640801007387 */ /* 0x0003e80000100800 */
[----:B0-----:R-:W3:Y:S01]  /*27cc0*/  LDL.LU R9, [R1+0x70] ;  /* 0x0000700001097983 */ /* 0x001ee20000300800 */
[----:B-1----:R-:W-:-:S03]  /*27cd0*/  LEA.HI.X.SX32 R8, R22, R4, 0x1, P3 ;  /* 0x0000000416087211 */ /* 0x002fc600018f0eff */
[----:B------:R4:W-:Y:S04]  /*27ce0*/  STL [R1+0x1968], R10 ;  /* 0x0019680a01007387 */ /* 0x0009e80000100800 */
[----:B------:R0:W-:Y:S04]  /*27cf0*/  STL [R1+0x195c], R8 ;  /* 0x00195c0801007387 */ /* 0x0001e80000100800 */
[----:B------:R-:W3:Y:S01]  /*27d00*/  LDL.LU R15, [R1+0x8c] ;  /* 0x00008c00010f7983 */ /* 0x000ee20000300800 */
[----:B----4-:R-:W-:Y:S02]  /*27d10*/  LEA R10, P3, R29, R3, 0x1 ;  /* 0x000000031d0a7211 */ /* 0x010fe400078608ff */
[----:B0-----:R-:W-:-:S03]  /*27d20*/  LEA.HI.X.SX32 R8, R23, R4, 0x1, P4 ;  /* 0x0000000417087211 */ /* 0x001fc600020f0eff */
[----:B------:R-:W-:Y:S04]  /*27d30*/  STL [R1+0x1960], R10 ;  /* 0x0019600a01007387 */ /* 0x000fe80000100800 */
[----:B------:R0:W-:Y:S04]  /*27d40*/  STL [R1+0x1954], R8 ;  /* 0x0019540801007387 */ /* 0x0001e80000100800 */
[----:B------:R-:W4:Y:S01]  /*27d50*/  LDL.LU R14, [R1+0x94] ;  /* 0x00009400010e7983 */ /* 0x000f220000300800 */
[----:B0-----:R-:W-:Y:S02]  /*27d60*/  LEA.HI.X.SX32 R8, R24, R4, 0x1, P5 ;  /* 0x0000000418087211 */ /* 0x001fe400028f0eff */
[----:B--2---:R-:W-:-:S05]  /*27d70*/  LEA R10, P4, R7, R3, 0x1 ;  /* 0x00000003070a7211 */ /* 0x004fca00078808ff */
[----:B------:R3:W-:Y:S04]  /*27d80*/  STL [R1+0x1958], R10 ;  /* 0x0019580a01007387 */ /* 0x0007e80000100800 */
[----:B------:R0:W-:Y:S04]  /*27d90*/  STL [R1+0x194c], R8 ;  /* 0x00194c0801007387 */ /* 0x0001e80000100800 */
[----:B------:R-:W2:Y:S01]  /*27da0*/  LDL.LU R13, [R1+0x9c] ;  /* 0x00009c00010d7983 */ /* 0x000ea20000300800 */
[----:B---3--:R-:W-:Y:S02]  /*27db0*/  LEA R10, P5, R6, R3, 0x1 ;  /* 0x00000003060a7211 */ /* 0x008fe400078a08ff */
[----:B0-----:R-:W-:-:S03]  /*27dc0*/  LEA.HI.X.SX32 R8, R25, R4, 0x1, P6 ;  /* 0x0000000419087211 */ /* 0x001fc600030f0eff */
[----:B------:R0:W-:Y:S04]  /*27dd0*/  STL [R1+0x1950], R10 ;  /* 0x0019500a01007387 */ /* 0x0001e80000100800 */
[----:B------:R1:W-:Y:S04]  /*27de0*/  STL [R1+0x1944], R8 ;  /* 0x0019440801007387 */ /* 0x0003e80000100800 */
[----:B------:R-:W3:Y:S01]  /*27df0*/  LDL.LU R12, [R1+0xa4] ;  /* 0x0000a400010c7983 */ /* 0x000ee20000300800 */
[----:B0-----:R-:W-:Y:S02]  /*27e00*/  LEA R10, P6, R5, R3, 0x1 ;  /* 0x00000003050a7211 */ /* 0x001fe400078c08ff */
[----:B-1----:R-:W-:-:S03]  /*27e10*/  LEA.HI.X.SX32 R8, R26, R4, 0x1, P0 ;  /* 0x000000041a087211 */ /* 0x002fc600000f0eff */
[----:B------:R-:W-:Y:S04]  /*27e20*/  STL [R1+0x1948], R10 ;  /* 0x0019480a01007387 */ /* 0x000fe80000100800 */
[----:B------:R0:W-:Y:S04]  /*27e30*/  STL [R1+0x193c], R8 ;  /* 0x00193c0801007387 */ /* 0x0001e80000100800 */
[----:B------:R-:W3:Y:S01]  /*27e40*/  LDL.LU R11, [R1+0xac] ;  /* 0x0000ac00010b7983 */ /* 0x000ee20000300800 */
[----:B0-----:R-:W-:Y:S02]  /*27e50*/  LEA.HI.X.SX32 R8, R27, R4, 0x1, P1 ;  /* 0x000000041b087211 */ /* 0x001fe400008f0eff */
[----:B------:R-:W-:-:S05]  /*27e60*/  LEA R10, P0, R21, R3, 0x1 ;  /* 0x00000003150a7211 */ /* 0x000fca00078008ff */
[----:B------:R0:W-:Y:S04]  /*27e70*/  STL [R1+0x1940], R10 ;  /* 0x0019400a01007387 */ /* 0x0001e80000100800 */
[----:B------:R1:W-:Y:S04]  /*27e80*/  STL [R1+0x1934], R8 ;  /* 0x0019340801007387 */ /* 0x0003e80000100800 */
[----:B0-----:R-:W3:Y:S01]  /*27e90*/  LDL.LU R10, [R1+0xd0] ;  /* 0x0000d000010a7983 */ /* 0x001ee20000300800 */
[----:B------:R-:W-:Y:S02]  /*27ea0*/  LEA R22, P1, R20, R3, 0x1 ;  /* 0x0000000314167211 */ /* 0x000fe400078208ff */
[----:B-1----:R-:W-:-:S03]  /*27eb0*/  LEA.HI.X.SX32 R8, R28, R4, 0x1, P2 ;  /* 0x000000041c087211 */ /* 0x002fc600010f0eff */
[----:B------:R0:W-:Y:S01]  /*27ec0*/  STL [R1+0x1938], R22 ;  /* 0x0019381601007387 */ /* 0x0001e20000100800 */
[----:B------:R-:W-:-:S03]  /*27ed0*/  LEA R23, P2, R19, R3, 0x1 ;  /* 0x0000000313177211 */ /* 0x000fc600078408ff */
[----:B------:R1:W-:Y:S01]  /*27ee0*/  STL [R1+0x192c], R8 ;  /* 0x00192c0801007387 */ /* 0x0003e20000100800 */
[----:B0-----:R-:W-:-:S03]  /*27ef0*/  LEA.HI.X.SX32 R22, R29, R4, 0x1, P3 ;  /* 0x000000041d167211 */ /* 0x001fc600018f0eff */
[----:B-1----:R-:W3:Y:S04]  /*27f00*/  LDL.LU R8, [R1+0xd8] ;  /* 0x0000d80001087983 */ /* 0x002ee80000300800 */
[----:B------:R-:W-:Y:S04]  /*27f10*/  STL [R1+0x1930], R23 ;  /* 0x0019301701007387 */ /* 0x000fe80000100800 */
[----:B------:R0:W-:Y:S02]  /*27f20*/  STL [R1+0xa30], R22 ;  /* 0x000a301601007387 */ /* 0x0001e40000100800 */
[----:B0-----:R-:W-:-:S02]  /*27f30*/  LEA.HI.X.SX32 R22, R7, R4, 0x1, P4 ;  /* 0x0000000407167211 */ /* 0x001fc400020f0eff */
[----:B------:R-:W3:Y:S01]  /*27f40*/  LDL.LU R7, [R1+0x160] ;  /* 0x0001600001077983 */ /* 0x000ee20000300800 */
[----:B------:R-:W-:-:S05]  /*27f50*/  LEA R23, P3, R18, R3, 0x1 ;  /* 0x0000000312177211 */ /* 0x000fca00078608ff */
[----:B------:R0:W-:Y:S04]  /*27f60*/  STL [R1+0xa50], R23 ;  /* 0x000a501701007387 */ /* 0x0001e80000100800 */
[----:B------:R1:W-:Y:S01]  /*27f70*/  STL [R1+0xa34], R22 ;  /* 0x000a341601007387 */ /* 0x0003e20000100800 */
[-C--:B0-----:R-:W-:Y:S02]  /*27f80*/  LEA R23, P4, R17, R3.reuse, 0x1 ;  /* 0x0000000311177211 */ /* 0x081fe400078808ff */
[----:B-1----:R-:W-:Y:S02]  /*27f90*/  LEA.HI.X.SX32 R22, R6, R4, 0x1, P5 ;  /* 0x0000000406167211 */ /* 0x002fe400028f0eff */
[----:B------:R-:W3:Y:S04]  /*27fa0*/  LDL.LU R6, [R1+0x188] ;  /* 0x0001880001067983 */ /* 0x000ee80000300800 */
[----:B------:R0:W-:Y:S04]  /*27fb0*/  STL [R1+0xa58], R23 ;  /* 0x000a581701007387 */ /* 0x0001e80000100800 */
[----:B------:R1:W-:Y:S01]  /*27fc0*/  STL [R1+0xa38], R22 ;  /* 0x000a381601007387 */ /* 0x0003e20000100800 */
[----:B0-----:R-:W-:-:S02]  /*27fd0*/  LEA R23, P5, R16, R3, 0x1 ;  /* 0x0000000310177211 */ /* 0x001fc400078a08ff */
        /* <DEDUP_REMOVED lines=14> */
[----:B----4-:R-:W-:-:S02]  /*280c0*/  LEA R23, P1, R14, R3, 0x1 ;  /* 0x000000030e177211 */ /* 0x010fc400078208ff */
[-C--:B0-----:R-:W-:Y:S02]  /*280d0*/  LEA.HI.X.SX32 R22, R19, R4.reuse, 0x1, P2 ;  /* 0x0000000413167211 */ /* 0x081fe400010f0eff */
[----:B------:R-:W4:Y:S04]  /*280e0*/  LDL.LU R19, [R1+0x1b8] ;  /* 0x0001b80001137983 */ /* 0x000f280000300800 */
[----:B------:R-:W-:Y:S04]  /*280f0*/  STL [R1+0xa78], R23 ;  /* 0x000a781701007387 */ /* 0x000fe80000100800 */
[----:B------:R0:W-:Y:S02]  /*28100*/  STL [R1+0xa48], R22 ;  /* 0x000a481601007387 */ /* 0x0001e40000100800 */
[----:B0-----:R-:W-:-:S02]  /*28110*/  LEA.HI.X.SX32 R22, R18, R4, 0x1, P3 ;  /* 0x0000000412167211 */ /* 0x001fc400018f0eff */
[----:B------:R-:W4:Y:S01]  /*28120*/  LDL.LU R18, [R1+0x1c0] ;  /* 0x0001c00001127983 */ /* 0x000f220000300800 */
[----:B--2---:R-:W-:-:S05]  /*28130*/  LEA R23, P2, R13, R3, 0x1 ;  /* 0x000000030d177211 */ /* 0x004fca00078408ff */
[----:B------:R3:W-:Y:S04]  /*28140*/  STL [R1+0xa80], R23 ;  /* 0x000a801701007387 */ /* 0x0007e80000100800 */
[----:B------:R0:W-:Y:S01]  /*28150*/  STL [R1+0xa4c], R22 ;  /* 0x000a4c1601007387 */ /* 0x0001e20000100800 */
[-C--:B---3--:R-:W-:Y:S02]  /*28160*/  LEA R23, P3, R12, R3.reuse, 0x1 ;  /* 0x000000030c177211 */ /* 0x088fe400078608ff */
[----:B0-----:R-:W-:Y:S02]  /*28170*/  LEA.HI.X.SX32 R22, R17, R4, 0x1, P4 ;  /* 0x0000000411167211 */ /* 0x001fe400020f0eff */
[----:B------:R-:W2:Y:S04]  /*28180*/  LDL.LU R17, [R1+0x1c4] ;  /* 0x0001c40001117983 */ /* 0x000ea80000300800 */
[----:B------:R0:W-:Y:S04]  /*28190*/  STL [R1+0xa88], R23 ;  /* 0x000a881701007387 */ /* 0x0001e80000100800 */
[----:B------:R1:W-:Y:S01]  /*281a0*/  STL [R1+0xa54], R22 ;  /* 0x000a541601007387 */ /* 0x0003e20000100800 */
[----:B0-----:R-:W-:-:S02]  /*281b0*/  LEA R23, P4, R11, R3, 0x1 ;  /* 0x000000030b177211 */ /* 0x001fc400078808ff */
[-C--:B-1----:R-:W-:Y:S02]  /*281c0*/  LEA.HI.X.SX32 R22, R16, R4.reuse, 0x1, P5 ;  /* 0x0000000410167211 */ /* 0x082fe400028f0eff */
[----:B------:R-:W3:Y:S04]  /*281d0*/  LDL.LU R16, [R1+0x1d0] ;  /* 0x0001d00001107983 */ /* 0x000ee80000300800 */
[----:B------:R-:W-:Y:S04]  /*281e0*/  STL [R1+0xa90], R23 ;  /* 0x000a901701007387 */ /* 0x000fe80000100800 */
[----:B------:R0:W-:Y:S02]  /*281f0*/  STL [R1+0xa5c], R22 ;  /* 0x000a5c1601007387 */ /* 0x0001e40000100800 */
[----:B0-----:R-:W-:-:S02]  /*28200*/  LEA.HI.X.SX32 R22, R9, R4, 0x1, P6 ;  /* 0x0000000409167211 */ /* 0x001fc400030f0eff */
[----:B------:R-:W3:Y:S01]  /*28210*/  LDL.LU R9, [R1+0x1d4] ;  /* 0x0001d40001097983 */ /* 0x000ee20000300800 */
[----:B------:R-:W-:-:S05]  /*28220*/  LEA R23, P5, R10, R3, 0x1 ;  /* 0x000000030a177211 */ /* 0x000fca00078a08ff */
[----:B------:R-:W-:Y:S04]  /*28230*/  STL [R1+0xa98], R23 ;  /* 0x000a981701007387 */ /* 0x000fe80000100800 */
[----:B------:R0:W-:Y:S02]  /*28240*/  STL [R1+0xa64], R22 ;  /* 0x000a641601007387 */ /* 0x0001e40000100800 */
[----:B0-----:R-:W-:Y:S02]  /*28250*/  LEA.HI.X.SX32 R22, R15, R4, 0x1, P0 ;  /* 0x000000040f167211 */ /* 0x001fe400000f0eff */
[----:B------:R-:W3:Y:S01]  /*28260*/  LDL.LU R15, [R1+0x1d8] ;  /* 0x0001d800010f7983 */ /* 0x000ee20000300800 */
[----:B------:R-:W-:-:S05]  /*28270*/  LEA R23, P6, R8, R3, 0x1 ;  /* 0x0000000308177211 */ /* 0x000fca00078c08ff */
[----:B------:R0:W-:Y:S04]  /*28280*/  STL [R1+0xaa0], R23 ;  /* 0x000aa01701007387 */ /* 0x0001e80000100800 */
[----:B------:R1:W-:Y:S01]  /*28290*/  STL [R1+0xa6c], R22 ;  /* 0x000a6c1601007387 */ /* 0x0003e20000100800 */
[----:B0-----:R-:W-:Y:S02]  /*282a0*/  LEA R23, P0, R7, R3, 0x1 ;  /* 0x0000000307177211 */ /* 0x001fe400078008ff */
[-C--:B-1----:R-:W-:Y:S02]  /*282b0*/  LEA.HI.X.SX32 R22, R14, R4.reuse, 0x1, P1 ;  /* 0x000000040e167211 */ /* 0x082fe400008f0eff */
[----:B------:R-:W3:Y:S04]  /*282c0*/  LDL.LU R14, [R1+0x1dc] ;  /* 0x0001dc00010e7983 */ /* 0x000ee80000300800 */
        /* <DEDUP_REMOVED lines=23> */
[----:B0-----:R-:W-:Y:S02]  /*28440*/  LEA.HI.X.SX32 R22, R8, R4, 0x1, P6 ;  /* 0x0000000408167211 */ /* 0x001fe400030f0eff */
[----:B------:R-:W4:Y:S04]  /*28450*/  LDL.LU R8, [R1+0x210] ;  /* 0x0002100001087983 */ /* 0x000f280000300800 */
[----:B------:R0:W-:Y:S04]  /*28460*/  STL [R1+0xad0], R23 ;  /* 0x000ad01701007387 */ /* 0x0001e80000100800 */
[----:B------:R1:W-:Y:S01]  /*28470*/  STL [R1+0xa9c], R22 ;  /* 0x000a9c1601007387 */ /* 0x0003e20000100800 */
[----:B0-----:R-:W-:-:S02]  /*28480*/  LEA R23, P6, R18, R3, 0x1 ;  /* 0x0000000312177211 */ /* 0x001fc400078c08ff */
[-C--:B-1----:R-:W-:Y:S02]  /*28490*/  LEA.HI.X.SX32 R22, R7, R4.reuse, 0x1, P0 ;  /* 0x0000000407167211 */ /* 0x082fe400000f0eff */
[----:B------:R-:W4:Y:S04]  /*284a0*/  LDL.LU R7, [R1+0x214] ;  /* 0x0002140001077983 */ /* 0x000f280000300800 */
[----:B------:R-:W-:Y:S04]  /*284b0*/  STL [R1+0xad8], R23 ;  /* 0x000ad81701007387 */ /* 0x000fe80000100800 */
[----:B------:R0:W-:Y:S02]  /*284c0*/  STL [R1+0xaa4], R22 ;  /* 0x000aa41601007387 */ /* 0x0001e40000100800 */
[----:B0-----:R-:W-:-:S02]  /*284d0*/  LEA.HI.X.SX32 R22, R6, R4, 0x1, P1 ;  /* 0x0000000406167211 */ /* 0x001fc400008f0eff */
[-C--:B--2---:R-:W-:Y:S01]  /*284e0*/  LEA R23, P0, R17, R3.reuse, 0x1 ;  /* 0x0000000311177211 */ /* 0x084fe200078008ff */
[----:B------:R-:W2:Y:S04]  /*284f0*/  LDL.LU R6, [R1+0x230] ;  /* 0x0002300001067983 */ /* 0x000ea80000300800 */
[----:B------:R3:W-:Y:S04]  /*28500*/  STL [R1+0xae0], R23 ;  /* 0x000ae01701007387 */ /* 0x0007e80000100800 */
[----:B------:R0:W-:Y:S01]  /*28510*/  STL [R1+0xaac], R22 ;  /* 0x000aac1601007387 */ /* 0x0001e20000100800 */
[----:B---3--:R-:W-:-:S02]  /*28520*/  LEA R23, P1, R16, R3, 0x1 ;  /* 0x0000000310177211 */ /* 0x008fc400078208ff */
[----:B0-----:R-:W-:Y:S02]  /*28530*/  LEA.HI.X.SX32 R22, R5, R4, 0x1, P2 ;  /* 0x0000000405167211 */ /* 0x001fe400010f0eff */
[----:B------:R-:W3:Y:S04]  /*28540*/  LDL.LU R5, [R1+0x234] ;  /* 0x0002340001057983 */ /* 0x000ee80000300800 */
        /* <DEDUP_REMOVED lines=15> */
[----:B------:R-:W-:Y:S04]  /*28640*/  STL [R1+0xb00], R23 ;  /* 0x000b001701007387 */ /* 0x000fe80000100800 */
[----:B------:R0:W-:Y:S02]  /*28650*/  STL [R1+0xacc], R22 ;  /* 0x000acc1601007387 */ /* 0x0001e40000100800 */
[-C--:B0-----:R-:W-:Y:S02]  /*28660*/  LEA.HI.X.SX32 R22, R18, R4.reuse, 0x1, P6 ;  /* 0x0000000412167211 */ /* 0x081fe400030f0eff */
[----:B------:R-:W-:Y:S01]  /*28670*/  LEA R23, P5, R13, R3, 0x1 ;  /* 0x000000030d177211 */ /* 0x000fe200078a08ff */
        /* <DEDUP_REMOVED lines=24> */
[----:B-1----:R-:W-:Y:S02]  /*28800*/  LEA.HI.X.SX32 R22, R14, R4, 0x1, P4 ;  /* 0x000000040e167211 */ /* 0x002fe400020f0eff */
[----:B------:R-:W4:Y:S04]  /*28810*/  LDL.LU R14, [R1+0x2cc] ;  /* 0x0002cc00010e7983 */ /* 0x000f280000300800 */
[----:B------:R2:W-:Y:S04]  /*28820*/  STL [R1+0xb30], R23 ;  /* 0x000b301701007387 */ /* 0x0005e80000100800 */
[----:B------:R0:W-:Y:S01]  /*28830*/  STL [R1+0xafc], R22 ;  /* 0x000afc1601007387 */ /* 0x0001e20000100800 */
[----:B--2---:R-:W-:-:S02]  /*28840*/  LEA R23, P4, R6, R3, 0x1 ;  /* 0x0000000306177211 */ /* 0x004fc400078808ff */
[----:B0-----:R-:W-:Y:S02]  /*28850*/  LEA.HI.X.SX32 R22, R13, R4, 0x1, P5 ;  /* 0x000000040d167211 */ /* 0x001fe400028f0eff */
        /* <DEDUP_REMOVED lines=39> */
[-C--:B------:R-:W-:Y:S01]  /*28ad0*/  LEA R23, P5, R9, R3.reuse, 0x1 ;  /* 0x0000000309177211 */ /* 0x080fe200078a08ff */
        /* <DEDUP_REMOVED lines=60> */
[----:B----4-:R-:W-:-:S05]  /*28ea0*/  LEA R23, P3, R20, R3, 0x1 ;  /* 0x0000000314177211 */ /* 0x010fca00078608ff */
[----:B------:R-:W-:Y:S04]  /*28eb0*/  STL [R1+0xbd8], R23 ;  /* 0x000bd81701007387 */ /* 0x000fe80000100800 */
[----:B------:R0:W-:Y:S02]  /*28ec0*/  STL [R1+0xba4], R22 ;  /* 0x000ba41601007387 */ /* 0x0001e40000100800 */
[-C--:B0-----:R-:W-:Y:S02]  /*28ed0*/  LEA.HI.X.SX32 R22, R8, R4.reuse, 0x1, P5 ;  /* 0x0000000408167211 */ /* 0x081fe400028f0eff */
[----:B------:R-:W-:Y:S01]  /*28ee0*/  LEA R23, P4, R19, R3, 0x1 ;  /* 0x0000000313177211 */ /* 0x000fe200078808ff */
[----:B------:R-:W4:Y:S04]  /*28ef0*/  LDL.LU R8, [R1+0x354] ;  /* 0x0003540001087983 */ /* 0x000f280000300800 */
[----:B------:R-:W-:Y:S04]  /*28f00*/  STL [R1+0xbe0], R23 ;  /* 0x000be01701007387 */ /* 0x000fe80000100800 */
[----:B------:R0:W-:Y:S02]  /*28f10*/  STL [R1+0xbac], R22 ;  /* 0x000bac1601007387 */ /* 0x0001e40000100800 */
[----:B0-----:R-:W-:-:S02]  /*28f20*/  LEA.HI.X.SX32 R22, R7, R4, 0x1, P6 ;  /* 0x0000000407167211 */ /* 0x001fc400030f0eff */
[----:B--2---:R-:W-:Y:S01]  /*28f30*/  LEA R23, P5, R18, R3, 0x1 ;  /* 0x0000000312177211 */ /* 0x004fe200078a08ff */
[----:B------:R-:W2:Y:S04]  /*28f40*/  LDL.LU R7, [R1+0x35c] ;  /* 0x00035c0001077983 */ /* 0x000ea80000300800 */
[----:B------:R-:W-:Y:S04]  /*28f50*/  STL [R1+0xbe8], R23 ;  /* 0x000be81701007387 */ /* 0x000fe80000100800 */
[----:B------:R0:W-:Y:S02]  /*28f60*/  STL [R1+0xbb4], R22 ;  /* 0x000bb41601007387 */ /* 0x0001e40000100800 */
[----:B0-----:R-:W-:-:S02]  /*28f70*/  LEA.HI.X.SX32 R22, R6, R4, 0x1, P0 ;  /* 0x0000000406167211 */ /* 0x001fc400000f0eff */
[----:B---3--:R-:W-:Y:S01]  /*28f80*/  LEA R23, P6, R17, R3, 0x1 ;  /* 0x0000000311177211 */ /* 0x008fe200078c08ff */
[----:B------:R-:W3:Y:S04]  /*28f90*/  LDL.LU R6, [R1+0x360] ;  /* 0x0003600001067983 */ /* 0x000ee80000300800 */
[----:B------:R-:W-:Y:S04]  /*28fa0*/  STL [R1+0xbf0], R23 ;  /* 0x000bf01701007387 */ /* 0x000fe80000100800 */
[----:B------:R0:W-:Y:S02]  /*28fb0*/  STL [R1+0xbbc], R22 ;  /* 0x000bbc1601007387 */ /* 0x0001e40000100800 */
[----:B0-----:R-:W-:-:S02]  /*28fc0*/  LEA.HI.X.SX32 R22, R5, R4, 0x1, P1 ;  /* 0x0000000405167211 */ /* 0x001fc400008f0eff */
[-C--:B------:R-:W-:Y:S01]  /*28fd0*/  LEA R23, P0, R16, R3.reuse, 0x1 ;  /* 0x0000000310177211 */ /* 0x080fe200078008ff */
        /* <DEDUP_REMOVED lines=54> */
[----:B------:R-:W-:Y:S01]  /*29340*/  LEA R23, P4, R5, R3, 0x1 ;  /* 0x0000000305177211 */ /* 0x000fe200078808ff */
[----:B------:R-:W4:Y:S04]  /*29350*/  LDL.LU R12, [R1+0x398] ;  /* 0x00039800010c7983 */ /* 0x000f280000300800 */
[----:B------:R-:W-:Y:S04]  /*29360*/  STL [R1+0xc50], R23 ;  /* 0x000c501701007387 */ /* 0x000fe80000100800 */
[----:B------:R0:W-:Y:S02]  /*29370*/  STL [R1+0xc1c], R22 ;  /* 0x000c1c1601007387 */ /* 0x0001e40000100800 */
[----:B0-----:R-:W-:-:S02]  /*29380*/  LEA.HI.X.SX32 R22, R11, R4, 0x1, P6 ;  /* 0x000000040b167211 */ /* 0x001fc400030f0eff */
[----:B------:R-:W4:Y:S01]  /*29390*/  LDL.LU R11, [R1+0x3b8] ;  /* 0x0003b800010b7983 */ /* 0x000f220000300800 */
[----:B------:R-:W-:-:S05]  /*293a0*/  LEA R23, P5, R21, R3, 0x1 ;  /* 0x0000000315177211 */ /* 0x000fca00078a08ff */
[----:B------:R-:W-:Y:S04]  /*293b0*/  STL [R1+0xc58], R23 ;  /* 0x000c581701007387 */ /* 0x000fe80000100800 */
[----:B------:R0:W-:Y:S02]  /*293c0*/  STL [R1+0xc24], R22 ;  /* 0x000c241601007387 */ /* 0x0001e40000100800 */
[----:B0-----:R-:W-:Y:S02]  /*293d0*/  LEA.HI.X.SX32 R22, R10, R4, 0x1, P0 ;  /* 0x000000040a167211 */ /* 0x001fe400000f0eff */
[-C--:B------:R-:W-:Y:S01]  /*293e0*/  LEA R23, P6, R20, R3.reuse, 0x1 ;  /* 0x0000000314177211 */ /* 0x080fe200078c08ff */
        /* <DEDUP_REMOVED lines=19> */
[----:B------:R-:W4:Y:S01]  /*29520*/  LDL.LU R5, [R1+0x3e8] ;  /* 0x0003e80001057983 */ /* 0x000f220000300800 */
[----:B------:R-:W-:-:S05]  /*29530*/  LEA R23, P3, R16, R3, 0x1 ;  /* 0x0000000310177211 */ /* 0x000fca00078608ff */
        /* <DEDUP_REMOVED lines=14> */
[----:B--2---:R-:W-:-:S05]  /*29620*/  LEA R23, P6, R14, R3, 0x1 ;  /* 0x000000030e177211 */ /* 0x004fca00078c08ff */
[----:B------:R-:W-:Y:S04]  /*29630*/  STL [R1+0xc98], R23 ;  /* 0x000c981701007387 */ /* 0x000fe80000100800 */
[----:B------:R0:W-:Y:S02]  /*29640*/  STL [R1+0xc64], R22 ;  /* 0x000c641601007387 */ /* 0x0001e40000100800 */
[-C--:B0-----:R-:W-:Y:S02]  /*29650*/  LEA.HI.X.SX32 R22, R18, R4.reuse, 0x1, P1 ;  /* 0x0000000412167211 */ /* 0x081fe400008f0eff */
[----:B---3--:R-:W-:Y:S01]  /*29660*/  LEA R23, P0, R13, R3, 0x1 ;  /* 0x000000030d177211 */ /* 0x008fe200078008ff */
[----:B------:R-:W2:Y:S04]  /*29670*/  LDL.LU R18, [R1+0x3f8] ;  /* 0x0003f80001127983 */ /* 0x000ea80000300800 */
[----:B------:R-:W-:Y:S04]  /*29680*/  STL [R1+0xca0], R23 ;  /* 0x000ca01701007387 */ /* 0x000fe80000100800 */
[----:B------:R0:W-:Y:S02]  /*29690*/  STL [R1+0xc6c], R22 ;  /* 0x000c6c1601007387 */ /* 0x0001e40000100800 */
[----:B0-----:R-:W-:-:S02]  /*296a0*/  LEA.HI.X.SX32 R22, R17, R4, 0x1, P2 ;  /* 0x0000000411167211 */ /* 0x001fc400010f0eff */
[----:B----4-:R-:W-:Y:S01]  /*296b0*/  LEA R23, P1, R12, R3, 0x1 ;  /* 0x000000030c177211 */ /* 0x010fe200078208ff */
        /* <DEDUP_REMOVED lines=1721> */
[----:B------:R-:W-:Y:S04]  /*30250*/  STL [R1+0x1768], R23 ;  /* 0x0017681701007387 */ /* 0x000fe80000100800 */
[----:B------:R0:W-:Y:S04]  /*30260*/  STL [R1+0x1734], R22 ;  /* 0x0017341601007387 */ /* 0x0001e80000100800 */
[----:B0-----:R-:W4:Y:S01]  /*30270*/  LDL.LU R22, [R1+0x10c] ;  /* 0x00010c0001167983 */ /* 0x001f220000300800 */
[----:B------:R-:W-:-:S02]  /*30280*/  LEA R23, P3, R6, R3, 0x1 ;  /* 0x0000000306177211 */ /* 0x000fc400078608ff */
[----:B------:R-:W-:-:S03]  /*30290*/  LEA.HI.X.SX32 R13, R13, R4, 0x1, P4 ;  /* 0x000000040d0d7211 */ /* 0x000fc600020f0eff */
[----:B------:R-:W-:Y:S01]  /*302a0*/  STL [R1+0x1770], R23 ;  /* 0x0017701701007387 */ /* 0x000fe20000100800 */
[----:B------:R-:W-:-:S03]  /*302b0*/  LEA.HI.X.SX32 R12, R12, R4, 0x1, P5 ;  /* 0x000000040c0c7211 */ /* 0x000fc600028f0eff */
[----:B------:R0:W-:Y:S01]  /*302c0*/  STL [R1+0x173c], R13 ;  /* 0x00173c0d01007387 */ /* 0x0001e20000100800 */
[----:B------:R-:W-:-:S03]  /*302d0*/  LEA.HI.X.SX32 R11, R11, R4, 0x1, P6 ;  /* 0x000000040b0b7211 */ /* 0x000fc600030f0eff */
[----:B0-----:R-:W4:Y:S01]  /*302e0*/  LDL.LU R13, [R1+0x108] ;  /* 0x00010800010d7983 */ /* 0x001f220000300800 */
[----:B--2---:R-:W-:-:S05]  /*302f0*/  LEA R23, P4, R5, R3, 0x1 ;  /* 0x0000000305177211 */ /* 0x004fca00078808ff */
[----:B------:R-:W-:Y:S04]  /*30300*/  STL [R1+0x1778], R23 ;  /* 0x0017781701007387 */ /* 0x000fe80000100800 */
[----:B------:R0:W-:Y:S01]  /*30310*/  STL [R1+0x1744], R12 ;  /* 0x0017440c01007387 */ /* 0x0001e20000100800 */
[----:B------:R-:W-:-:S03]  /*30320*/  LEA.HI.X.SX32 R10, R10, R4, 0x1, P0 ;  /* 0x000000040a0a7211 */ /* 0x000fc600000f0eff */
[----:B0-----:R-:W2:Y:S01]  /*30330*/  LDL.LU R12, [R1+0x104] ;  /* 0x00010400010c7983 */ /* 0x001ea20000300800 */
[----:B---3--:R-:W-:-:S05]  /*30340*/  LEA R23, P5, R21, R3, 0x1 ;  /* 0x0000000315177211 */ /* 0x008fca00078a08ff */
[----:B------:R-:W-:Y:S04]  /*30350*/  STL [R1+0x1780], R23 ;  /* 0x0017801701007387 */ /* 0x000fe80000100800 */
[----:B------:R0:W-:Y:S01]  /*30360*/  STL [R1+0x174c], R11 ;  /* 0x00174c0b01007387 */ /* 0x0001e20000100800 */
[----:B------:R-:W-:-:S03]  /*30370*/  LEA.HI.X.SX32 R8, R8, R4, 0x1, P1 ;  /* 0x0000000408087211 */ /* 0x000fc600008f0eff */
[----:B0-----:R-:W3:Y:S01]  /*30380*/  LDL.LU R11, [R1+0x100] ;  /* 0x00010000010b7983 */ /* 0x001ee20000300800 */
[----:B----4-:R-:W-:-:S05]  /*30390*/  LEA R23, P6, R20, R3, 0x1 ;  /* 0x0000000314177211 */ /* 0x010fca00078c08ff */
[----:B------:R-:W-:Y:S04]  /*303a0*/  STL [R1+0x1788], R23 ;  /* 0x0017881701007387 */ /* 0x000fe80000100800 */
[----:B------:R0:W-:Y:S01]  /*303b0*/  STL [R1+0x1754], R10 ;  /* 0x0017540a01007387 */ /* 0x0001e20000100800 */
[----:B------:R-:W-:-:S03]  /*303c0*/  LEA.HI.X.SX32 R7, R7, R4, 0x1, P2 ;  /* 0x0000000407077211 */ /* 0x000fc600010f0eff */
[----:B0-----:R-:W4:Y:S01]  /*303d0*/  LDL.LU R10, [R1+0xfc] ;  /* 0x0000fc00010a7983 */ /* 0x001f220000300800 */
[----:B------:R-:W-:-:S05]  /*303e0*/  LEA R23, P0, R19, R3, 0x1 ;  /* 0x0000000313177211 */ /* 0x000fca00078008ff */
[----:B------:R-:W-:Y:S04]  /*303f0*/  STL [R1+0x1790], R23 ;  /* 0x0017901701007387 */ /* 0x000fe80000100800 */
[----:B------:R0:W-:Y:S04]  /*30400*/  STL [R1+0x175c], R8 ;  /* 0x00175c0801007387 */ /* 0x0001e80000100800 */
[----:B0-----:R-:W4:Y:S01]  /*30410*/  LDL.LU R8, [R1+0xf8] ;  /* 0x0000f80001087983 */ /* 0x001f220000300800 */
[----:B------:R-:W-:-:S05]  /*30420*/  LEA R23, P1, R18, R3, 0x1 ;  /* 0x0000000312177211 */ /* 0x000fca00078208ff */
[----:B------:R-:W-:Y:S04]  /*30430*/  STL [R1+0x1798], R23 ;  /* 0x0017981701007387 */ /* 0x000fe80000100800 */
[----:B------:R0:W-:Y:S01]  /*30440*/  STL [R1+0x1764], R7 ;  /* 0x0017640701007387 */ /* 0x0001e20000100800 */
[-C--:B------:R-:W-:Y:S02]  /*30450*/  LEA.HI.X.SX32 R5, R5, R4.reuse, 0x1, P4 ;  /* 0x0000000405057211 */ /* 0x080fe400020f0eff */
[----:B0-----:R-:W-:Y:S02]  /*30460*/  LEA.HI.X.SX32 R7, R6, R4, 0x1, P3 ;  /* 0x0000000406077211 */ /* 0x001fe400018f0eff */
[-C--:B------:R-:W-:Y:S01]  /*30470*/  LEA R23, P2, R17, R3.reuse, 0x1 ;  /* 0x0000000311177211 */ /* 0x080fe200078408ff */
[----:B------:R-:W4:Y:S04]  /*30480*/  LDL.LU R6, [R1+0xf4] ;  /* 0x0000f40001067983 */ /* 0x000f280000300800 */
[----:B------:R-:W-:Y:S04]  /*30490*/  STL [R1+0x17a0], R23 ;  /* 0x0017a01701007387 */ /* 0x000fe80000100800 */
[----:B------:R0:W-:Y:S04]  /*304a0*/  STL [R1+0x176c], R7 ;  /* 0x00176c0701007387 */ /* 0x0001e80000100800 */
[----:B0-----:R-:W4:Y:S01]  /*304b0*/  LDL.LU R7, [R1+0xf0] ;  /* 0x0000f00001077983 */ /* 0x001f220000300800 */
[----:B------:R-:W-:-:S05]  /*304c0*/  LEA R23, P3, R16, R3, 0x1 ;  /* 0x0000000310177211 */ /* 0x000fca00078608ff */
[----:B------:R-:W-:Y:S04]  /*304d0*/  STL [R1+0x17a8], R23 ;  /* 0x0017a81701007387 */ /* 0x000fe80000100800 */
[----:B------:R0:W-:Y:S01]  /*304e0*/  STL [R1+0x1774], R5 ;  /* 0x0017740501007387 */ /* 0x0001e20000100800 */
[----:B------:R-:W-:-:S03]  /*304f0*/  LEA.HI.X.SX32 R24, R21, R4, 0x1, P5 ;  /* 0x0000000415187211 */ /* 0x000fc600028f0eff */
[----:B0-----:R-:W4:Y:S01]  /*30500*/  LDL.LU R5, [R1+0xec] ;  /* 0x0000ec0001057983 */ /* 0x001f220000300800 */
[----:B------:R-:W-:-:S05]  /*30510*/  LEA R23, P4, R9, R3, 0x1 ;  /* 0x0000000309177211 */ /* 0x000fca00078808ff */
[----:B------:R-:W-:Y:S04]  /*30520*/  STL [R1+0x17b0], R23 ;  /* 0x0017b01701007387 */ /* 0x000fe80000100800 */
[----:B------:R-:W4:Y:S04]  /*30530*/  LDL.LU R21, [R1+0xe8] ;  /* 0x0000e80001157983 */ /* 0x000f280000300800 */
[----:B------:R0:W-:Y:S02]  /*30540*/  STL [R1+0x177c], R24 ;  /* 0x00177c1801007387 */ /* 0x0001e40000100800 */
[----:B0-----:R-:W-:-:S02]  /*30550*/  LEA.HI.X.SX32 R24, R20, R4, 0x1, P6 ;  /* 0x0000000414187211 */ /* 0x001fc400030f0eff */
[----:B------:R-:W-:-:S05]  /*30560*/  LEA R23, P5, R15, R3, 0x1 ;  /* 0x000000030f177211 */ /* 0x000fca00078a08ff */
[----:B------:R0:W-:Y:S04]  /*30570*/  STL [R1+0x17b8], R23 ;  /* 0x0017b81701007387 */ /* 0x0001e80000100800 */
[----:B------:R-:W4:Y:S01]  /*30580*/  LDL.LU R20, [R1+0xe4] ;  /* 0x0000e40001147983 */ /* 0x000f220000300800 */
[----:B------:R-:W-:-:S03]  /*30590*/  LEA.HI.X.SX32 R19, R19, R4, 0x1, P0 ;  /* 0x0000000413137211 */ /* 0x000fc600000f0eff */
[----:B------:R-:W-:Y:S01]  /*305a0*/  STL [R1+0x1784], R24 ;  /* 0x0017841801007387 */ /* 0x000fe20000100800 */
[----:B------:R-:W-:Y:S02]  /*305b0*/  LEA.HI.X.SX32 R18, R18, R4, 0x1, P1 ;  /* 0x0000000412127211 */ /* 0x000fe400008f0eff */
[----:B0-----:R-:W-:-:S05]  /*305c0*/  LEA R23, P6, R14, R3, 0x1 ;  /* 0x000000030e177211 */ /* 0x001fca00078c08ff */
[----:B------:R0:W-:Y:S04]  /*305d0*/  STL [R1+0x17c0], R23 ;  /* 0x0017c01701007387 */ /* 0x0001e80000100800 */
[----:B------:R1:W-:Y:S01]  /*305e0*/  STL [R1+0x178c], R19 ;  /* 0x00178c1301007387 */ /* 0x0003e20000100800 */
[----:B0-----:R-:W-:-:S03]  /*305f0*/  LEA R23, P0, R22, R3, 0x1 ;  /* 0x0000000316177211 */ /* 0x001fc600078008ff */
[----:B-1----:R-:W4:Y:S04]  /*30600*/  LDL.LU R19, [R1+0xe0] ;  /* 0x0000e00001137983 */ /* 0x002f280000300800 */
[----:B------:R-:W-:Y:S04]  /*30610*/  STL [R1+0x17c8], R23 ;  /* 0x0017c81701007387 */ /* 0x000fe80000100800 */
[----:B------:R0:W-:Y:S04]  /*30620*/  STL [R1+0x1794], R18 ;  /* 0x0017941201007387 */ /* 0x0001e80000100800 */
[----:B0-----:R-:W4:Y:S01]  /*30630*/  LDL.LU R18, [R1+0xdc] ;  /* 0x0000dc0001127983 */ /* 0x001f220000300800 */
[----:B------:R-:W-:-:S02]  /*30640*/  LEA R23, P1, R13, R3, 0x1 ;  /* 0x000000030d177211 */ /* 0x000fc400078208ff */
[----:B------:R-:W-:-:S03]  /*30650*/  LEA.HI.X.SX32 R17, R17, R4, 0x1, P2 ;  /* 0x0000000411117211 */ /* 0x000fc600010f0eff */
[----:B------:R-:W-:Y:S01]  /*30660*/  STL [R1+0x17d0], R23 ;  /* 0x0017d01701007387 */ /* 0x000fe20000100800 */
[----:B------:R-:W-:-:S03]  /*30670*/  LEA.HI.X.SX32 R16, R16, R4, 0x1, P3 ;  /* 0x0000000410107211 */ /* 0x000fc600018f0eff */
[----:B------:R0:W-:Y:S04]  /*30680*/  STL [R1+0x179c], R17 ;  /* 0x00179c1101007387 */ /* 0x0001e80000100800 */
[----:B0-----:R-:W4:Y:S01]  /*30690*/  LDL.LU R17, [R1+0xd4] ;  /* 0x0000d40001117983 */ /* 0x001f220000300800 */
[----:B--2---:R-:W-:-:S05]  /*306a0*/  LEA R23, P2, R12, R3, 0x1 ;  /* 0x000000030c177211 */ /* 0x004fca00078408ff */
[----:B------:R-:W-:Y:S04]  /*306b0*/  STL [R1+0x17d8], R23 ;  /* 0x0017d81701007387 */ /* 0x000fe80000100800 */
[----:B------:R0:W-:Y:S02]  /*306c0*/  STL [R1+0x17a4], R16 ;  /* 0x0017a41001007387 */ /* 0x0001e40000100800 */
[-C--:B0-----:R-:W-:Y:S02]  /*306d0*/  LEA.HI.X.SX32 R16, R9, R4.reuse, 0x1, P4 ;  /* 0x0000000409107211 */ /* 0x081fe400020f0eff */
[----:B---3--:R-:W-:Y:S01]  /*306e0*/  LEA R23, P3, R11, R3, 0x1 ;  /* 0x000000030b177211 */ /* 0x008fe200078608ff */
[----:B------:R-:W2:Y:S04]  /*306f0*/  LDL.LU R9, [R1+0xcc] ;  /* 0x0000cc0001097983 */ /* 0x000ea80000300800 */
[----:B------:R0:W-:Y:S04]  /*30700*/  STL [R1+0x17e0], R23 ;  /* 0x0017e01701007387 */ /* 0x0001e80000100800 */
[----:B------:R1:W-:Y:S01]  /*30710*/  STL [R1+0x17ac], R16 ;  /* 0x0017ac1001007387 */ /* 0x0003e20000100800 */
[----:B0-----:R-:W-:-:S03]  /*30720*/  LEA.HI.X.SX32 R23, R15, R4, 0x1, P5 ;  /* 0x000000040f177211 */ /* 0x001fc600028f0eff */
[----:B-1----:R-:W3:Y:S01]  /*30730*/  LDL.LU R16, [R1+0xc4] ;  /* 0x0000c40001107983 */ /* 0x002ee20000300800 */
[----:B----4-:R-:W-:-:S05]  /*30740*/  LEA R24, P4, R10, R3, 0x1 ;  /* 0x000000030a187211 */ /* 0x010fca00078808ff */
[----:B------:R0:W-:Y:S04]  /*30750*/  STL [R1+0x17e8], R24 ;  /* 0x0017e81801007387 */ /* 0x0001e80000100800 */
[----:B------:R-:W4:Y:S04]  /*30760*/  LDL.LU R15, [R1+0x7a0] ;  /* 0x0007a000010f7983 */ /* 0x000f280000300800 */
[----:B------:R1:W-:Y:S01]  /*30770*/  STL [R1+0x17b4], R23 ;  /* 0x0017b41701007387 */ /* 0x0003e20000100800 */
[----:B0-----:R-:W-:Y:S02]  /*30780*/  LEA R24, P5, R8, R3, 0x1 ;  /* 0x0000000308187211 */ /* 0x001fe400078a08ff */
[----:B-1----:R-:W-:-:S03]  /*30790*/  LEA.HI.X.SX32 R23, R14, R4, 0x1, P6 ;  /* 0x000000040e177211 */ /* 0x002fc600030f0eff */
[----:B------:R0:W-:Y:S04]  /*307a0*/  STL [R1+0x17f0], R24 ;  /* 0x0017f01801007387 */ /* 0x0001e80000100800 */
[----:B------:R-:W4:Y:S04]  /*307b0*/  LDL.LU R14, [R1+0xc0] ;  /* 0x0000c000010e7983 */ /* 0x000f280000300800 */
[----:B------:R1:W-:Y:S01]  /*307c0*/  STL [R1+0x17bc], R23 ;  /* 0x0017bc1701007387 */ /* 0x0003e20000100800 */
[----:B0-----:R-:W-:Y:S02]  /*307d0*/  LEA R24, P6, R6, R3, 0x1 ;  /* 0x0000000306187211 */ /* 0x001fe400078c08ff */
[----:B-1----:R-:W-:-:S03]  /*307e0*/  LEA.HI.X.SX32 R23, R22, R4, 0x1, P0 ;  /* 0x0000000416177211 */ /* 0x002fc600000f0eff */
[----:B------:R0:W-:Y:S01]  /*307f0*/  STL [R1+0x17f8], R24 ;  /* 0x0017f81801007387 */ /* 0x0001e20000100800 */
[----:B------:R-:W-:-:S03]  /*30800*/  LEA.HI.X.SX32 R22, R13, R4, 0x1, P1 ;  /* 0x000000040d167211 */ /* 0x000fc600008f0eff */
[----:B------:R1:W-:Y:S01]  /*30810*/  STL [R1+0x17c4], R23 ;  /* 0x0017c41701007387 */ /* 0x0003e20000100800 */
[----:B0-----:R-:W-:-:S05]  /*30820*/  LEA R24, P0, R7, R3, 0x1 ;  /* 0x0000000307187211 */ /* 0x001fca00078008ff */
[----:B------:R-:W-:Y:S04]  /*30830*/  STL [R1+0x1800], R24 ;  /* 0x0018001801007387 */ /* 0x000fe80000100800 */
[----:B------:R-:W4:Y:S04]  /*30840*/  LDL.LU R13, [R1+0xb4] ;  /* 0x0000b400010d7983 */ /* 0x000f280000300800 */
[----:B------:R0:W-:Y:S01]  /*30850*/  STL [R1+0x17cc], R22 ;  /* 0x0017cc1601007387 */ /* 0x0001e20000100800 */
[----:B-1----:R-:W-:Y:S02]  /*30860*/  LEA R23, P1, R5, R3, 0x1 ;  /* 0x0000000305177211 */ /* 0x002fe400078208ff */
[----:B0-----:R-:W-:-:S03]  /*30870*/  LEA.HI.X.SX32 R22, R12, R4, 0x1, P2 ;  /* 0x000000040c167211 */ /* 0x001fc600010f0eff */
[----:B------:R0:W-:Y:S04]  /*30880*/  STL [R1+0x1808], R23 ;  /* 0x0018081701007387 */ /* 0x0001e80000100800 */
[----:B------:R-:W4:Y:S01]  /*30890*/  LDL.LU R12, [R1+0xb0] ;  /* 0x0000b000010c7983 */ /* 0x000f220000300800 */
[----:B0-----:R-:W-:-:S03]  /*308a0*/  LEA R23, P2, R21, R3, 0x1 ;  /* 0x0000000315177211 */ /* 0x001fc600078408ff */
[----:B------:R0:W-:Y:S04]  /*308b0*/  STL [R1+0x17d4], R22 ;  /* 0x0017d41601007387 */ /* 0x0001e80000100800 */
[----:B------:R-:W-:Y:S01]  /*308c0*/  STL [R1+0x1810], R23 ;  /* 0x0018101701007387 */ /* 0x000fe20000100800 */
[----:B0-----:R-:W-:-:S03]  /*308d0*/  LEA.HI.X.SX32 R22, R11, R4, 0x1, P3 ;  /* 0x000000040b167211 */ /* 0x001fc600018f0eff */
[----:B------:R-:W4:Y:S04]  /*308e0*/  LDL.LU R11, [R1+0xa8] ;  /* 0x0000a800010b7983 */ /* 0x000f280000300800 */
[----:B------:R0:W-:Y:S02]  /*308f0*/  STL [R1+0x17dc], R22 ;  /* 0x0017dc1601007387 */ /* 0x0001e40000100800 */
[----:B0-----:R-:W-:Y:S02]  /*30900*/  LEA.HI.X.SX32 R22, R10, R4, 0x1, P4 ;  /* 0x000000040a167211 */ /* 0x001fe400020f0eff */
[----:B------:R-:W-:-:S05]  /*30910*/  LEA R23, P3, R20, R3, 0x1 ;  /* 0x0000000314177211 */ /* 0x000fca00078608ff */
[----:B------:R-:W-:Y:S04]  /*30920*/  STL [R1+0x1818], R23 ;  /* 0x0018181701007387 */ /* 0x000fe80000100800 */
[----:B------:R-:W4:Y:S04]  /*30930*/  LDL.LU R10, [R1+0xa0] ;  /* 0x0000a000010a7983 */ /* 0x000f280000300800 */
[----:B------:R0:W-:Y:S02]  /*30940*/  STL [R1+0x17e4], R22 ;  /* 0x0017e41601007387 */ /* 0x0001e40000100800 */
[----:B0-----:R-:W-:-:S02]  /*30950*/  LEA.HI.X.SX32 R22, R8, R4, 0x1, P5 ;  /* 0x0000000408167211 */ /* 0x001fc400028f0eff */
[----:B------:R-:W4:Y:S01]  /*30960*/  LDL.LU R8, [R1+0x98] ;  /* 0x0000980001087983 */ /* 0x000f220000300800 */
[----:B------:R-:W-:-:S05]  /*30970*/  LEA R23, P4, R19, R3, 0x1 ;  /* 0x0000000313177211 */ /* 0x000fca00078808ff */
[----:B------:R0:W-:Y:S04]  /*30980*/  STL [R1+0x1820], R23 ;  /* 0x0018201701007387 */ /* 0x0001e80000100800 */
[----:B------:R1:W-:Y:S01]  /*30990*/  STL [R1+0x17ec], R22 ;  /* 0x0017ec1601007387 */ /* 0x0003e20000100800 */
[----:B0-----:R-:W-:Y:S02]  /*309a0*/  LEA R23, P5, R18, R3, 0x1 ;  /* 0x0000000312177211 */ /* 0x001fe400078a08ff */
[-C--:B-1----:R-:W-:Y:S02]  /*309b0*/  LEA.HI.X.SX32 R22, R6, R4.reuse, 0x1, P6 ;  /* 0x0000000406167211 */ /* 0x082fe400030f0eff */
[----:B------:R-:W4:Y:S04]  /*309c0*/  LDL.LU R6, [R1+0x90] ;  /* 0x0000900001067983 */ /* 0x000f280000300800 */
[----:B------:R-:W-:Y:S04]  /*309d0*/  STL [R1+0x1828], R23 ;  /* 0x0018281701007387 */ /* 0x000fe80000100800 */
[----:B------:R0:W-:Y:S02]  /*309e0*/  STL [R1+0x17f4], R22 ;  /* 0x0017f41601007387 */ /* 0x0001e40000100800 */
[----:B0-----:R-:W-:-:S02]  /*309f0*/  LEA.HI.X.SX32 R22, R7, R4, 0x1, P0 ;  /* 0x0000000407167211 */ /* 0x001fc400000f0eff */
[----:B------:R-:W4:Y:S01]  /*30a00*/  LDL.LU R7, [R1+0x88] ;  /* 0x0000880001077983 */ /* 0x000f220000300800 */
[----:B------:R-:W-:-:S05]  /*30a10*/  LEA R23, P6, R17, R3, 0x1 ;  /* 0x0000000311177211 */ /* 0x000fca00078c08ff */
[----:B------:R0:W-:Y:S04]  /*30a20*/  STL [R1+0x1830], R23 ;  /* 0x0018301701007387 */ /* 0x0001e80000100800 */
[----:B------:R3:W-:Y:S01]  /*30a30*/  STL [R1+0x17fc], R22 ;  /* 0x0017fc1601007387 */ /* 0x0007e20000100800 */
[-C--:B------:R-:W-:Y:S02]  /*30a40*/  LEA.HI.X.SX32 R21, R21, R4.reuse, 0x1, P2 ;  /* 0x0000000415157211 */ /* 0x080fe400010f0eff */
[----:B0-----:R-:W-:Y:S02]  /*30a50*/  LEA.HI.X.SX32 R23, R5, R4, 0x1, P1 ;  /* 0x0000000405177211 */ /* 0x001fe400008f0eff */
[----:B--2---:R-:W-:-:S05]  /*30a60*/  LEA R24, P0, R9, R3, 0x1 ;  /* 0x0000000309187211 */ /* 0x004fca00078008ff */
[----:B------:R-:W-:Y:S04]  /*30a70*/  STL [R1+0x1838], R24 ;  /* 0x0018381801007387 */ /* 0x000fe80000100800 */
[----:B------:R-:W2:Y:S04]  /*30a80*/  LDL.LU R5, [R1+0x84] ;  /* 0x0000840001057983 */ /* 0x000ea80000300800 */
[----:B------:R-:W-:Y:S01]  /*30a90*/  STL [R1+0x1804], R23 ;  /* 0x0018041701007387 */ /* 0x000fe20000100800 */
[----:B---3--:R-:W-:-:S05]  /*30aa0*/  LEA R22, P1, R16, R3, 0x1 ;  /* 0x0000000310167211 */ /* 0x008fca00078208ff */
[----:B------:R4:W-:Y:S04]  /*30ab0*/  STL [R1+0x1840], R22 ;  /* 0x0018401601007387 */ /* 0x0009e80000100800 */
[----:B------:R-:W3:Y:S04]  /*30ac0*/  LDL.LU R25, [R1+0x80] ;  /* 0x0000800001197983 */ /* 0x000ee80000300800 */
[----:B------:R0:W-:Y:S01]  /*30ad0*/  STL [R1+0x180c], R21 ;  /* 0x00180c1501007387 */ /* 0x0001e20000100800 */
[----:B----4-:R-:W-:Y:S01]  /*30ae0*/  LEA R22, P2, R15, R3, 0x1 ;  /* 0x000000030f167211 */ /* 0x010fe200078408ff */
[----:B------:R-:W-:Y:S01]  /*30af0*/  IMAD R2, R2, UR12, RZ ;  /* 0x0000000c02027c24 */ /* 0x000fe2000f8e02ff */
[----:B------:R-:W-:-:S02]  /*30b00*/  LEA.HI.X.SX32 R19, R19, R4, 0x1, P4 ;  /* 0x0000000413137211 */ /* 0x000fc400020f0eff */
[----:B0-----:R-:W-:Y:S01]  /*30b10*/  LEA.HI.X.SX32 R21, R20, R4, 0x1, P3 ;  /* 0x0000000414157211 */ /* 0x001fe200018f0eff */
[----:B------:R-:W-:Y:S04]  /*30b20*/  STL [R1+0x1848], R22 ;  /* 0x0018481601007387 */ /* 0x000fe80000100800 */
[----:B------:R-:W-:Y:S01]  /*30b30*/  STL [R1+0x1814], R21 ;  /* 0x0018141501007387 */ /* 0x000fe20000100800 */
[----:B------:R-:W-:-:S03]  /*30b40*/  LEA R20, P3, R14, R3, 0x1 ;  /* 0x000000030e147211 */ /* 0x000fc600078608ff */
[----:B------:R-:W4:Y:S04]  /*30b50*/  LDL.LU R24, [R1+0x7c] ;  /* 0x00007c0001187983 */ /* 0x000f280000300800 */
[----:B------:R0:W-:Y:S04]  /*30b60*/  STL [R1+0x1928], R20 ;  /* 0x0019281401007387 */ /* 0x0001e80000100800 */
[----:B------:R1:W-:Y:S01]  /*30b70*/  STL [R1+0x181c], R19 ;  /* 0x00181c1301007387 */ /* 0x0003e20000100800 */
[----:B0-----:R-:W-:Y:S02]  /*30b80*/  LEA R20, P4, R2, R3, 0x1 ;  /* 0x0000000302147211 */ /* 0x001fe400078808ff */
[----:B-1----:R-:W-:-:S03]  /*30b90*/  LEA.HI.X.SX32 R19, R18, R4, 0x1, P5 ;  /* 0x0000000412137211 */ /* 0x002fc600028f0eff */
[----:B------:R-:W-:Y:S04]  /*30ba0*/  STL [R1+0x1850], R20 ;  /* 0x0018501401007387 */ /* 0x000fe80000100800 */
[----:B------:R-:W4:Y:S04]  /*30bb0*/  LDL.LU R23, [R1+0x78] ;  /* 0x0000780001177983 */ /* 0x000f280000300800 */
[----:B------:R0:W-:Y:S02]  /*30bc0*/  STL [R1+0x1824], R19 ;  /* 0x0018241301007387 */ /* 0x0001e40000100800 */
[----:B0-----:R-:W-:-:S02]  /*30bd0*/  LEA.HI.X.SX32 R19, R17, R4, 0x1, P6 ;  /* 0x0000000411137211 */ /* 0x001fc400030f0eff */
[----:B------:R-:W-:Y:S02]  /*30be0*/  LEA R18, P5, R13, R3, 0x1 ;  /* 0x000000030d127211 */ /* 0x000fe400078a08ff */
[----:B------:R-:W-:-:S03]  /*30bf0*/  LEA.HI.X.SX32 R17, R9, R4, 0x1, P0 ;  /* 0x0000000409117211 */ /* 0x000fc600000f0eff */
[----:B------:R0:W-:Y:S04]  /*30c00*/  STL [R1+0x1858], R18 ;  /* 0x0018581201007387 */ /* 0x0001e80000100800 */
[----:B------:R-:W-:Y:S04]  /*30c10*/  STL [R1+0x182c], R19 ;  /* 0x00182c1301007387 */ /* 0x000fe80000100800 */
[----:B------:R-:W4:Y:S01]  /*30c20*/  LDL.LU R9, [R1+0x74] ;  /* 0x0000740001097983 */ /* 0x000f220000300800 */
[----:B------:R-:W-:Y:S02]  /*30c30*/  LEA.HI.X.SX32 R16, R16, R4, 0x1, P1 ;  /* 0x0000000410107211 */ /* 0x000fe400008f0eff */
[----:B0-----:R-:W-:-:S05]  /*30c40*/  LEA R18, P6, R12, R3, 0x1 ;  /* 0x000000030c127211 */ /* 0x001fca00078c08ff */
[----:B------:R0:W-:Y:S04]  /*30c50*/  STL [R1+0x1860], R18 ;  /* 0x0018601201007387 */ /* 0x0001e80000100800 */
[----:B------:R1:W-:Y:S01]  /*30c60*/  STL [R1+0x1834], R17 ;  /* 0x0018341101007387 */ /* 0x0003e20000100800 */
[----:B0-----:R-:W-:-:S05]  /*30c70*/  LEA R18, P0, R11, R3, 0x1 ;  /* 0x000000030b127211 */ /* 0x001fca00078008ff */
[----:B------:R-:W-:Y:S04]  /*30c80*/  STL [R1+0x1868], R18 ;  /* 0x0018681201007387 */ /* 0x000fe80000100800 */
[----:B------:R-:W4:Y:S04]  /*30c90*/  LDL.LU R22, [R1+0x6c] ;  /* 0x00006c0001167983 */ /* 0x000f280000300800 */
[----:B------:R0:W-:Y:S01]  /*30ca0*/  STL [R1+0x183c], R16 ;  /* 0x00183c1001007387 */ /* 0x0001e20000100800 */
[----:B-1----:R-:W-:-:S05]  /*30cb0*/  LEA R17, P1, R10, R3, 0x1 ;  /* 0x000000030a117211 */ /* 0x002fca00078208ff */
[----:B------:R-:W-:Y:S04]  /*30cc0*/  STL [R1+0x1870], R17 ;  /* 0x0018701101007387 */ /* 0x000fe80000100800 */
[----:B------:R-:W4:Y:S01]  /*30cd0*/  LDL.LU R21, [R1+0x64] ;  /* 0x0000640001157983 */ /* 0x000f220000300800 */
[-C--:B0-----:R-:W-:Y:S02]  /*30ce0*/  LEA.HI.X.SX32 R16, R15, R4.reuse, 0x1, P2 ;  /* 0x000000040f107211 */ /* 0x081fe400010f0eff */
[-C--:B------:R-:W-:Y:S02]  /*30cf0*/  LEA.HI.X.SX32 R14, R14, R4.reuse, 0x1, P3 ;  /* 0x000000040e0e7211 */ /* 0x080fe400018f0eff */
[----:B------:R-:W-:Y:S01]  /*30d00*/  LEA R15, P2, R8, R3, 0x1 ;  /* 0x00000003080f7211 */ /* 0x000fe200078408ff */
[----:B------:R-:W-:Y:S04]  /*30d10*/  STL [R1+0x1844], R16 ;  /* 0x0018441001007387 */ /* 0x000fe80000100800 */
[----:B------:R-:W-:Y:S04]  /*30d20*/  STL [R1+0x1878], R15 ;  /* 0x0018780f01007387 */ /* 0x000fe80000100800 */
[----:B------:R-:W4:Y:S04]  /*30d30*/  LDL.LU R20, [R1+0x5c] ;  /* 0x00005c0001147983 */ /* 0x000f280000300800 */
[----:B------:R0:W-:Y:S02]  /*30d40*/  STL [R1+0x1924], R14 ;  /* 0x0019240e01007387 */ /* 0x0001e40000100800 */
[----:B0-----:R-:W-:-:S02]  /*30d50*/  LEA.HI.X.SX32 R14, R2, R4, 0x1, P4 ;  /* 0x00000004020e7211 */ /* 0x001fc400020f0eff */
[----:B------:R-:W-:-:S05]  /*30d60*/  LEA R15, P3, R6, R3, 0x1 ;  /* 0x00000003060f7211 */ /* 0x000fca00078608ff */
[----:B------:R-:W-:Y:S04]  /*30d70*/  STL [R1+0x1880], R15 ;  /* 0x0018800f01007387 */ /* 0x000fe80000100800 */
[----:B------:R-:W4:Y:S04]  /*30d80*/  LDL.LU R19, [R1+0x54] ;  /* 0x0000540001137983 */ /* 0x000f280000300800 */
[----:B------:R-:W-:Y:S01]  /*30d90*/  STL [R1+0x184c], R14 ;  /* 0x00184c0e01007387 */ /* 0x000fe20000100800 */
[----:B------:R-:W-:-:S05]  /*30da0*/  LEA R2, P4, R7, R3, 0x1 ;  /* 0x0000000307027211 */ /* 0x000fca00078808ff */
[----:B------:R2:W-:Y:S04]  /*30db0*/  STL [R1+0x1888], R2 ;  /* 0x0018880201007387 */ /* 0x0005e80000100800 */
[----:B------:R-:W4:Y:S01]  /*30dc0*/  LDL.LU R18, [R1+0x50] ;  /* 0x0000500001127983 */ /* 0x000f220000300800 */
[-C--:B------:R-:W-:Y:S02]  /*30dd0*/  LEA.HI.X.SX32 R13, R13, R4.reuse, 0x1, P5 ;  /* 0x000000040d0d7211 */ /* 0x080fe400028f0eff */
[----:B------:R-:W-:-:S03]  /*30de0*/  LEA.HI.X.SX32 R12, R12, R4, 0x1, P6 ;  /* 0x000000040c0c7211 */ /* 0x000fc600030f0eff */
[----:B------:R-:W-:Y:S04]  /*30df0*/  STL [R1+0x1854], R13 ;  /* 0x0018540d01007387 */ /* 0x000fe80000100800 */
[----:B------:R-:W4:Y:S01]  /*30e00*/  LDL.LU R17, [R1+0x4c] ;  /* 0x00004c0001117983 */ /* 0x000f220000300800 */
[----:B------:R-:W-:Y:S02]  /*30e10*/  LEA.HI.X.SX32 R11, R11, R4, 0x1, P0 ;  /* 0x000000040b0b7211 */ /* 0x000fe400000f0eff */
[----:B--2---:R-:W-:-:S05]  /*30e20*/  LEA R2, P5, R5, R3, 0x1 ;  /* 0x0000000305027211 */ /* 0x004fca00078a08ff */
[----:B------:R3:W-:Y:S04]  /*30e30*/  STL [R1+0x1890], R2 ;  /* 0x0018900201007387 */ /* 0x0007e80000100800 */
[----:B------:R-:W2:Y:S04]  /*30e40*/  LDL.LU R16, [R1+0x48] ;  /* 0x0000480001107983 */ /* 0x000ea80000300800 */
[----:B------:R-:W-:Y:S01]  /*30e50*/  STL [R1+0x185c], R12 ;  /* 0x00185c0c01007387 */ /* 0x000fe20000100800 */
[----:B---3--:R-:W-:-:S05]  /*30e60*/  LEA R2, P6, R25, R3, 0x1 ;  /* 0x0000000319027211 */ /* 0x008fca00078c08ff */
[----:B------:R4:W-:Y:S04]  /*30e70*/  STL [R1+0x1898], R2 ;  /* 0x0018980201007387 */ /* 0x0009e80000100800 */
[----:B------:R-:W3:Y:S01]  /*30e80*/  LDL.LU R15, [R1+0x44] ;  /* 0x00004400010f7983 */ /* 0x000ee20000300800 */
[----:B------:R-:W-:-:S03]  /*30e90*/  LEA.HI.X.SX32 R10, R10, R4, 0x1, P1 ;  /* 0x000000040a0a7211 */ /* 0x000fc600008f0eff */
[----:B------:R-:W-:Y:S04]  /*30ea0*/  STL [R1+0x1864], R11 ;  /* 0x0018640b01007387 */ /* 0x000fe80000100800 */
[----:B------:R-:W3:Y:S01]  /*30eb0*/  LDL.LU R14, [R1+0x3c] ;  /* 0x00003c00010e7983 */ /* 0x000ee20000300800 */
[----:B----4-:R-:W-:-:S05]  /*30ec0*/  LEA R2, P0, R24, R3, 0x1 ;  /* 0x0000000318027211 */ /* 0x010fca00078008ff */
[----:B------:R0:W-:Y:S04]  /*30ed0*/  STL [R1+0x18a0], R2 ;  /* 0x0018a00201007387 */ /* 0x0001e80000100800 */
[----:B------:R-:W4:Y:S04]  /*30ee0*/  LDL.LU R13, [R1+0x34] ;  /* 0x00003400010d7983 */ /* 0x000f280000300800 */
[----:B------:R1:W-:Y:S04]  /*30ef0*/  STL [R1+0x186c], R10 ;  /* 0x00186c0a01007387 */ /* 0x0003e80000100800 */
[----:B------:R-:W4:Y:S01]  /*30f00*/  LDL.LU R12, [R1+0x30] ;  /* 0x00003000010c7983 */ /* 0x000f220000300800 */
[----:B------:R-:W-:-:S02]  /*30f10*/  LEA.HI.X.SX32 R8, R8, R4, 0x1, P2 ;  /* 0x0000000408087211 */ /* 0x000fc400010f0eff */
[----:B0-----:R-:W-:-:S05]  /*30f20*/  LEA R2, P1, R23, R3, 0x1 ;  /* 0x0000000317027211 */ /* 0x001fca00078208ff */
[----:B------:R0:W-:Y:S04]  /*30f30*/  STL [R1+0x18a8], R2 ;  /* 0x0018a80201007387 */ /* 0x0001e80000100800 */
[----:B------:R-:W4:Y:S01]  /*30f40*/  LDL.LU R11, [R1+0x2c] ;  /* 0x00002c00010b7983 */ /* 0x000f220000300800 */
[----:B------:R-:W-:-:S03]  /*30f50*/  LEA.HI.X.SX32 R6, R6, R4, 0x1, P3 ;  /* 0x0000000406067211 */ /* 0x000fc600018f0eff */
[----:B------:R0:W-:Y:S04]  /*30f60*/  STL [R1+0x1874], R8 ;  /* 0x0018740801007387 */ /* 0x0001e80000100800 */
[----:B-1----:R-:W4:Y:S01]  /*30f70*/  LDL.LU R10, [R1+0x24] ;  /* 0x00002400010a7983 */ /* 0x002f220000300800 */
[----:B------:R-:W-:Y:S02]  /*30f80*/  LEA.HI.X.SX32 R7, R7, R4, 0x1, P4 ;  /* 0x0000000407077211 */ /* 0x000fe400020f0eff */
[----:B0-----:R-:W-:-:S05]  /*30f90*/  LEA R2, P2, R9, R3, 0x1 ;  /* 0x0000000309027211 */ /* 0x001fca00078408ff */
[----:B------:R-:W-:Y:S04]  /*30fa0*/  STL [R1+0x18b0], R2 ;  /* 0x0018b00201007387 */ /* 0x000fe80000100800 */
[----:B------:R-:W4:Y:S04]  /*30fb0*/  LDL.LU R8, [R1+0x20] ;  /* 0x0000200001087983 */ /* 0x000f280000300800 */
[----:B------:R0:W-:Y:S04]  /*30fc0*/  STL [R1+0x187c], R6 ;  /* 0x00187c0601007387 */ /* 0x0001e80000100800 */
[----:B0-----:R-:W4:Y:S01]  /*30fd0*/  LDL.LU R6, [R1+0x18] ;  /* 0x0000180001067983 */ /* 0x001f220000300800 */
[----:B------:R-:W-:-:S05]  /*30fe0*/  LEA R2, P3, R22, R3, 0x1 ;  /* 0x0000000316027211 */ /* 0x000fca00078608ff */
[----:B------:R0:W-:Y:S04]  /*30ff0*/  STL [R1+0x18b8], R2 ;  /* 0x0018b80201007387 */ /* 0x0001e80000100800 */
[----:B------:R1:W-:Y:S01]  /*31000*/  STL [R1+0x1884], R7 ;  /* 0x0018840701007387 */ /* 0x0003e20000100800 */
[----:B0-----:R-:W-:-:S03]  /*31010*/  LEA.HI.X.SX32 R2, R5, R4, 0x1, P5 ;  /* 0x0000000405027211 */ /* 0x001fc600028f0eff */
[----:B-1----:R-:W4:Y:S01]  /*31020*/  LDL.LU R7, [R1+0x10] ;  /* 0x0000100001077983 */ /* 0x002f220000300800 */
[----:B------:R-:W-:-:S05]  /*31030*/  LEA R26, P4, R21, R3, 0x1 ;  /* 0x00000003151a7211 */ /* 0x000fca00078808ff */
[----:B------:R0:W-:Y:S04]  /*31040*/  STL [R1+0x18c0], R26 ;  /* 0x0018c01a01007387 */ /* 0x0001e80000100800 */
[----:B------:R1:W-:Y:S04]  /*31050*/  STL [R1+0x188c], R2 ;  /* 0x00188c0201007387 */ /* 0x0003e80000100800 */
[----:B------:R-:W4:Y:S01]  /*31060*/  LDL.LU R5, [R1+0x8] ;  /* 0x0000080001057983 */ /* 0x000f220000300800 */
[----:B0-----:R-:W-:Y:S02]  /*31070*/  LEA R26, P5, R20, R3, 0x1 ;  /* 0x00000003141a7211 */ /* 0x001fe400078a08ff */
[----:B-1----:R-:W-:-:S03]  /*31080*/  LEA.HI.X.SX32 R2, R25, R4, 0x1, P6 ;  /* 0x0000000419027211 */ /* 0x002fc600030f0eff */
[----:B------:R0:W-:Y:S01]  /*31090*/  STL [R1+0x18c8], R26 ;  /* 0x0018c81a01007387 */ /* 0x0001e20000100800 */
[----:B------:R-:W-:-:S03]  /*310a0*/  LEA.HI.X.SX32 R25, R24, R4, 0x1, P0 ;  /* 0x0000000418197211 */ /* 0x000fc600000f0eff */
[----:B------:R1:W-:Y:S01]  /*310b0*/  STL [R1+0x1894], R2 ;  /* 0x0018940201007387 */ /* 0x0003e20000100800 */
[----:B------:R-:W-:Y:S02]  /*310c0*/  LEA.HI.X.SX32 R24, R23, R4, 0x1, P1 ;  /* 0x0000000417187211 */ /* 0x000fe400008f0eff */
[----:B0-----:R-:W-:-:S05]  /*310d0*/  LEA R26, P6, R19, R3, 0x1 ;  /* 0x00000003131a7211 */ /* 0x001fca00078c08ff */
[----:B------:R-:W-:Y:S04]  /*310e0*/  STL [R1+0x18d0], R26 ;  /* 0x0018d01a01007387 */ /* 0x000fe80000100800 */
[----:B------:R-:W-:Y:S01]  /*310f0*/  STL [R1+0x189c], R25 ;  /* 0x00189c1901007387 */ /* 0x000fe20000100800 */
[----:B-1----:R-:W-:-:S05]  /*31100*/  LEA R2, P0, R18, R3, 0x1 ;  /* 0x0000000312027211 */ /* 0x002fca00078008ff */
[----:B------:R0:W-:Y:S04]  /*31110*/  STL [R1+0x18d8], R2 ;  /* 0x0018d80201007387 */ /* 0x0001e80000100800 */
[----:B------:R2:W-:Y:S01]  /*31120*/  STL [R1+0x18a4], R24 ;  /* 0x0018a41801007387 */ /* 0x0005e20000100800 */
[----:B0-----:R-:W-:-:S03]  /*31130*/  LEA.HI.X.SX32 R2, R9, R4, 0x1, P2 ;  /* 0x0000000409027211 */ /* 0x001fc600010f0eff */
[----:B------:R-:W4:Y:S01]  /*31140*/  LDL.LU R9, [R1+0xb8] ;  /* 0x0000b80001097983 */ /* 0x000f220000300800 */
[----:B------:R-:W-:-:S05]  /*31150*/  LEA R23, P1, R17, R3, 0x1 ;  /* 0x0000000311177211 */ /* 0x000fca00078208ff */
[----:B------:R0:W-:Y:S04]  /*31160*/  STL [R1+0x18e0], R23 ;  /* 0x0018e01701007387 */ /* 0x0001e80000100800 */
[----:B------:R3:W-:Y:S01]  /*31170*/  STL [R1+0x18ac], R2 ;  /* 0x0018ac0201007387 */ /* 0x0007e20000100800 */
[-C--:B--2---:R-:W-:Y:S02]  /*31180*/  LEA R24, P2, R16, R3.reuse, 0x1 ;  /* 0x0000000310187211 */ /* 0x084fe400078408ff */
[-C--:B0-----:R-:W-:Y:S02]  /*31190*/  LEA.HI.X.SX32 R23, R22, R4.reuse, 0x1, P3 ;  /* 0x0000000416177211 */ /* 0x081fe400018f0eff */
[----:B------:R-:W-:Y:S01]  /*311a0*/  LEA.HI.X.SX32 R22, R21, R4, 0x1, P4 ;  /* 0x0000000415167211 */ /* 0x000fe200020f0eff */
[----:B------:R-:W-:Y:S04]  /*311b0*/  STL [R1+0x18e8], R24 ;  /* 0x0018e81801007387 */ /* 0x000fe80000100800 */
[----:B------:R-:W-:Y:S01]  /*311c0*/  STL [R1+0x18b4], R23 ;  /* 0x0018b41701007387 */ /* 0x000fe20000100800 */
[----:B---3--:R-:W-:-:S05]  /*311d0*/  LEA R2, P3, R15, R3, 0x1 ;  /* 0x000000030f027211 */ /* 0x008fca00078608ff */
[----:B------:R0:W-:Y:S01]  /*311e0*/  STL [R1+0x18f0], R2 ;  /* 0x0018f00201007387 */ /* 0x0001e20000100800 */
[----:B------:R-:W-:-:S03]  /*311f0*/  LEA R21, P4, R14, R3, 0x1 ;  /* 0x000000030e157211 */ /* 0x000fc600078808ff */
[----:B------:R-:W-:Y:S01]  /*31200*/  STL [R1+0x18bc], R22 ;  /* 0x0018bc1601007387 */ /* 0x000fe20000100800 */
[-C--:B------:R-:W-:Y:S02]  /*31210*/  LEA.HI.X.SX32 R19, R19, R4.reuse, 0x1, P6 ;  /* 0x0000000413137211 */ /* 0x080fe400030f0eff */
[-C--:B0-----:R-:W-:Y:S01]  /*31220*/  LEA.HI.X.SX32 R2, R20, R4.reuse, 0x1, P5 ;  /* 0x0000000414027211 */ /* 0x081fe200028f0eff */
[----:B------:R-:W-:Y:S04]  /*31230*/  STL [R1+0x18f8], R21 ;  /* 0x0018f81501007387 */ /* 0x000fe80000100800 */
[----:B------:R0:W-:Y:S01]  /*31240*/  STL [R1+0x18c4], R2 ;  /* 0x0018c40201007387 */ /* 0x0001e20000100800 */
[----:B----4-:R-:W-:Y:S02]  /*31250*/  LEA R20, P5, R13, R3, 0x1 ;  /* 0x000000030d147211 */ /* 0x010fe400078a08ff */
[----:B------:R-:W-:-:S03]  /*31260*/  LEA.HI.X.SX32 R18, R18, R4, 0x1, P0 ;  /* 0x0000000412127211 */ /* 0x000fc600000f0eff */
[----:B------:R-:W-:Y:S01]  /*31270*/  STL [R1+0x1900], R20 ;  /* 0x0019001401007387 */ /* 0x000fe20000100800 */
[----:B0-----:R-:W-:-:S03]  /*31280*/  LEA R2, P6, R12, R3, 0x1 ;  /* 0x000000030c027211 */ /* 0x001fc600078c08ff */
[----:B------:R0:W-:Y:S04]  /*31290*/  STL [R1+0x18cc], R19 ;  /* 0x0018cc1301007387 */ /* 0x0001e80000100800 */
[----:B------:R1:W-:Y:S04]  /*312a0*/  STL [R1+0x1908], R2 ;  /* 0x0019080201007387 */ /* 0x0003e80000100800 */
[----:B------:R2:W-:Y:S01]  /*312b0*/  STL [R1+0x18d4], R18 ;  /* 0x0018d41201007387 */ /* 0x0005e20000100800 */
[----:B0-----:R-:W-:Y:S02]  /*312c0*/  LEA R19, P0, R11, R3, 0x1 ;  /* 0x000000030b137211 */ /* 0x001fe400078008ff */
[----:B-1----:R-:W-:-:S02]  /*312d0*/  LEA.HI.X.SX32 R2, R17, R4, 0x1, P1 ;  /* 0x0000000411027211 */ /* 0x002fc400008f0eff */
[----:B------:R-:W-:Y:S01]  /*312e0*/  LEA.HI.X.SX32 R17, R16, R4, 0x1, P2 ;  /* 0x0000000410117211 */ /* 0x000fe200010f0eff */
[----:B------:R-:W-:Y:S01]  /*312f0*/  STL [R1+0x190c], R19 ;  /* 0x00190c1301007387 */ /* 0x000fe20000100800 */
[----:B--2---:R-:W-:-:S03]  /*31300*/  LEA R18, P1, R10, R3, 0x1 ;  /* 0x000000030a127211 */ /* 0x004fc600078208ff */
[----:B------:R0:W-:Y:S01]  /*31310*/  STL [R1+0x18dc], R2 ;  /* 0x0018dc0201007387 */ /* 0x0001e20000100800 */
[-C--:B------:R-:W-:Y:S01]  /*31320*/  LEA.HI.X.SX32 R16, R15, R4.reuse, 0x1, P3 ;  /* 0x000000040f107211 */ /* 0x080fe200018f0eff */
[----:B------:R-:W-:Y:S02]  /*31330*/  IMAD R0, R0, UR12, RZ ;  /* 0x0000000c00007c24 */ /* 0x000fe4000f8e02ff */
[----:B------:R-:W-:Y:S04]  /*31340*/  STL [R1+0x1910], R18 ;  /* 0x0019101201007387 */ /* 0x000fe80000100800 */
[----:B------:R-:W-:Y:S01]  /*31350*/  STL [R1+0x18e4], R17 ;  /* 0x0018e41101007387 */ /* 0x000fe20000100800 */
[----:B------:R-:W-:Y:S02]  /*31360*/  LEA.HI.X.SX32 R13, R13, R4, 0x1, P5 ;  /* 0x000000040d0d7211 */ /* 0x000fe400028f0eff */
[----:B0-----:R-:W-:-:S05]  /*31370*/  LEA R2, P2, R8, R3, 0x1 ;  /* 0x0000000308027211 */ /* 0x001fca00078408ff */
[----:B------:R0:W-:Y:S04]  /*31380*/  STL [R1+0x1914], R2 ;  /* 0x0019140201007387 */ /* 0x0001e80000100800 */
[----:B------:R-:W-:Y:S01]  /*31390*/  STL [R1+0x18ec], R16 ;  /* 0x0018ec1001007387 */ /* 0x000fe20000100800 */
[-C--:B------:R-:W-:Y:S02]  /*313a0*/  LEA R15, P3, R6, R3.reuse, 0x1 ;  /* 0x00000003060f7211 */ /* 0x080fe400078608ff */
[-C--:B0-----:R-:W-:Y:S02]  /*313b0*/  LEA.HI.X.SX32 R2, R14, R4.reuse, 0x1, P4 ;  /* 0x000000040e027211 */ /* 0x081fe400020f0eff */
[----:B------:R-:W-:Y:S01]  /*313c0*/  LEA R14, P4, R0, R3, 0x1 ;  /* 0x00000003000e7211 */ /* 0x000fe200078808ff */
[----:B------:R-:W-:Y:S01]  /*313d0*/  STL [R1+0x1918], R15 ;  /* 0x0019180f01007387 */ /* 0x000fe20000100800 */
[----:B------:R-:W-:-:S03]  /*313e0*/  LEA.HI.X.SX32 R12, R12, R4, 0x1, P6 ;  /* 0x000000040c0c7211 */ /* 0x000fc600030f0eff */
[----:B------:R0:W-:Y:S04]  /*313f0*/  STL [R1+0x18f4], R2 ;  /* 0x0018f40201007387 */ /* 0x0001e80000100800 */
[----:B------:R-:W-:Y:S04]  /*31400*/  STL [R1+0x191c], R14 ;  /* 0x00191c0e01007387 */ /* 0x000fe80000100800 */
[----:B------:R-:W-:Y:S01]  /*31410*/  STL [R1+0x18fc], R13 ;  /* 0x0018fc0d01007387 */ /* 0x000fe20000100800 */
[----:B0-----:R-:W-:-:S05]  /*31420*/  LEA R2, P5, R7, R3, 0x1 ;  /* 0x0000000307027211 */ /* 0x001fca00078a08ff */
[----:B------:R0:W-:Y:S04]  /*31430*/  STL [R1+0x1920], R2 ;  /* 0x0019200201007387 */ /* 0x0001e80000100800 */
[----:B------:R-:W-:Y:S04]  /*31440*/  STL [R1+0x1904], R12 ;  /* 0x0019040c01007387 */ /* 0x000fe80000100800 */
[----:B------:R-:W2:Y:S01]  /*31450*/  LDL.LU R24, [R1+0x844] ;  /* 0x0008440001187983 */ /* 0x000ea20000300800 */
[-C--:B0-----:R-:W-:Y:S02]  /*31460*/  LEA.HI.X.SX32 R2, R11, R4.reuse, 0x1, P0 ;  /* 0x000000040b027211 */ /* 0x081fe400000f0eff */
[----:B------:R-:W-:-:S02]  /*31470*/  LEA.HI.X.SX32 R8, R8, R4, 0x1, P2 ;  /* 0x0000000408087211 */ /* 0x000fc400010f0eff */
[----:B------:R-:W-:-:S05]  /*31480*/  LEA R3, P6, R5, R3, 0x1 ;  /* 0x0000000305037211 */ /* 0x000fca00078c08ff */
[----:B------:R-:W-:Y:S04]  /*31490*/  STL [R1+0xa2c], R3 ;  /* 0x000a2c0301007387 */ /* 0x000fe80000100800 */
[----:B------:R-:W3:Y:S04]  /*314a0*/  LDL.LU R23, [R1+0x848] ;  /* 0x0008480001177983 */ /* 0x000ee80000300800 */
[----:B------:R0:W-:Y:S04]  /*314b0*/  STL [R1+0xa14], R2 ;  /* 0x000a140201007387 */ /* 0x0001e80000100800 */
[----:B------:R-:W4:Y:S04]  /*314c0*/  LDL.LU R22, [R1+0x804] ;  /* 0x0008040001167983 */ /* 0x000f280000300800 */
[----:B------:R-:W4:Y:S04]  /*314d0*/  LDL.LU R21, [R1+0x800] ;  /* 0x0008000001157983 */ /* 0x000f280000300800 */
[----:B------:R-:W4:Y:S01]  /*314e0*/  LDL.LU R20, [R1+0x808] ;  /* 0x0008080001147983 */ /* 0x000f220000300800 */
[----:B0-----:R-:W-:-:S03]  /*314f0*/  LEA.HI.X.SX32 R2, R10, R4, 0x1, P1 ;  /* 0x000000040a027211 */ /* 0x001fc600008f0eff */
[----:B------:R-:W4:Y:S04]  /*31500*/  LDL.LU R19, [R1+0x80c] ;  /* 0x00080c0001137983 */ /* 0x000f280000300800 */
[----:B------:R-:W4:Y:S04]  /*31510*/  LDL.LU R18, [R1+0x810] ;  /* 0x0008100001127983 */ /* 0x000f280000300800 */
[----:B------:R0:W-:Y:S04]  /*31520*/  STL [R1+0xa18], R2 ;  /* 0x000a180201007387 */ /* 0x0001e80000100800 */
[----:B------:R-:W4:Y:S04]  /*31530*/  LDL.LU R17, [R1+0x814] ;  /* 0x0008140001117983 */ /* 0x000f280000300800 */
[----:B------:R1:W-:Y:S01]  /*31540*/  STL [R1+0xa1c], R8 ;  /* 0x000a1c0801007387 */ /* 0x0003e20000100800 */
[----:B0-----:R-:W-:-:S03]  /*31550*/  LEA.HI.X.SX32 R2, R6, R4, 0x1, P3 ;  /* 0x0000000406027211 */ /* 0x001fc600018f0eff */
[----:B------:R-:W4:Y:S04]  /*31560*/  LDL.LU R16, [R1+0x818] ;  /* 0x0008180001107983 */ /* 0x000f280000300800 */
[----:B------:R-:W4:Y:S04]  /*31570*/  LDL.LU R6, [R1+0x81c] ;  /* 0x00081c0001067983 */ /* 0x000f280000300800 */
[----:B------:R0:W-:Y:S01]  /*31580*/  STL [R1+0xa20], R2 ;  /* 0x000a200201007387 */ /* 0x0001e20000100800 */
[-C--:B-1----:R-:W-:Y:S02]  /*31590*/  LEA.HI.X.SX32 R8, R7, R4.reuse, 0x1, P5 ;  /* 0x0000000407087211 */ /* 0x082fe400028f0eff */
[----:B0-----:R-:W-:-:S02]  /*315a0*/  LEA.HI.X.SX32 R2, R0, R4, 0x1, P4 ;  /* 0x0000000400027211 */ /* 0x001fc400020f0eff */
[----:B------:R-:W4:Y:S04]  /*315b0*/  LDL.LU R0, [R1+0x1ab8] ;  /* 0x001ab80001007983 */ /* 0x000f280000300800 */
[----:B------:R-:W4:Y:S04]  /*315c0*/  LDL.LU R15, [R1+0x824] ;  /* 0x00082400010f7983 */ /* 0x000f280000300800 */
[----:B------:R0:W-:Y:S04]  /*315d0*/  STL [R1+0xa24], R2 ;  /* 0x000a240201007387 */ /* 0x0001e80000100800 */
[----:B------:R-:W4:Y:S01]  /*315e0*/  LDL.LU R7, [R1+0x820] ;  /* 0x0008200001077983 */ /* 0x000f220000300800 */
[----:B0-----:R-:W-:-:S03]  /*315f0*/  LEA.HI.X.SX32 R2, R5, R4, 0x1, P6 ;  /* 0x0000000405027211 */ /* 0x001fc600030f0eff */
[----:B------:R0:W-:Y:S04]  /*31600*/  STL [R1+0xa28], R8 ;  /* 0x000a280801007387 */ /* 0x0001e80000100800 */
[----:B------:R-:W4:Y:S04]  /*31610*/  LDL.LU R14, [R1+0x828] ;  /* 0x00082800010e7983 */ /* 0x000f280000300800 */
[----:B------:R1:W-:Y:S04]  /*31620*/  STL [R1+0x910], R2 ;  /* 0x0009100201007387 */ /* 0x0003e80000100800 */
[----:B0-----:R-:W4:Y:S01]  /*31630*/  LDL.LU R8, [R1+0x830] ;  /* 0x0008300001087983 */ /* 0x001f220000300800 */
[----:B------:R-:W-:-:S04]  /*31640*/  LEA R3, P0, R9, UR8, 0x1 ;  /* 0x0000000809037c11 */ /* 0x000fc8000f8008ff */
[----:B-1----:R-:W-:Y:S02]  /*31650*/  LEA.HI.X.SX32 R2, R9, UR9, 0x1, P0 ;  /* 0x0000000909027c11 */ /* 0x002fe400080f0eff */
[----:B------:R-:W4:Y:S04]  /*31660*/  LDL.LU R9, [R1+0x838] ;  /* 0x0008380001097983 */ /* 0x000f280000300800 */
[----:B------:R-:W4:Y:S04]  /*31670*/  LDL.LU R13, [R1+0x82c] ;  /* 0x00082c00010d7983 */ /* 0x000f280000300800 */
[----:B------:R-:W4:Y:S01]  /*31680*/  LDL.LU R10, [R1+0x834] ;  /* 0x00083400010a7983 */ /* 0x000f220000300800 */
[----:B------:R-:W0:Y:S02]  /*31690*/  S2R R5, SR_TID.X ;  /* 0x0000000000057919 */ /* 0x000e240000002100 */
[----:B0-----:R-:W-:-:S04]  /*316a0*/  SHF.R.U32.HI R5, RZ, 0x5, R5 ;  /* 0x00000005ff057819 */ /* 0x001fc80000011605 */
[----:B------:R-:W-:-:S04]  /*316b0*/  SGXT.U32 R5, R5, 0x1 ;  /* 0x000000010505781a */ /* 0x000fc80000000000 */
[----:B------:R-:W-:-:S05]  /*316c0*/  LOP3.LUT R25, R5, 0x3e, RZ, 0xfc, !PT ;  /* 0x0000003e05197812 */ /* 0x000fca00078efcff */
[----:B------:R-:W-:-:S05]  /*316d0*/  IMAD R25, R25, UR6, RZ ;  /* 0x0000000619197c24 */ /* 0x000fca000f8e02ff */
[----:B------:R-:W-:-:S05]  /*316e0*/  LEA R28, P4, R25, R3, 0x1 ;  /* 0x00000003191c7211 */ /* 0x000fca00078808ff */
[----:B------:R4:W-:Y:S01]  /*316f0*/  STL [R1+0x918], R28 ;  /* 0x0009181c01007387 */ /* 0x0009e20000100800 */
[----:B------:R-:W-:Y:S01]  /*31700*/  LEA.HI.X.SX32 R25, R25, R2, 0x1, P4 ;  /* 0x0000000219197211 */ /* 0x000fe200020f0eff */
[----:B------:R-:W-:Y:S02]  /*31710*/  IMAD R12, RZ, RZ, -UR6 ;  /* 0x80000006ff0c7e24 */ /* 0x000fe4000f8e02ff */
[----:B------:R-:W-:Y:S01]  /*31720*/  IMAD R11, R5, UR6, RZ ;  /* 0x00000006050b7c24 */ /* 0x000fe2000f8e02ff */
[----:B--2---:R-:W-:-:S05]  /*31730*/  LEA R27, P5, R24, R3, 0x1 ;  /* 0x00000003181b7211 */ /* 0x004fca00078a08ff */
[----:B------:R0:W-:Y:S01]  /*31740*/  STL [R1+0x920], R27 ;  /* 0x0009201b01007387 */ /* 0x0001e20000100800 */
[----:B---3--:R-:W-:-:S05]  /*31750*/  LEA R26, P0, R23, R3, 0x1 ;  /* 0x00000003171a7211 */ /* 0x008fca00078008ff */
[----:B------:R1:W-:Y:S01]  /*31760*/  STL [R1+0x928], R26 ;  /* 0x0009281a01007387 */ /* 0x0003e20000100800 */
[-C--:B----4-:R-:W-:Y:S02]  /*31770*/  LEA R28, P1, R22, R3.reuse, 0x1 ;  /* 0x00000003161c7211 */ /* 0x090fe400078208ff */
[----:B0-----:R-:W-:-:S03]  /*31780*/  LEA R27, P2, R21, R3, 0x1 ;  /* 0x00000003151b7211 */ /* 0x001fc600078408ff */
[----:B------:R-:W-:Y:S01]  /*31790*/  STL [R1+0x930], R28 ;  /* 0x0009301c01007387 */ /* 0x000fe20000100800 */
[----:B-1----:R-:W-:-:S03]  /*317a0*/  LEA R26, P3, R20, R3, 0x1 ;  /* 0x00000003141a7211 */ /* 0x002fc600078608ff */
[----:B------:R0:W-:Y:S04]  /*317b0*/  STL [R1+0x938], R27 ;  /* 0x0009381b01007387 */ /* 0x0001e80000100800 */
[----:B------:R1:W-:Y:S04]  /*317c0*/  STL [R1+0x940], R26 ;  /* 0x0009401a01007387 */ /* 0x0003e80000100800 */
[----:B------:R2:W-:Y:S01]  /*317d0*/  STL [R1+0x914], R25 ;  /* 0x0009141901007387 */ /* 0x0005e20000100800 */
[----:B0-----:R-:W-:Y:S02]  /*317e0*/  LEA R27, P4, R19, R3, 0x1 ;  /* 0x00000003131b7211 */ /* 0x001fe400078808ff */
[----:B-1----:R-:W-:-:S02]  /*317f0*/  LEA.HI.X.SX32 R26, R24, R2, 0x1, P5 ;  /* 0x00000002181a7211 */ /* 0x002fc400028f0eff */
[-C--:B------:R-:W-:Y:S02]  /*31800*/  LEA.HI.X.SX32 R24, R23, R2.reuse, 0x1, P0 ;  /* 0x0000000217187211 */ /* 0x080fe400000f0eff */
[-C--:B--2---:R-:W-:Y:S01]  /*31810*/  LEA R25, P5, R18, R3.reuse, 0x1 ;  /* 0x0000000312197211 */ /* 0x084fe200078a08ff */
[----:B------:R-:W-:Y:S01]  /*31820*/  STL [R1+0x948], R27 ;  /* 0x0009481b01007387 */ /* 0x000fe20000100800 */
[-C--:B------:R-:W-:Y:S02]  /*31830*/  LEA R23, P0, R17, R3.reuse, 0x1 ;  /* 0x0000000311177211 */ /* 0x080fe400078008ff */
[----:B------:R-:W-:Y:S01]  /*31840*/  LEA.HI.X.SX32 R22, R22, R2, 0x1, P1 ;  /* 0x0000000216167211 */ /* 0x000fe200008f0eff */
[----:B------:R-:W-:Y:S04]  /*31850*/  STL [R1+0x91c], R26 ;  /* 0x00091c1a01007387 */ /* 0x000fe80000100800 */
[----:B------:R-:W-:Y:S04]  /*31860*/  STL [R1+0x950], R25 ;  /* 0x0009501901007387 */ /* 0x000fe80000100800 */
[----:B------:R0:W-:Y:S04]  /*31870*/  STL [R1+0x924], R24 ;  /* 0x0009241801007387 */ /* 0x0001e80000100800 */
[----:B------:R1:W-:Y:S04]  /*31880*/  STL [R1+0x958], R23 ;  /* 0x0009581701007387 */ /* 0x0003e80000100800 */
[----:B------:R2:W-:Y:S01]  /*31890*/  STL [R1+0x92c], R22 ;  /* 0x00092c1601007387 */ /* 0x0005e20000100800 */
[----:B0-----:R-:W-:-:S02]  /*318a0*/  LEA R24, P1, R16, R3, 0x1 ;  /* 0x0000000310187211 */ /* 0x001fc400078208ff */
[-C--:B-1----:R-:W-:Y:S02]  /*318b0*/  LEA.HI.X.SX32 R23, R21, R2.reuse, 0x1, P2 ;  /* 0x0000000215177211 */ /* 0x082fe400010f0eff */
        /* <DEDUP_REMOVED lines=15> */
[----:B------:R-:W-:Y:S02]  /*319b0*/  LEA R17, P0, R8, R3, 0x1 ;  /* 0x0000000308117211 */ /* 0x000fe400078008ff */
[-C--:B------:R-:W-:Y:S01]  /*319c0*/  LEA.HI.X.SX32 R16, R16, R2.reuse, 0x1, P1 ;  /* 0x0000000210107211 */ /* 0x080fe200008f0eff */
[----:B------:R-:W-:Y:S04]  /*319d0*/  STL [R1+0x94c], R20 ;  /* 0x00094c1401007387 */ /* 0x000fe80000100800 */
[----:B------:R-:W-:Y:S04]  /*319e0*/  STL [R1+0x994], R19 ;  /* 0x0009941301007387 */ /* 0x000fe80000100800 */
[----:B------:R0:W-:Y:S01]  /*319f0*/  STL [R1+0x954], R18 ;  /* 0x0009541201007387 */ /* 0x0001e20000100800 */
[----:B------:R-:W-:-:S03]  /*31a00*/  LEA.HI.X.SX32 R15, R15, R2, 0x1, P3 ;  /* 0x000000020f0f7211 */ /* 0x000fc600018f0eff */
[----:B------:R1:W-:Y:S04]  /*31a10*/  STL [R1+0x99c], R17 ;  /* 0x00099c1101007387 */ /* 0x0003e80000100800 */
[----:B------:R2:W-:Y:S01]  /*31a20*/  STL [R1+0x95c], R16 ;  /* 0x00095c1001007387 */ /* 0x0005e20000100800 */
[----:B0-----:R-:W-:Y:S02]  /*31a30*/  LEA R18, P1, R9, R3, 0x1 ;  /* 0x0000000309127211 */ /* 0x001fe400078208ff */
[----:B-1----:R-:W-:-:S03]  /*31a40*/  LEA.HI.X.SX32 R17, R6, R2, 0x1, P2 ;  /* 0x0000000206117211 */ /* 0x002fc600010f0eff */
[----:B------:R-:W-:Y:S01]  /*31a50*/  STL [R1+0x9a4], R18 ;  /* 0x0009a41201007387 */ /* 0x000fe20000100800 */
[----:B--2---:R-:W-:-:S03]  /*31a60*/  LEA R16, P2, R13, R3, 0x1 ;  /* 0x000000030d107211 */ /* 0x004fc600078408ff */
[----:B------:R0:W-:Y:S01]  /*31a70*/  STL [R1+0x964], R17 ;  /* 0x0009641101007387 */ /* 0x0001e20000100800 */
[----:B------:R-:W-:-:S03]  /*31a80*/  IMAD R4, R12, 0x2, R0 ;  /* 0x000000020c047824 */ /* 0x000fc600078e0200 */
        /* <DEDUP_REMOVED lines=8> */
[----:B------:R1:W-:Y:S01]  /*31b10*/  STL [R1+0x9bc], R15 ;  /* 0x0009bc0f01007387 */ /* 0x0003e20000100800 */
[-C--:B0-----:R-:W-:Y:S02]  /*31b20*/  LEA.HI.X.SX32 R16, R14, R2.reuse, 0x1, P5 ;  /* 0x000000020e107211 */ /* 0x081fe400028f0eff */
[----:B------:R-:W-:Y:S02]  /*31b30*/  LEA.HI.X.SX32 R14, R8, R2, 0x1, P0 ;  /* 0x00000002080e7211 */ /* 0x000fe400000f0eff */
[-C--:B-1----:R-:W-:Y:S01]  /*31b40*/  LEA R15, P5, R4, R3.reuse, 0x1 ;  /* 0x00000003040f7211 */ /* 0x082fe200078a08ff */
[----:B------:R0:W-:Y:S04]  /*31b50*/  STL [R1+0x990], R16 ;  /* 0x0009901001007387 */ /* 0x0001e80000100800 */
[----:B------:R-:W-:Y:S04]  /*31b60*/  STL [R1+0x9c4], R15 ;  /* 0x0009c40f01007387 */ /* 0x000fe80000100800 */
[----:B------:R1:W-:Y:S01]  /*31b70*/  STL [R1+0x998], R14 ;  /* 0x0009980e01007387 */ /* 0x0003e20000100800 */
[----:B0-----:R-:W-:-:S02]  /*31b80*/  LEA R16, P0, R5, R3, 0x1 ;  /* 0x0000000305107211 */ /* 0x001fc400078008ff */
[----:B-1----:R-:W-:-:S03]  /*31b90*/  LEA.HI.X.SX32 R14, R9, R2, 0x1, P1 ;  /* 0x00000002090e7211 */ /* 0x002fc600008f0eff */
[----:B------:R-:W-:Y:S01]  /*31ba0*/  STL [R1+0x9cc], R16 ;  /* 0x0009cc1001007387 */ /* 0x000fe20000100800 */
[----:B------:R-:W-:-:S03]  /*31bb0*/  LEA R15, P1, R11, R3, 0x1 ;  /* 0x000000030b0f7211 */ /* 0x000fc600078208ff */
[----:B------:R0:W-:Y:S01]  /*31bc0*/  STL [R1+0x9a0], R14 ;  /* 0x0009a00e01007387 */ /* 0x0001e20000100800 */
[-C--:B------:R-:W-:Y:S01]  /*31bd0*/  LEA.HI.X.SX32 R10, R10, R2.reuse, 0x1, P3 ;  /* 0x000000020a0a7211 */ /* 0x080fe200018f0eff */
[----:B------:R-:W-:Y:S02]  /*31be0*/  IMAD R6, R12, 0x2, R5 ;  /* 0x000000020c067824 */ /* 0x000fe400078e0205 */
[----:B------:R-:W-:Y:S01]  /*31bf0*/  STL [R1+0xa10], R15 ;  /* 0x000a100f01007387 */ /* 0x000fe20000100800 */
[-C--:B0-----:R-:W-:Y:S02]  /*31c00*/  LEA.HI.X.SX32 R14, R13, R2.reuse, 0x1, P2 ;  /* 0x000000020d0e7211 */ /* 0x081fe400010f0eff */
[-C--:B------:R-:W-:Y:S01]  /*31c10*/  LEA.HI.X.SX32 R13, R0, R2.reuse, 0x1, P4 ;  /* 0x00000002000d7211 */ /* 0x080fe200020f0eff */
[----:B------:R-:W-:Y:S02]  /*31c20*/  IMAD R7, R12, 0x2, R6 ;  /* 0x000000020c077824 */ /* 0x000fe400078e0206 */
[----:B------:R-:W-:Y:S01]  /*31c30*/  STL [R1+0x9a8], R14 ;  /* 0x0009a80e01007387 */ /* 0x000fe20000100800 */
[----:B------:R-:W-:-:S03]  /*31c40*/  LEA.HI.X.SX32 R4, R4, R2, 0x1, P5 ;  /* 0x0000000204047211 */ /* 0x000fc600028f0eff */
[----:B------:R0:W5:Y:S04]  /*31c50*/  LDL.LU R0, [R1+0x1ab4] ;  /* 0x001ab40001007983 */ /* 0x0001680000300800 */
[----:B------:R-:W-:Y:S01]  /*31c60*/  STL [R1+0x9b0], R10 ;  /* 0x0009b00a01007387 */ /* 0x000fe20000100800 */
[----:B------:R-:W-:-:S03]  /*31c70*/  IMAD R8, R12, 0x2, R7 ;  /* 0x000000020c087824 */ /* 0x000fc600078e0207 */
[----:B------:R1:W-:Y:S01]  /*31c80*/  STL [R1+0x9b8], R13 ;  /* 0x0009b80d01007387 */ /* 0x0003e20000100800 */
[----:B------:R-:W-:-:S03]  /*31c90*/  IMAD R9, R12, 0x2, R8 ;  /* 0x000000020c097824 */ /* 0x000fc600078e0208 */
[----:B------:R-:W-:Y:S01]  /*31ca0*/  STL [R1+0x9c0], R4 ;  /* 0x0009c00401007387 */ /* 0x000fe20000100800 */
[-C--:B-1----:R-:W-:Y:S02]  /*31cb0*/  LEA.HI.X.SX32 R13, R5, R2.reuse, 0x1, P0 ;  /* 0x00000002050d7211 */ /* 0x082fe400000f0eff */
[----:B------:R-:W-:Y:S02]  /*31cc0*/  LEA.HI.X.SX32 R5, R11, R2, 0x1, P1 ;  /* 0x000000020b057211 */ /* 0x000fe400008f0eff */
[----:B------:R-:W-:Y:S01]  /*31cd0*/  LEA R11, P0, R6, R3, 0x1 ;  /* 0x00000003060b7211 */ /* 0x000fe200078008ff */
[----:B------:R-:W-:Y:S04]  /*31ce0*/  STL [R1+0x9c8], R13 ;  /* 0x0009c80d01007387 */ /* 0x000fe80000100800 */
[----:B------:R1:W-:Y:S01]  /*31cf0*/  STL [R1+0xa0c], R5 ;  /* 0x000a0c0501007387 */ /* 0x0003e20000100800 */
[----:B------:R-:W-:-:S03]  /*31d00*/  IMAD R10, R12, 0x2, R9 ;  /* 0x000000020c0a7824 */ /* 0x000fc600078e0209 */
[----:B------:R2:W-:Y:S01]  /*31d10*/  STL [R1+0x9d4], R11 ;  /* 0x0009d40b01007387 */ /* 0x0005e20000100800 */
[-C--:B-1----:R-:W-:Y:S02]  /*31d20*/  LEA R5, P1, R7, R3.reuse, 0x1 ;  /* 0x0000000307057211 */ /* 0x082fe400078208ff */
[----:B------:R-:W-:Y:S01]  /*31d30*/  LEA R13, P2, R8, R3, 0x1 ;  /* 0x00000003080d7211 */ /* 0x000fe200078408ff */
[C---:B------:R-:W-:Y:S02]  /*31d40*/  IMAD R4, R12.reuse, 0x2, R10 ;  /* 0x000000020c047824 */ /* 0x040fe400078e020a */
[----:B------:R1:W-:Y:S02]  /*31d50*/  STL [R1+0x9dc], R5 ;  /* 0x0009dc0501007387 */ /* 0x0003e40000100800 */
[----:B--2---:R-:W-:Y:S02]  /*31d60*/  IMAD R11, R12, 0x2, R4 ;  /* 0x000000020c0b7824 */ /* 0x004fe400078e0204 */
[----:B------:R-:W-:Y:S01]  /*31d70*/  STL [R1+0x9e4], R13 ;  /* 0x0009e40d01007387 */ /* 0x000fe20000100800 */
[----:B-1----:R-:W-:-:S02]  /*31d80*/  LEA.HI.X.SX32 R5, R6, R2, 0x1, P0 ;  /* 0x0000000206057211 */ /* 0x002fc400000f0eff */
[-C--:B------:R-:W-:Y:S02]  /*31d90*/  LEA.HI.X.SX32 R6, R7, R2.reuse, 0x1, P1 ;  /* 0x0000000207067211 */ /* 0x080fe400008f0eff */
[----:B------:R-:W-:Y:S01]  /*31da0*/  LEA.HI.X.SX32 R7, R8, R2, 0x1, P2 ;  /* 0x0000000208077211 */ /* 0x000fe200010f0eff */
[----:B------:R1:W-:Y:S01]  /*31db0*/  STL [R1+0x9d0], R5 ;  /* 0x0009d00501007387 */ /* 0x0003e20000100800 */
[----:B------:R-:W-:-:S03]  /*31dc0*/  LEA R8, P1, R10, R3, 0x1 ;  /* 0x000000030a087211 */ /* 0x000fc600078208ff */
[----:B------:R2:W-:Y:S04]  /*31dd0*/  STL [R1+0x9d8], R6 ;  /* 0x0009d80601007387 */ /* 0x0005e80000100800 */
[----:B------:R3:W-:Y:S01]  /*31de0*/  STL [R1+0x9e0], R7 ;  /* 0x0009e00701007387 */ /* 0x0007e20000100800 */
[----:B-1----:R-:W-:Y:S01]  /*31df0*/  IMAD R5, R12, 0x2, R11 ;  /* 0x000000020c057824 */ /* 0x002fe200078e020b */
[-C--:B--2---:R-:W-:Y:S02]  /*31e00*/  LEA R6, P0, R9, R3.reuse, 0x1 ;  /* 0x0000000309067211 */ /* 0x084fe400078008ff */
[----:B---3--:R-:W-:-:S03]  /*31e10*/  LEA R7, P2, R4, R3, 0x1 ;  /* 0x0000000304077211 */ /* 0x008fc600078408ff */
[----:B------:R1:W-:Y:S04]  /*31e20*/  STL [R1+0x9ec], R6 ;  /* 0x0009ec0601007387 */ /* 0x0003e80000100800 */
[----:B------:R-:W-:Y:S04]  /*31e30*/  STL [R1+0x9f4], R8 ;  /* 0x0009f40801007387 */ /* 0x000fe80000100800 */
[----:B------:R2:W-:Y:S01]  /*31e40*/  STL [R1+0x9fc], R7 ;  /* 0x0009fc0701007387 */ /* 0x0005e20000100800 */
[----:B-1----:R-:W-:Y:S01]  /*31e50*/  IMAD R6, R12, 0x2, R5 ;  /* 0x000000020c067824 */ /* 0x002fe200078e0205 */
[----:B--2---:R-:W-:-:S03]  /*31e60*/  LEA.HI.X.SX32 R7, R4, R2, 0x1, P2 ;  /* 0x0000000204077211 */ /* 0x004fc600010f0eff */
[----:B------:R-:W-:Y:S02]  /*31e70*/  IMAD R4, R12, 0x2, R6 ;  /* 0x000000020c047824 */ /* 0x000fe400078e0206 */
[----:B------:R-:W1:Y:S01]  /*31e80*/  S2R R12, SR_TID.X ;  /* 0x00000000000c7919 */ /* 0x000e620000002100 */
[-C--:B------:R-:W-:Y:S02]  /*31e90*/  LEA.HI.X.SX32 R9, R9, R2.reuse, 0x1, P0 ;  /* 0x0000000209097211 */ /* 0x080fe400000f0eff */
[----:B------:R-:W-:-:S03]  /*31ea0*/  LEA.HI.X.SX32 R8, R10, R2, 0x1, P1 ;  /* 0x000000020a087211 */ /* 0x000fc600008f0eff */
[----:B------:R2:W-:Y:S04]  /*31eb0*/  STL [R1+0x9e8], R9 ;  /* 0x0009e80901007387 */ /* 0x0005e80000100800 */
[----:B------:R-:W-:Y:S04]  /*31ec0*/  STL [R1+0x9f0], R8 ;  /* 0x0009f00801007387 */ /* 0x000fe80000100800 */
[----:B------:R3:W-:Y:S01]  /*31ed0*/  STL [R1+0x9f8], R7 ;  /* 0x0009f80701007387 */ /* 0x0007e20000100800 */
[-C--:B--2---:R-:W-:Y:S02]  /*31ee0*/  LEA R9, P0, R11, R3.reuse, 0x1 ;  /* 0x000000030b097211 */ /* 0x084fe400078008ff */
[----:B---3--:R-:W-:-:S03]  /*31ef0*/  LEA R7, P1, R5, R3, 0x1 ;  /* 0x0000000305077211 */ /* 0x008fc600078208ff */
[----:B------:R-:W-:Y:S01]  /*31f00*/  STL [R1+0xa00], R9 ;  /* 0x000a000901007387 */ /* 0x000fe20000100800 */
[----:B------:R-:W-:-:S03]  /*31f10*/  LEA R8, P2, R6, R3, 0x1 ;  /* 0x0000000306087211 */ /* 0x000fc600078408ff */
[----:B------:R2:W-:Y:S01]  /*31f20*/  STL [R1+0xa04], R7 ;  /* 0x000a040701007387 */ /* 0x0005e20000100800 */
[----:B------:R-:W-:-:S03]  /*31f30*/  LEA.HI.X.SX32 R5, R5, R2, 0x1, P1 ;  /* 0x0000000205057211 */ /* 0x000fc600008f0eff */
[----:B------:R-:W-:Y:S01]  /*31f40*/  STL [R1+0xa08], R8 ;  /* 0x000a080801007387 */ /* 0x000fe20000100800 */
[----:B--2---:R-:W-:Y:S02]  /*31f50*/  LEA R7, P3, R4, R3, 0x1 ;  /* 0x0000000304077211 */ /* 0x004fe400078608ff */
[----:B------:R-:W-:-:S03]  /*31f60*/  LEA.HI.X.SX32 R3, R11, R2, 0x1, P0 ;  /* 0x000000020b037211 */ /* 0x000fc600000f0eff */
[----:B------:R-:W-:Y:S01]  /*31f70*/  STL [R1+0x980], R7 ;  /* 0x0009800701007387 */ /* 0x000fe20000100800 */
[----:B-1----:R-:W-:-:S03]  /*31f80*/  LOP3.LUT R13, R12, 0x20, RZ, 0xc0, !PT ;  /* 0x000000200c0d7812 */ /* 0x002fc600078ec0ff */
[----:B------:R1:W-:Y:S04]  /*31f90*/  STL [R1+0x970], R3 ;  /* 0x0009700301007387 */ /* 0x0003e80000100800 */
[----:B------:R-:W-:Y:S01]  /*31fa0*/  STL [R1+0x974], R5 ;  /* 0x0009740501007387 */ /* 0x000fe20000100800 */
[-C--:B-1----:R-:W-:Y:S02]  /*31fb0*/  LEA.HI.X.SX32 R3, R6, R2.reuse, 0x1, P2 ;  /* 0x0000000206037211 */ /* 0x082fe400010f0eff */
[----:B------:R-:W-:-:S03]  /*31fc0*/  LEA.HI.X.SX32 R2, R4, R2, 0x1, P3 ;  /* 0x0000000204027211 */ /* 0x000fc600018f0eff */
[----:B------:R1:W-:Y:S04]  /*31fd0*/  STL [R1+0x97c], R3 ;  /* 0x00097c0301007387 */ /* 0x0003e80000100800 */
[----:B------:R2:W-:Y:S01]  /*31fe0*/  STL [R1+0x978], R2 ;  /* 0x0009780201007387 */ /* 0x0005e20000100800 */
[----:B-1----:R-:W-:-:S03]  /*31ff0*/  IMAD.SHL.U32 R3, R13, 0x20, RZ ;  /* 0x000000200d037824 */ /* 0x002fc600078e00ff */
[----:B------:R-:W-:Y:S04]  /*32000*/  STL [R1+0x5b0], RZ ;  /* 0x0005b0ff01007387 */ /* 0x000fe80000100800 */
[----:B------:R1:W-:Y:S04]  /*32010*/  STL [R1+0x1aa8], R3 ;  /* 0x001aa80301007387 */ /* 0x0003e80000100800 */
[----:B------:R-:W-:Y:S04]  /*32020*/  STL [R1+0x5b4], RZ ;  /* 0x0005b4ff01007387 */ /* 0x000fe80000100800 */
        /* <DEDUP_REMOVED lines=181> */
[----:B------:R-:W-:Y:S01]  /*32b80*/  STL [R1+0x2ec], RZ ;  /* 0x0002ecff01007387 */ /* 0x000fe20000100800 */
[----:B------:R-:W-:Y:S01]  /*32b90*/  USHF.R.S32.HI UR8, URZ, 0x1f, UR4 ;  /* 0x0000001fff087899 */ /* 0x000fe20008011404 */
[----:B------:R-:W-:Y:S01]  /*32ba0*/  LOP3.LUT R12, R12, 0x3f, RZ, 0xc0, !PT ;  /* 0x0000003f0c0c7812 */ /* 0x000fe200078ec0ff */
[----:B------:R-:W-:-:S02]  /*32bb0*/  USHF.L.U32 UR6, UR6, 0x6, URZ ;  /* 0x0000000606067899 */ /* 0x000fc400080006ff */
[----:B------:R-:W-:Y:S02]  /*32bc0*/  USHF.L.U32 UR7, UR7, 0x6, URZ ;  /* 0x0000000607077899 */ /* 0x000fe400080006ff */
[----:B------:R-:W-:Y:S01]  /*32bd0*/  ULEA.HI UR8, UR8, UR4, URZ, 0x6 ;  /* 0x0000000408087291 */ /* 0x000fe2000f8f30ff */
[----:B--2---:R-:W-:Y:S01]  /*32be0*/  IMAD.SHL.U32 R2, R12, 0x2, RZ ;  /* 0x000000020c027824 */ /* 0x004fe200078e00ff */
[----:B------:R-:W-:Y:S02]  /*32bf0*/  USHF.R.S32.HI UR4, URZ, 0x1f, UR6 ;  /* 0x0000001fff047899 */ /* 0x000fe40008011406 */
[----:B------:R-:W-:Y:S02]  /*32c00*/  USHF.R.S32.HI UR9, URZ, 0x1f, UR7 ;  /* 0x0000001fff097899 */ /* 0x000fe40008011407 */
[----:B------:R-:W-:Y:S02]  /*32c10*/  USHF.L.U32 UR13, UR6, 0x1, URZ ;  /* 0x00000001060d7899 */ /* 0x000fe400080006ff */
[----:B------:R-:W-:-:S02]  /*32c20*/  USHF.L.U32 UR12, UR7, 0x1, URZ ;  /* 0x00000001070c7899 */ /* 0x000fc400080006ff */
[----:B------:R-:W-:Y:S02]  /*32c30*/  USHF.R.S32.HI UR8, URZ, 0x6, UR8 ;  /* 0x00000006ff087899 */ /* 0x000fe40008011408 */
[----:B------:R-:W-:Y:S01]  /*32c40*/  USHF.L.U64.HI UR6, UR6, 0x1, UR4 ;  /* 0x0000000106067899 */ /* 0x000fe20008010204 */
[----:B------:R-:W2:Y:S01]  /*32c50*/  S2R R13, SR_TID.X ;  /* 0x00000000000d7919 */ /* 0x000ea20000002100 */
[----:B------:R-:W-:Y:S01]  /*32c60*/  USHF.L.U64.HI UR9, UR7, 0x1, UR9 ;  /* 0x0000000107097899 */ /* 0x000fe20008010209 */
[----:B------:R-:W-:Y:S04]  /*32c70*/  STL [R1+0x2d0], RZ ;  /* 0x0002d0ff01007387 */ /* 0x000fe80000100800 */
[----:B------:R-:W-:Y:S04]  /*32c80*/  STL [R1+0x2d4], RZ ;  /* 0x0002d4ff01007387 */ /* 0x000fe80000100800 */
[----:B------:R-:W-:Y:S01]  /*32c90*/  STL [R1+0x2d8], RZ ;  /* 0x0002d8ff01007387 */ /* 0x000fe20000100800 */
[C---:B--2---:R-:W-:Y:S01]  /*32ca0*/  LOP3.LUT R12, R13.reuse, 0x7, RZ, 0xc0, !PT ;  /* 0x000000070d0c7812 */ /* 0x044fe200078ec0ff */
[----:B------:R-:W-:-:S04]  /*32cb0*/  IMAD.SHL.U32 R13, R13, 0x2, RZ ;  /* 0x000000020d0d7824 */ /* 0x000fc800078e00ff */
[----:B------:R-:W-:-:S05]  /*32cc0*/  IMAD R12, R12, 0x90, RZ ;  /* 0x000000900c0c7824 */ /* 0x000fca00078e02ff */
[----:B------:R-:W-:-:S04]  /*32cd0*/  LOP3.LUT R12, R12, 0x30, R13, 0x78, !PT ;  /* 0x000000300c0c7812 */ /* 0x000fc800078e780d */
[----:B-1----:R-:W-:-:S05]  /*32ce0*/  LOP3.LUT R3, R12, R3, RZ, 0xfc, !PT ;  /* 0x000000030c037212 */ /* 0x002fca00078efcff */
[----:B------:R1:W-:Y:S04]  /*32cf0*/  STL [R1+0x5c0], R3 ;  /* 0x0005c00301007387 */ /* 0x0003e80000100800 */
        /* <DEDUP_REMOVED lines=45> */
[----:B------:R-:W1:Y:S01]  /*32fd0*/  LDL R12, [R1+0x90c] ;  /* 0x00090c00010c7983 */ /* 0x000e620000100800 */
[C---:B------:R-:W-:Y:S01]  /*32fe0*/  LOP3.LUT R4, R2.reuse, 0x20, RZ, 0x3c, !PT ;  /* 0x0000002002047812 */ /* 0x040fe200078e3cff */
[----:B------:R-:W-:Y:S01]  /*32ff0*/  UMOV UR4, URZ ;  /* 0x000000ff00047c82 */ /* 0x000fe20008000000 */
[----:B------:R-:W-:Y:S01]  /*33000*/  LOP3.LUT R4, R2, 0x50, RZ, 0x3c, !PT ;  /* 0x0000005002047812 */ /* 0x000fe200078e3cff */
[----:B------:R0:W-:Y:S01]  /*33010*/  STL [R1+0x620], RZ ;  /* 0x000620ff01007387 */ /* 0x0001e20000100800 */
[----:B------:R-:W-:-:S02]  /*33020*/  LOP3.LUT R4, R3, 0x40, RZ, 0x3c, !PT ;  /* 0x0000004003047812 */ /* 0x000fc400078e3cff */
[C---:B------:R-:W-:Y:S01]  /*33030*/  LOP3.LUT R5, R2.reuse, 0x10, RZ, 0x3c, !PT ;  /* 0x0000001002057812 */ /* 0x040fe200078e3cff */
[----:B------:R0:W-:Y:S01]  /*33040*/  STL [R1+0x624], RZ ;  /* 0x000624ff01007387 */ /* 0x0001e20000100800 */
[C---:B------:R-:W-:Y:S02]  /*33050*/  LOP3.LUT R6, R2.reuse, 0x30, RZ, 0x3c, !PT ;  /* 0x0000003002067812 */ /* 0x040fe400078e3cff */
[C---:B------:R-:W-:Y:S01]  /*33060*/  LOP3.LUT R5, R2.reuse, 0x40, RZ, 0x3c, !PT ;  /* 0x0000004002057812 */ /* 0x040fe200078e3cff */
[----:B------:R0:W-:Y:S01]  /*33070*/  STL [R1+0x628], RZ ;  /* 0x000628ff01007387 */ /* 0x0001e20000100800 */
[C---:B------:R-:W-:Y:S02]  /*33080*/  LOP3.LUT R6, R2.reuse, 0x60, RZ, 0x3c, !PT ;  /* 0x0000006002067812 */ /* 0x040fe400078e3cff */
[----:B------:R-:W-:Y:S01]  /*33090*/  LOP3.LUT R5, R2, 0x70, RZ, 0x3c, !PT ;  /* 0x0000007002057812 */ /* 0x000fe200078e3cff */
        /* <DEDUP_REMOVED lines=21> */
[----:B------:R0:W-:Y:S01]  /*331f0*/  STL [R1+0x5c4], R4 ;  /* 0x0005c40401007387 */ /* 0x0001e20000100800 */
[----:B-1----:R-:W-:-:S05]  /*33200*/  LOP3.LUT R3, R12, 0x20, RZ, 0x3c, !PT ;  /* 0x000000200c037812 */ /* 0x002fca00078e3cff */
[----:B------:R0:W-:Y:S02]  /*33210*/  STL [R1+0x908], R3 ;  /* 0x0009080301007387 */ /* 0x0001e40000100800 */
.L_x_2:
[----:B-----5:R-:W2:Y:S04]  /*33220*/  LDL R5, [R1+0x978] ;  /* 0x0009780001057983 */ /* 0x020ea80000100800 */
[----:B-12---:R1:W-:Y:S04]  /*33230*/  STL [R1+0x37d4], R5 ;  /* 0x0037d40501007387 */ /* 0x0063e80000100800 */
[----:B0-----:R-:W2:Y:S01]  /*33240*/  LDL R4, [R1+0x980] ;  /* 0x0009800001047983 */ /* 0x001ea20000100800 */
[----:B------:R-:W-:Y:S01]  /*33250*/  UIMAD UR7, UR4, -0x40, UR14 ;  /* 0xffffffc0040778a4 */ /* 0x000fe2000f8e020e */
[----:B-1----:R-:W0:Y:S02]  /*33260*/  S2R R5, SR_TID.X ;  /* 0x0000000000057919 */ /* 0x002e240000002100 */
[----:B--2---:R-:W-:Y:S04]  /*33270*/  STL [R1+0x37d8], R4 ;  /* 0x0037d80401007387 */ /* 0x004fe80000100800 */
[----:B------:R-:W-:Y:S04]  /*33280*/  STL [R1+0x3790], R3 ;  /* 0x0037900301007387 */ /* 0x000fe80000100800 */
[----:B------:R-:W-:Y:S04]  /*33290*/  STL [R1+0x3798], R3 ;  /* 0x0037980301007387 */ /* 0x000fe80000100800 */
[----:B------:R0:W-:Y:S04]  /*332a0*/  STL [R1+0x37a0], R3 ;  /* 0x0037a00301007387 */ /* 0x0001e80000100800 */
[----:B------:R-:W-:Y:S04]  /*332b0*/  STL [R1+0x3674], R11 ;  /* 0x0036740b01007387 */ /* 0x000fe80000100800 */
[----:B------:R-:W-:Y:S01]  /*332c0*/  STL [R1+0x367c], R11 ;  /* 0x00367c0b01007387 */ /* 0x000fe20000100800 */
[----:B0-----:R-:W-:-:S03]  /*332d0*/  SHF.R.U32.HI R3, RZ, 0x5, R5 ;  /* 0x00000005ff037819 */ /* 0x001fc60000011605 */
[----:B------:R-:W-:Y:S01]  /*332e0*/  STL [R1+0x3684], R11 ;  /* 0x0036840b01007387 */ /* 0x000fe20000100800 */
[----:B------:R-:W-:Y:S02]  /*332f0*/  SHF.R.U32.HI R5, RZ, 0x5, R5 ;  /* 0x00000005ff057819 */ /* 0x000fe40000011605 */
[----:B------:R-:W-:Y:S01]  /*33300*/  SGXT.U32 R3, R3, 0x1 ;  /* 0x000000010303781a */ /* 0x000fe20000000000 */
[----:B------:R-:W-:Y:S01]  /*33310*/  STL [R1+0x368c], R11 ;  /* 0x00368c0b01007387 */ /* 0x000fe20000100800 */
[----:B------:R-:W-:Y:S02]  /*33320*/  SGXT.U32 R5, R5, 0x1 ;  /* 0x000000010505781a */ /* 0x000fe40000000000 */
[C---:B------:R-:W-:Y:S01]  /*33330*/  LOP3.LUT R4, R3.reuse, 0x4, RZ, 0xfc, !PT ;  /* 0x0000000403047812 */ /* 0x040fe200078efcff */
[----:B------:R-:W-:Y:S04]  /*33340*/  STL [R1+0x3694], R11 ;  /* 0x0036940b01007387 */ /* 0x000fe80000100800 */
        /* <DEDUP_REMOVED lines=31> */
[----:B------:R0:W-:Y:S04]  /*33540*/  STL [R1+0x37dc], R11 ;  /* 0x0037dc0b01007387 */ /* 0x0001e80000100800 */
[----:B------:R-:W-:Y:S04]  /*33550*/  STL [R1+0x3670], R10 ;  /* 0x0036700a01007387 */ /* 0x000fe80000100800 */
[----:B------:R-:W-:Y:S01]  /*33560*/  STL [R1+0x3678], R10 ;  /* 0x0036780a01007387 */ /* 0x000fe20000100800 */
[----:B0-----:R-:W-:-:S03]  /*33570*/  LOP3.LUT R11, R3, 0x2, RZ, 0xfc, !PT ;  /* 0x00000002030b7812 */ /* 0x001fc600078efcff */
[----:B------:R-:W-:Y:S01]  /*33580*/  STL [R1+0x3680], R10 ;  /* 0x0036800a01007387 */ /* 0x000fe20000100800 */
[----:B------:R-:W-:Y:S02]  /*33590*/  LOP3.LUT R5, R5, 0x8, RZ, 0xfc, !PT ;  /* 0x0000000805057812 */ /* 0x000fe400078efcff */
[----:B------:R-:W-:Y:S01]  /*335a0*/  ISETP.GE.AND P0, PT, R11, UR7, PT ;  /* 0x000000070b007c0c */ /* 0x000fe2000bf06270 */
[----:B------:R-:W-:Y:S01]  /*335b0*/  STL [R1+0x3688], R10 ;  /* 0x0036880a01007387 */ /* 0x000fe20000100800 */
[----:B------:R-:W-:Y:S02]  /*335c0*/  ISETP.GE.AND P1, PT, R4, UR7, PT ;  /* 0x0000000704007c0c */ /* 0x000fe4000bf26270 */
[----:B------:R-:W-:Y:S01]  /*335d0*/  LOP3.LUT R3, R3, 0x6, RZ, 0xfc, !PT ;  /* 0x0000000603037812 */ /* 0x000fe200078efcff */
        /* <DEDUP_REMOVED lines=113> */
[----:B------:R-:W-:Y:S01]  /*33cf0*/  STL [R1+0x3560], R22 ;  /* 0x0035601601007387 */ /* 0x000fe20000100800 */
[----:B------:R-:W-:-:S03]  /*33d00*/  ISETP.GE.AND P3, PT, R5, UR7, PT ;  /* 0x0000000705007c0c */ /* 0x000fc6000bf66270 */
[----:B------:R-:W-:Y:S04]  /*33d10*/  STL [R1+0x355c], R23 ;  /* 0x00355c1701007387 */ /* 0x000fe80000100800 */
[----:B-----5:R-:W-:Y:S04]  /*33d20*/  STL [R1+0x1ab4], R0 ;  /* 0x001ab40001007387 */ /* 0x020fe80000100800 */
[----:B------:R-:W2:Y:S04]  /*33d30*/  LDL.LU R11, [R1+0x37dc] ;  /* 0x0037dc00010b7983 */ /* 0x000ea80000300800 */
[----:B------:R-:W3:Y:S01]  /*33d40*/  LDL.LU R4, [R1+0x37d8] ;  /* 0x0037d80001047983 */ /* 0x000ee20000300800 */
[----:B0-----:R-:W-:-:S02]  /*33d50*/  PRMT R9, RZ, 0x7610, R9 ;  /* 0x00007610ff097816 */ /* 0x001fc40000000009 */
[----:B------:R-:W-:Y:S01]  /*33d60*/  PRMT R10, RZ, 0x7610, R10 ;  /* 0x00007610ff0a7816 */ /* 0x000fe2000000000a */
[----:B------:R-:W3:Y:S01]  /*33d70*/  LDL.LU R5, [R1+0x37d4] ;  /* 0x0037d40001057983 */ /* 0x000ee20000300800 */
[----:B------:R-:W-:Y:S02]  /*33d80*/  ISETP.GE.AND P2, PT, R3, UR7, PT ;  /* 0x0000000703007c0c */ /* 0x000fe4000bf46270 */
[----:B------:R-:W0:Y:S01]  /*33d90*/  S2R R3, SR_TID.X ;  /* 0x0000000000037919 */ /* 0x000e220000002100 */
[----:B---3--:R-:W3:Y:S04]  /*33da0*/  @!P0 LDG.E.U16 R9, desc[UR10][R4.64] ;  /* 0x0000000a04098981 */ /* 0x008ee8000c1e1500 */
[----:B------:R-:W4:Y:S04]  /*33db0*/  LDL R4, [R1+0x97c] ;  /* 0x00097c0001047983 */ /* 0x000f280000100800 */
[----:B---3--:R1:W-:Y:S04]  /*33dc0*/  STL [R1+0x6bc], R9 ;  /* 0x0006bc0901007387 */ /* 0x0083e80000100800 */
[----:B------:R-:W4:Y:S01]  /*33dd0*/  LDL R5, [R1+0xa08] ;  /* 0x000a080001057983 */ /* 0x000f220000100800 */
[----:B0-----:R-:W-:-:S02]  /*33de0*/  SHF.R.U32.HI R3, RZ, 0x5, R3 ;  /* 0x00000005ff037819 */ /* 0x001fc40000011603 */
[----:B----4-:R-:W-:-:S04]  /*33df0*/  @!P1 LOP3.LUT R5, R5, R4, RZ, 0x3c, !PT ;  /* 0x0000000405059212 */ /* 0x010fc800078e3cff */
[----:B------:R-:W-:-:S04]  /*33e00*/  @!P1 LOP3.LUT R4, R5, R4, RZ, 0x3c, !PT ;  /* 0x0000000405049212 */ /* 0x000fc800078e3cff */
[----:B------:R-:W-:-:S05]  /*33e10*/  @!P1 LOP3.LUT R5, R5, R4, RZ, 0x3c, !PT ;  /* 0x0000000405059212 */ /* 0x000fca00078e3cff */
[----:B------:R-:W3:Y:S01]  /*33e20*/  @!P1 LDG.E.U16 R10, desc[UR10][R4.64] ;  /* 0x0000000a040a9981 */ /* 0x000ee2000c1e1500 */
[----:B------:R-:W-:-:S04]  /*33e30*/  SGXT.U32 R3, R3, 0x1 ;  /* 0x000000010303781a */ /* 0x000fc80000000000 */
[----:B-1----:R-:W-:-:S04]  /*33e40*/  LOP3.LUT R9, R3, 0xa, RZ, 0xfc, !PT ;  /* 0x0000000a03097812 */ /* 0x002fc800078efcff */
[----:B------:R-:W-:Y:S02]  /*33e50*/  ISETP.GE.AND P0, PT, R9, UR7, PT ;  /* 0x0000000709007c0c */ /* 0x000fe4000bf06270 */
[----:B------:R-:W4:Y:S04]  /*33e60*/  LDL.LU R9, [R1+0x37d0] ;  /* 0x0037d00001097983 */ /* 0x000f280000300800 */
[----:B------:R-:W4:Y:S04]  /*33e70*/  LDL R4, [R1+0x974] ;  /* 0x0009740001047983 */ /* 0x000f280000100800 */
[----:B---3--:R0:W-:Y:S04]  /*33e80*/  STL [R1+0x6b8], R10 ;  /* 0x0006b80a01007387 */ /* 0x0081e80000100800 */
[----:B------:R-:W4:Y:S01]  /*33e90*/  LDL R5, [R1+0xa04] ;  /* 0x000a040001057983 */ /* 0x000f220000100800 */
[----:B--2---:R-:W-:Y:S01]  /*33ea0*/  PRMT R11, RZ, 0x7610, R11 ;  /* 0x00007610ff0b7816 */ /* 0x004fe2000000000b */
[----:B------:R-:W1:Y:S01]  /*33eb0*/  S2R R3, SR_TID.X ;  /* 0x0000000000037919 */ /* 0x000e620000002100 */
[----:B----4-:R-:W-:-:S04]  /*33ec0*/  @!P2 LOP3.LUT R5, R5, R4, RZ, 0x3c, !PT ;  /* 0x000000040505a212 */ /* 0x010fc800078e3cff */
[----:B------:R-:W-:-:S04]  /*33ed0*/  @!P2 LOP3.LUT R4, R5, R4, RZ, 0x3c, !PT ;  /* 0x000000040504a212 */ /* 0x000fc800078e3cff */
[----:B------:R-:W-:-:S05]  /*33ee0*/  @!P2 LOP3.LUT R5, R5, R4, RZ, 0x3c, !PT ;  /* 0x000000040505a212 */ /* 0x000fca00078e3cff */
[----:B------:R-:W2:Y:S01]  /*33ef0*/  @!P2 LDG.E.U16 R11, desc[UR10][R4.64] ;  /* 0x0000000a040ba981 */ /* 0x000ea2000c1e1500 */
[----:B-1----:R-:W-:-:S04]  /*33f00*/  SHF.R.U32.HI R3, RZ, 0x5, R3 ;  /* 0x00000005ff037819 */ /* 0x002fc80000011603 */
[----:B------:R-:W-:-:S04]  /*33f10*/  SGXT.U32 R3, R3, 0x1 ;  /* 0x000000010303781a */ /* 0x000fc80000000000 */
[----:B0-----:R-:W-:-:S04]  /*33f20*/  LOP3.LUT R10, R3, 0xc, RZ, 0xfc, !PT ;  /* 0x0000000c030a7812 */ /* 0x001fc800078efcff */
[----:B------:R-:W-:Y:S02]  /*33f30*/  ISETP.GE.AND P1, PT, R10, UR7, PT ;  /* 0x000000070a007c0c */ /* 0x000fe4000bf26270 */
[----:B------:R-:W3:Y:S04]  /*33f40*/  LDL.LU R10, [R1+0x37cc] ;  /* 0x0037cc00010a7983 */ /* 0x000ee80000300800 */
[----:B------:R-:W4:Y:S04]  /*33f50*/  LDL R4, [R1+0x970] ;  /* 0x0009700001047983 */ /* 0x000f280000100800 */
[----:B--2---:R0:W-:Y:S04]  /*33f60*/  STL [R1+0x6b4], R11 ;  /* 0x0006b40b01007387 */ /* 0x0041e80000100800 */
[----:B------:R-:W4:Y:S01]  /*33f70*/  LDL R5, [R1+0xa00] ;  /* 0x000a000001057983 */ /* 0x000f220000100800 */
[----:B------:R-:W-:Y:S01]  /*33f80*/  PRMT R9, RZ, 0x7610, R9 ;  /* 0x00007610ff097816 */ /* 0x000fe20000000009 */
        /* <DEDUP_REMOVED lines=9> */
[----:B------:R-:W4:Y:S04]  /*34020*/  LDL.LU R11, [R1+0x37c8] ;  /* 0x0037c800010b7983 */ /* 0x000f280000300800 */
[----:B------:R-:W4:Y:S04]  /*34030*/  LDL R4, [R1+0x9f8] ;  /* 0x0009f80001047983 */ /* 0x000f280000100800 */
[----:B--2---:R0:W-:Y:S04]  /*34040*/  STL [R1+0x6b0], R9 ;  /* 0x0006b00901007387 */ /* 0x0041e80000100800 */
[----:B------:R-:W4:Y:S01]  /*34050*/  LDL R5, [R1+0x9fc] ;  /* 0x0009fc0001057983 */ /* 0x000f220000100800 */
[----:B---3--:R-:W-:Y:S01]  /*34060*/  PRMT R10, RZ, 0x7610, R10 ;  /* 0x00007610ff0a7816 */ /* 0x008fe2000000000a */
        /* <DEDUP_REMOVED lines=65> */
[----:B------:R-:W3:Y:S04]  /*34480*/  LDL R10, [R1+0x9bc] ;  /* 0x0009bc00010a7983 */ /* 0x000ee80000100800 */
[----:B--2---:R0:W-:Y:S04]  /*34490*/  STL [R1+0x69c], R11 ;  /* 0x00069c0b01007387 */ /* 0x0041e80000100800 */
[----:B------:R-:W2:Y:S04]  /*344a0*/  LDL R4, [R1+0x9d0] ;  /* 0x0009d00001047983 */ /* 0x000ea80000100800 */
[----:B------:R-:W2:Y:S01]  /*344b0*/  LDL R5, [R1+0x9d4] ;  /* 0x0009d40001057983 */ /* 0x000ea20000100800 */
[----:B------:R-:W-:Y:S01]  /*344c0*/  PRMT R9, RZ, 0x7610, R9 ;  /* 0x00007610ff097816 */ /* 0x000fe20000000009 */
[----:B------:R-:W1:Y:S01]  /*344d0*/  S2R R3, SR_TID.X ;  /* 0x0000000000037919 */ /* 0x000e620000002100 */
[----:B--2---:R-:W-:-:S04]  /*344e0*/  @!P1 LOP3.LUT R5, R5, R4, RZ, 0x3c, !PT ;  /* 0x0000000405059212 */ /* 0x004fc800078e3cff */
        /* <DEDUP_REMOVED lines=8> */
[----:B------:R-:W3:Y:S04]  /*34570*/  LDL R4, [R1+0x9c8] ;  /* 0x0009c80001047983 */ /* 0x000ee80000100800 */
[----:B--2---:R0:W-:Y:S04]  /*34580*/  STL [R1+0x698], R9 ;  /* 0x0006980901007387 */ /* 0x0041e80000100800 */
[----:B------:R-:W3:Y:S01]  /*34590*/  LDL R5, [R1+0x9cc] ;  /* 0x0009cc0001057983 */ /* 0x000ee20000100800 */
[----:B------:R-:W-:Y:S01]  /*345a0*/  PRMT R8, RZ, 0x7610, R8 ;  /* 0x00007610ff087816 */ /* 0x000fe20000000008 */
[----:B------:R-:W1:Y:S01]  /*345b0*/  S2R R3, SR_TID.X ;  /* 0x0000000000037919 */ /* 0x000e620000002100 */
[----:B---3--:R-:W-:-:S04]  /*345c0*/  @!P2 LOP3.LUT R5, R5, R4, RZ, 0x3c, !PT ;  /* 0x000000040505a212 */ /* 0x008fc800078e3cff */
        /* <DEDUP_REMOVED lines=8> */
[----:B--2---:R0:W-:Y:S04]  /*34650*/  STL [R1+0x694], R8 ;  /* 0x0006940801007387 */ /* 0x0041e80000100800 */
[----:B------:R-:W2:Y:S04]  /*34660*/  LDL R4, [R1+0x9c0] ;  /* 0x0009c00001047983 */ /* 0x000ea80000100800 */
[----:B------:R-:W2:Y:S01]  /*34670*/  LDL R5, [R1+0x9c4] ;  /* 0x0009c40001057983 */ /* 0x000ea20000100800 */
[----:B----4-:R-:W-:Y:S01]  /*34680*/  PRMT R11, RZ, 0x7610, R11 ;  /* 0x00007610ff0b7816 */ /* 0x010fe2000000000b */
[----:B------:R-:W0:Y:S01]  /*34690*/  S2R R3, SR_TID.X ;  /* 0x0000000000037919 */ /* 0x000e220000002100 */
[----:B--2---:R-:W-:-:S04]  /*346a0*/  @!P3 LOP3.LUT R5, R5, R4, RZ, 0x3c, !PT ;  /* 0x000000040505b212 */ /* 0x004fc800078e3cff */
[----:B------:R-:W-:-:S04]  /*346b0*/  @!P3 LOP3.LUT R4, R5, R4, RZ, 0x3c, !PT ;  /* 0x000000040504b212 */ /* 0x000fc800078e3cff */
[----:B------:R-:W-:-:S05]  /*346c0*/  @!P3 LOP3.LUT R5, R5, R4, RZ, 0x3c, !PT ;  /* 0x000000040505b212 */ /* 0x000fca00078e3cff */
[----:B------:R-:W2:Y:S01]  /*346d0*/  @!P3 LDG.E.U16 R11, desc[UR10][R4.64] ;  /* 0x0000000a040bb981 */ /* 0x000ea2000c1e1500 */
[----:B0-----:R-:W-:-:S04]  /*346e0*/  SHF.R.U32.HI R8, RZ, 0x5, R3 ;  /* 0x00000005ff087819 */ /* 0x001fc80000011603 */
[----:B------:R-:W-:-:S04]  /*346f0*/  SGXT.U32 R8, R8, 0x1 ;  /* 0x000000010808781a */ /* 0x000fc80000000000 */
[----:B------:R-:W-:-:S04]  /*34700*/  LOP3.LUT R8, R8, 0x1e, RZ, 0xfc, !PT ;  /* 0x0000001e08087812 */ /* 0x000fc800078efcff */
[----:B------:R-:W-:Y:S02]  /*34710*/  ISETP.GE.AND P1, PT, R8, UR7, PT ;  /* 0x0000000708007c0c */ /* 0x000fe4000bf26270 */
[----:B------:R-:W4:Y:S01]  /*34720*/  LDL.LU R8, [R1+0x37ac] ;  /* 0x0037ac0001087983 */ /* 0x000f220000300800 */
[----:B------:R-:W-:-:S03]  /*34730*/  SHF.R.U32.HI R3, RZ, 0x5, R3 ;  /* 0x00000005ff037819 */ /* 0x000fc60000011603 */
[----:B--2---:R0:W-:Y:S04]  /*34740*/  STL [R1+0x690], R11 ;  /* 0x0006900b01007387 */ /* 0x0041e80000100800 */
[----:B0-----:R-:W2:Y:S04]  /*34750*/  LDL.LU R11, [R1+0x37a8] ;  /* 0x0037a800010b7983 */ /* 0x001ea80000300800 */
[----:B------:R-:W2:Y:S01]  /*34760*/  LDL R5, [R1+0x9b8] ;  /* 0x0009b80001057983 */ /* 0x000ea20000100800 */
[----:B------:R-:W-:-:S04]  /*34770*/  SGXT.U32 R3, R3, 0x1 ;  /* 0x000000010303781a */ /* 0x000fc80000000000 */
[----:B------:R-:W-:Y:S02]  /*34780*/  LOP3.LUT R4, R3, 0x20, RZ, 0xfc, !PT ;  /* 0x0000002003047812 */ /* 0x000fe400078efcff */
[----:B---3--:R-:W-:Y:S02]  /*34790*/  PRMT R9, RZ, 0x7610, R9 ;  /* 0x00007610ff097816 */ /* 0x008fe40000000009 */
[----:B------:R-:W-:Y:S01]  /*347a0*/  ISETP.GE.AND P2, PT, R4, UR7, PT ;  /* 0x0000000704007c0c */ /* 0x000fe2000bf46270 */
[----:B------:R-:W-:Y:S01]  /*347b0*/  @!P4 IMAD.MOV.U32 R4, RZ, RZ, R10 ;  /* 0x000000ffff04c224 */ /* 0x000fe200078e000a */
[----:B------:R-:W0:Y:S04]  /*347c0*/  S2R R3, SR_TID.X ;  /* 0x0000000000037919 */ /* 0x000e280000002100 */
[----:B--2---:R-:W2:Y:S04]  /*347d0*/  @!P4 LDG.E.U16 R9, desc[UR10][R4.64] ;  /* 0x0000000a0409c981 */ /* 0x004ea8000c1e1500 */
[----:B------:R-:W3:Y:S04]  /*347e0*/  LDL R4, [R1+0x9b0] ;  /* 0x0009b00001047983 */ /* 0x000ee80000100800 */
[----:B------:R-:W3:Y:S01]  /*347f0*/  LDL R5, [R1+0x9b4] ;  /* 0x0009b40001057983 */ /* 0x000ee20000100800 */
[----:B0-----:R-:W-:-:S04]  /*34800*/  SHF.R.U32.HI R3, RZ, 0x5, R3 ;  /* 0x00000005ff037819 */ /* 0x001fc80000011603 */
[----:B------:R-:W-:Y:S02]  /*34810*/  SGXT.U32 R3, R3, 0x1 ;  /* 0x000000010303781a */ /* 0x000fe40000000000 */
[----:B------:R-:W-:Y:S02]  /*34820*/  PRMT R11, RZ, 0x7610, R11 ;  /* 0x00007610ff0b7816 */ /* 0x000fe4000000000b */
[C---:B------:R-:W-:Y:S02]  /*34830*/  LOP3.LUT R10, R3.reuse, 0x22, RZ, 0xfc, !PT ;  /* 0x00000022030a7812 */ /* 0x040fe400078efcff */
[----:B------:R-:W-:Y:S02]  /*34840*/  LOP3.LUT R3, R3, 0x24, RZ, 0xfc, !PT ;  /* 0x0000002403037812 */ /* 0x000fe400078efcff */
[----:B------:R-:W-:Y:S02]  /*34850*/  ISETP.GE.AND P3, PT, R10, UR7, PT ;  /* 0x000000070a007c0c */ /* 0x000fe4000bf66270 */
[----:B------:R-:W-:Y:S01]  /*34860*/  ISETP.GE.AND P4, PT, R3, UR7, PT ;  /* 0x0000000703007c0c */ /* 0x000fe2000bf86270 */
[----:B--2---:R0:W-:Y:S04]  /*34870*/  STL [R1+0x68c], R9 ;  /* 0x00068c0901007387 */ /* 0x0041e80000100800 */
[----:B0-----:R-:W2:Y:S01]  /*34880*/  LDL R9, [R1+0x994] ;  /* 0x0009940001097983 */ /* 0x001ea20000100800 */
[----:B---3--:R-:W-:-:S03]  /*34890*/  @!P0 LOP3.LUT R5, R5, R4, RZ, 0x3c, !PT ;  /* 0x0000000405058212 */ /* 0x008fc600078e3cff */
[----:B------:R-:W3:Y:S01]  /*348a0*/  LDL.LU R10, [R1+0x37a4] ;  /* 0x0037a400010a7983 */ /* 0x000ee20000300800 */
[----:B------:R-:W-:-:S03]  /*348b0*/  @!P0 LOP3.LUT R4, R5, R4, RZ, 0x3c, !PT ;  /* 0x0000000405048212 */ /* 0x000fc600078e3cff */
[----:B------:R-:W2:Y:S01]  /*348c0*/  LDL.LU R3, [R1+0x37a0] ;  /* 0x0037a00001037983 */ /* 0x000ea20000300800 */
[----:B------:R-:W-:-:S05]  /*348d0*/  @!P0 LOP3.LUT R5, R5, R4, RZ, 0x3c, !PT ;  /* 0x0000000405058212 */ /* 0x000fca00078e3cff */
[----:B------:R0:W2:Y:S04]  /*348e0*/  @!P0 LDG.E.U16 R11, desc[UR10][R4.64] ;  /* 0x0000000a040b8981 */ /* 0x0000a8000c1e1500 */
[----:B------:R-:W0:Y:S04]  /*348f0*/  LDL R4, [R1+0x9a8] ;  /* 0x0009a80001047983 */ /* 0x000e280000100800 */
[----:B------:R-:W0:Y:S01]  /*34900*/  LDL R5, [R1+0x9ac] ;  /* 0x0009ac0001057983 */ /* 0x000e220000100800 */
[----:B----4-:R-:W-:Y:S02]  /*34910*/  PRMT R8, RZ, 0x7610, R8 ;  /* 0x00007610ff087816 */ /* 0x010fe40000000008 */
[----:B0-----:R-:W-:-:S04]  /*34920*/  @!P1 LOP3.LUT R5, R5, R4, RZ, 0x3c, !PT ;  /* 0x0000000405059212 */ /* 0x001fc800078e3cff */
[----:B------:R-:W-:-:S04]  /*34930*/  @!P1 LOP3.LUT R4, R5, R4, RZ, 0x3c, !PT ;  /* 0x0000000405049212 */ /* 0x000fc800078e3cff */
[----:B------:R-:W-:-:S05]  /*34940*/  @!P1 LOP3.LUT R5, R5, R4, RZ, 0x3c, !PT ;  /* 0x0000000405059212 */ /* 0x000fca00078e3cff */
[----:B------:R-:W4:Y:S04]  /*34950*/  @!P1 LDG.E.U16 R8, desc[UR10][R4.64] ;  /* 0x0000000a04089981 */ /* 0x000f28000c1e1500 */
[----:B--2---:R0:W-:Y:S04]  /*34960*/  STL [R1+0x688], R11 ;  /* 0x0006880b01007387 */ /* 0x0041e80000100800 */
[----:B----4-:R1:W-:Y:S04]  /*34970*/  STL [R1+0x684], R8 ;  /* 0x0006840801007387 */ /* 0x0103e80000100800 */
[----:B------:R-:W2:Y:S04]  /*34980*/  LDL R4, [R1+0x9a0] ;  /* 0x0009a00001047983 */ /* 0x000ea80000100800 */
[----:B------:R-:W2:Y:S01]  /*34990*/  LDL R5, [R1+0x9a4] ;  /* 0x0009a40001057983 */ /* 0x000ea20000100800 */
[----:B------:R-:W-:Y:S01]  /*349a0*/  PRMT R3, RZ, 0x7610, R3 ;  /* 0x00007610ff037816 */ /* 0x000fe20000000003 */
[----:B0-----:R-:W1:Y:S01]  /*349b0*/  S2R R11, SR_TID.X ;  /* 0x00000000000b7919 */ /* 0x001e620000002100 */
[----:B--2---:R-:W-:-:S04]  /*349c0*/  @!P2 LOP3.LUT R5, R5, R4, RZ, 0x3c, !PT ;  /* 0x000000040505a212 */ /* 0x004fc800078e3cff */
[----:B------:R-:W-:-:S04]  /*349d0*/  @!P2 LOP3.LUT R4, R5, R4, RZ, 0x3c, !PT ;  /* 0x000000040504a212 */ /* 0x000fc800078e3cff */
[----:B------:R-:W-:-:S05]  /*349e0*/  @!P2 LOP3.LUT R5, R5, R4, RZ, 0x3c, !PT ;  /* 0x000000040505a212 */ /* 0x000fca00078e3cff */
[----:B------:R-:W2:Y:S01]  /*349f0*/  @!P2 LDG.E.U16 R3, desc[UR10][R4.64] ;  /* 0x0000000a0403a981 */ /* 0x000ea2000c1e1500 */
[----:B-1----:R-:W-:-:S04]  /*34a00*/  SHF.R.U32.HI R8, RZ, 0x5, R11 ;  /* 0x00000005ff087819 */ /* 0x002fc8000001160b */
[----:B------:R-:W-:-:S04]  /*34a10*/  SGXT.U32 R8, R8, 0x1 ;  /* 0x000000010808781a */ /* 0x000fc80000000000 */
[----:B------:R-:W-:-:S04]  /*34a20*/  LOP3.LUT R8, R8, 0x26, RZ, 0xfc, !PT ;  /* 0x0000002608087812 */ /* 0x000fc800078efcff */
[----:B------:R-:W-:Y:S02]  /*34a30*/  ISETP.GE.AND P0, PT, R8, UR7, PT ;  /* 0x0000000708007c0c */ /* 0x000fe4000bf06270 */
[----:B------:R-:W4:Y:S04]  /*34a40*/  LDL.LU R8, [R1+0x379c] ;  /* 0x00379c0001087983 */ /* 0x000f280000300800 */
[----:B--2---:R0:W-:Y:S04]  /*34a50*/  STL [R1+0x680], R3 ;  /* 0x0006800301007387 */ /* 0x0041e80000100800 */
[----:B0-----:R-:W2:Y:S04]  /*34a60*/  LDL.LU R3, [R1+0x3798] ;  /* 0x0037980001037983 */ /* 0x001ea80000300800 */
[----:B------:R-:W2:Y:S04]  /*34a70*/  LDL R4, [R1+0x998] ;  /* 0x0009980001047983 */ /* 0x000ea80000100800 */
[----:B------:R-:W2:Y:S01]  /*34a80*/  LDL R5, [R1+0x99c] ;  /* 0x00099c0001057983 */ /* 0x000ea20000100800 */
[----:B---3--:R-:W-:-:S02]  /*34a90*/  PRMT R10, RZ, 0x7610, R10 ;  /* 0x00007610ff0a7816 */ /* 0x008fc4000000000a */
[----:B--2---:R-:W-:-:S04]  /*34aa0*/  @!P3 LOP3.LUT R5, R5, R4, RZ, 0x3c, !PT ;  /* 0x000000040505b212 */ /* 0x004fc800078e3cff */
[----:B------:R-:W-:-:S04]  /*34ab0*/  @!P3 LOP3.LUT R4, R5, R4, RZ, 0x3c, !PT ;  /* 0x000000040504b212 */ /* 0x000fc800078e3cff */
[----:B------:R-:W-:-:S05]  /*34ac0*/  @!P3 LOP3.LUT R5, R5, R4, RZ, 0x3c, !PT ;  /* 0x000000040505b212 */ /* 0x000fca00078e3cff */
[----:B------:R-:W2:Y:S01]  /*34ad0*/  @!P3 LDG.E.U16 R10, desc[UR10][R4.64] ;  /* 0x0000000a040ab981 */ /* 0x000ea2000c1e1500 */
[----:B------:R-:W-:-:S03]  /*34ae0*/  PRMT R3, RZ, 0x7610, R3 ;  /* 0x00007610ff037816 */ /* 0x000fc60000000003 */
[----:B--2---:R0:W-:Y:S04]  /*34af0*/  STL [R1+0x5cc], R10 ;  /* 0x0005cc0a01007387 */ /* 0x0041e80000100800 */
[----:B0-----:R-:W2:Y:S04]  /*34b00*/  LDL.LU R10, [R1+0x3794] ;  /* 0x00379400010a7983 */ /* 0x001ea80000300800 */
[----:B------:R-:W3:Y:S01]  /*34b10*/  LDL R5, [R1+0x990] ;  /* 0x0009900001057983 */ /* 0x000ee20000100800 */
[----:B------:R-:W-:-:S05]  /*34b20*/  @!P4 IMAD.MOV.U32 R4, RZ, RZ, R9 ;  /* 0x000000ffff04c224 */ /* 0x000fca00078e0009 */
[----:B---3--:R-:W3:Y:S04]  /*34b30*/  @!P4 LDG.E.U16 R3, desc[UR10][R4.64] ;  /* 0x0000000a0403c981 */ /* 0x008ee8000c1e1500 */
[----:B---3--:R0:W-:Y:S04]  /*34b40*/  STL [R1+0x5c8], R3 ;  /* 0x0005c80301007387 */ /* 0x0081e80000100800 */
[----:B0-----:R-:W3:Y:S04]  /*34b50*/  LDL.LU R3, [R1+0x3790] ;  /* 0x0037900001037983 */ /* 0x001ee80000300800 */
[----:B------:R-:W3:Y:S04]  /*34b60*/  LDL R4, [R1+0x988] ;  /* 0x0009880001047983 */ /* 0x000ee80000100800 */
[----:B------:R-:W3:Y:S01]  /*34b70*/  LDL R5, [R1+0x98c] ;  /* 0x00098c0001057983 */ /* 0x000ee20000100800 */
[----:B--2---:R-:W-:-:S02]  /*34b80*/  PRMT R10, RZ, 0x7610, R10 ;  /* 0x00007610ff0a7816 */ /* 0x004fc4000000000a */
[----:B------:R-:W-:-:S04]  /*34b90*/  SHF.R.U32.HI R11, RZ, 0x5, R11 ;  /* 0x00000005ff0b7819 */ /* 0x000fc8000001160b */
[----:B------:R-:W-:-:S04]  /*34ba0*/  SGXT.U32 R11, R11, 0x1 ;  /* 0x000000010b0b781a */ /* 0x000fc80000000000 */
[----:B------:R-:W-:-:S04]  /*34bb0*/  LOP3.LUT R11, R11, 0x28, RZ, 0xfc, !PT ;  /* 0x000000280b0b7812 */ /* 0x000fc800078efcff */
[----:B------:R-:W-:Y:S02]  /*34bc0*/  ISETP.GE.AND P1, PT, R11, UR7, PT ;  /* 0x000000070b007c0c */ /* 0x000fe4000bf26270 */
[----:B------:R-:W0:Y:S01]  /*34bd0*/  S2R R11, SR_TID.X ;  /* 0x00000000000b7919 */ /* 0x000e220000002100 */
[----:B---3--:R-:W-:-:S04]  /*34be0*/  @!P0 LOP3.LUT R5, R5, R4, RZ, 0x3c, !PT ;  /* 0x0000000405058212 */ /* 0x008fc800078e3cff */
[----:B------:R-:W-:-:S04]  /*34bf0*/  @!P0 LOP3.LUT R4, R5, R4, RZ, 0x3c, !PT ;  /* 0x0000000405048212 */ /* 0x000fc800078e3cff */
[----:B------:R-:W-:-:S05]  /*34c00*/  @!P0 LOP3.LUT R5, R5, R4, RZ, 0x3c, !PT ;  /* 0x0000000405058212 */ /* 0x000fca00078e3cff */
[----:B------:R-:W2:Y:S01]  /*34c10*/  @!P0 LDG.E.U16 R10, desc[UR10][R4.64] ;  /* 0x0000000a040a8981 */ /* 0x000ea2000c1e1500 */
[--C-:B0-----:R-:W-:Y:S02]  /*34c20*/  SHF.R.U32.HI R9, RZ, 0x5, R11.reuse ;  /* 0x00000005ff097819 */ /* 0x101fe4000001160b */
[----:B------:R-:W-:Y:S02]  /*34c30*/  SHF.R.U32.HI R11, RZ, 0x5, R11 ;  /* 0x00000005ff0b7819 */ /* 0x000fe4000001160b */
[----:B------:R-:W-:Y:S02]  /*34c40*/  SGXT.U32 R9, R9, 0x1 ;  /* 0x000000010909781a */ /* 0x000fe40000000000 */
[----:B------:R-:W-:Y:S02]  /*34c50*/  SGXT.U32 R11, R11, 0x1 ;  /* 0x000000010b0b781a */ /* 0x000fe40000000000 */
[----:B------:R-:W-:-:S04]  /*34c60*/  LOP3.LUT R9, R9, 0x2a, RZ, 0xfc, !PT ;  /* 0x0000002a09097812 */ /* 0x000fc800078efcff */
[----:B------:R-:W-:Y:S02]  /*34c70*/  ISETP.GE.AND P2, PT, R9, UR7, PT ;  /* 0x0000000709007c0c */ /* 0x000fe4000bf46270 */
[----:B------:R-:W-:-:S04]  /*34c80*/  LOP3.LUT R9, R11, 0x2c, RZ, 0xfc, !PT ;  /* 0x0000002c0b097812 */ /* 0x000fc800078efcff */
[----:B------:R-:W-:Y:S02]  /*34c90*/  ISETP.GE.AND P3, PT, R9, UR7, PT ;  /* 0x0000000709007c0c */ /* 0x000fe4000bf66270 */
[----:B------:R-:W3:Y:S04]  /*34ca0*/  LDL.LU R9, [R1+0x378c] ;  /* 0x00378c0001097983 */ /* 0x000ee80000300800 */
[----:B------:R-:W3:Y:S04]  /*34cb0*/  LDL R4, [R1+0x96c] ;  /* 0x00096c0001047983 */ /* 0x000ee80000100800 */
[----:B--2---:R0:W-:Y:S04]  /*34cc0*/  STL [R1+0x26c], R10 ;  /* 0x00026c0a01007387 */ /* 0x0041e80000100800 */
[----:B------:R-:W3:Y:S01]  /*34cd0*/  LDL R5, [R1+0x984] ;  /* 0x0009840001057983 */ /* 0x000ee20000100800 */
[----:B----4-:R-:W-:Y:S01]  /*34ce0*/  PRMT R8, RZ, 0x7610, R8 ;  /* 0x00007610ff087816 */ /* 0x010fe20000000008 */
        /* <DEDUP_REMOVED lines=13> */
[----:B------:R-:W-:Y:S01]  /*34dc0*/  PRMT R9, RZ, 0x7610, R9 ;  /* 0x00007610ff097816 */ /* 0x000fe20000000009 */
        /* <DEDUP_REMOVED lines=9> */
[----:B------:R-:W4:Y:S04]  /*34e60*/  LDL.LU R8, [R1+0x3784] ;  /* 0x0037840001087983 */ /* 0x000f280000300800 */
[----:B--2---:R0:W-:Y:S04]  /*34e70*/  STL [R1+0x264], R9 ;  /* 0x0002640901007387 */ /* 0x0041e80000100800 */
[----:B------:R-:W2:Y:S04]  /*34e80*/  LDL R4, [R1+0x95c] ;  /* 0x00095c0001047983 */ /* 0x000ea80000100800 */
[----:B------:R-:W2:Y:S01]  /*34e90*/  LDL R5, [R1+0x960] ;  /* 0x0009600001057983 */ /* 0x000ea20000100800 */
[----:B---3--:R-:W-:-:S02]  /*34ea0*/  PRMT R10, RZ, 0x7610, R10 ;  /* 0x00007610ff0a7816 */ /* 0x008fc4000000000a */
[----:B--2---:R-:W-:-:S04]  /*34eb0*/  @!P3 LOP3.LUT R5, R5, R4, RZ, 0x3c, !PT ;  /* 0x000000040505b212 */ /* 0x004fc800078e3cff */
[----:B------:R-:W-:-:S04]  /*34ec0*/  @!P3 LOP3.LUT R4, R5, R4, RZ, 0x3c, !PT ;  /* 0x000000040504b212 */ /* 0x000fc800078e3cff */
[----:B------:R-:W-:-:S05]  /*34ed0*/  @!P3 LOP3.LUT R5, R5, R4, RZ, 0x3c, !PT ;  /* 0x000000040505b212 */ /* 0x000fca00078e3cff */
[----:B------:R-:W2:Y:S01]  /*34ee0*/  @!P3 LDG.E.U16 R10, desc[UR10][R4.64] ;  /* 0x0000000a040ab981 */ /* 0x000ea2000c1e1500 */
[----:B------:R-:W-:-:S04]  /*34ef0*/  SHF.R.U32.HI R11, RZ, 0x5, R11 ;  /* 0x00000005ff0b7819 */ /* 0x000fc8000001160b */
[----:B------:R-:W-:-:S04]  /*34f00*/  SGXT.U32 R11, R11, 0x1 ;  /* 0x000000010b0b781a */ /* 0x000fc80000000000 */
[----:B0-----:R-:W-:-:S04]  /*34f10*/  LOP3.LUT R9, R11, 0x32, RZ, 0xfc, !PT ;  /* 0x000000320b097812 */ /* 0x001fc800078efcff */
[----:B------:R-:W-:Y:S02]  /*34f20*/  ISETP.GE.AND P2, PT, R9, UR7, PT ;  /* 0x0000000709007c0c */ /* 0x000fe4000bf46270 */
[----:B------:R-:W3:Y:S04]  /*34f30*/  LDL.LU R9, [R1+0x3780] ;  /* 0x0037800001097983 */ /* 0x000ee80000300800 */
[----:B--2---:R0:W-:Y:S04]  /*34f40*/  STL [R1+0x260], R10 ;  /* 0x0002600a01007387 */ /* 0x0041e80000100800 */
[----:B------:R-:W2:Y:S04]  /*34f50*/  LDL R4, [R1+0x954] ;  /* 0x0009540001047983 */ /* 0x000ea80000100800 */
[----:B------:R-:W2:Y:S01]  /*34f60*/  LDL R5, [R1+0x958] ;  /* 0x0009580001057983 */ /* 0x000ea20000100800 */
[----:B---3--:R-:W-:Y:S01]  /*34f70*/  PRMT R9, RZ, 0x7610, R9 ;  /* 0x00007610ff097816 */ /* 0x008fe20000000009 */
[----:B------:R-:W1:Y:S01]  /*34f80*/  S2R R11, SR_TID.X ;  /* 0x00000000000b7919 */ /* 0x000e620000002100 */
        /* <DEDUP_REMOVED lines=8> */
[----:B------:R-:W3:Y:S01]  /*35010*/  LDL.LU R11, [R1+0x377c] ;  /* 0x00377c00010b7983 */ /* 0x000ee20000300800 */
[----:B0-----:R-:W0:Y:S03]  /*35020*/  S2R R10, SR_TID.X ;  /* 0x00000000000a7919 */ /* 0x001e260000002100 */
[----:B--2---:R1:W-:Y:S04]  /*35030*/  STL [R1+0x258], R9 ;  /* 0x0002580901007387 */ /* 0x0043e80000100800 */
[----:B-1----:R-:W2:Y:S04]  /*35040*/  LDL.LU R9, [R1+0x3778] ;  /* 0x0037780001097983 */ /* 0x002ea80000300800 */
[----:B------:R-:W2:Y:S04]  /*35050*/  LDL R4, [R1+0x94c] ;  /* 0x00094c0001047983 */ /* 0x000ea80000100800 */
[----:B------:R-:W2:Y:S01]  /*35060*/  LDL R5, [R1+0x950] ;  /* 0x0009500001057983 */ /* 0x000ea20000100800 */
[----:B0-----:R-:W-:-:S04]  /*35070*/  SHF.R.U32.HI R10, RZ, 0x5, R10 ;  /* 0x00000005ff0a7819 */ /* 0x001fc8000001160a */
[----:B------:R-:W-:Y:S02]  /*35080*/  SGXT.U32 R10, R10, 0x1 ;  /* 0x000000010a0a781a */ /* 0x000fe40000000000 */
[----:B---3--:R-:W-:Y:S02]  /*35090*/  PRMT R11, RZ, 0x7610, R11 ;  /* 0x00007610ff0b7816 */ /* 0x008fe4000000000b */
[----:B------:R-:W-:-:S04]  /*350a0*/  LOP3.LUT R10, R10, 0x36, RZ, 0xfc, !PT ;  /* 0x000000360a0a7812 */ /* 0x000fc800078efcff */
[----:B------:R-:W-:Y:S02]  /*350b0*/  ISETP.GE.AND P0, PT, R10, UR7, PT ;  /* 0x000000070a007c0c */ /* 0x000fe4000bf06270 */
[----:B------:R-:W3:Y:S01]  /*350c0*/  LDL.LU R10, [R1+0x3774] ;  /* 0x00377400010a7983 */ /* 0x000ee20000300800 */
[----:B--2---:R-:W-:-:S04]  /*350d0*/  @!P1 LOP3.LUT R5, R5, R4, RZ, 0x3c, !PT ;  /* 0x0000000405059212 */ /* 0x004fc800078e3cff */
[----:B------:R-:W-:-:S04]  /*350e0*/  @!P1 LOP3.LUT R4, R5, R4, RZ, 0x3c, !PT ;  /* 0x0000000405049212 */ /* 0x000fc800078e3cff */
[----:B------:R-:W-:-:S05]  /*350f0*/  @!P1 LOP3.LUT R5, R5, R4, RZ, 0x3c, !PT ;  /* 0x0000000405059212 */ /* 0x000fca00078e3cff */
[----:B------:R0:W2:Y:S04]  /*35100*/  @!P1 LDG.E.U16 R11, desc[UR10][R4.64] ;  /* 0x0000000a040b9981 */ /* 0x0000a8000c1e1500 */
[----:B------:R-:W0:Y:S04]  /*35110*/  LDL R4, [R1+0x944] ;  /* 0x0009440001047983 */ /* 0x000e280000100800 */
[----:B------:R-:W0:Y:S01]  /*35120*/  LDL R5, [R1+0x948] ;  /* 0x0009480001057983 */ /* 0x000e220000100800 */
[----:B---3--:R-:W-:Y:S02]  /*35130*/  PRMT R10, RZ, 0x7610, R10 ;  /* 0x00007610ff0a7816 */ /* 0x008fe4000000000a */
[----:B0-----:R-:W-:-:S04]  /*35140*/  @!P2 LOP3.LUT R5, R5, R4, RZ, 0x3c, !PT ;  /* 0x000000040505a212 */ /* 0x001fc800078e3cff */
[----:B------:R-:W-:-:S04]  /*35150*/  @!P2 LOP3.LUT R4, R5, R4, RZ, 0x3c, !PT ;  /* 0x000000040504a212 */ /* 0x000fc800078e3cff */
[----:B------:R-:W-:-:S05]  /*35160*/  @!P2 LOP3.LUT R5, R5, R4, RZ, 0x3c, !PT ;  /* 0x000000040505a212 */ /* 0x000fca00078e3cff */
[----:B------:R-:W3:Y:S04]  /*35170*/  @!P2 LDG.E.U16 R10, desc[UR10][R4.64] ;  /* 0x0000000a040aa981 */ /* 0x000ee8000c1e1500 */
[----:B--2---:R0:W-:Y:S04]  /*35180*/  STL [R1+0x254], R11 ;  /* 0x0002540b01007387 */ /* 0x0041e80000100800 */
[----:B------:R-:W2:Y:S04]  /*35190*/  LDL R4, [R1+0x93c] ;  /* 0x00093c0001047983 */ /* 0x000ea80000100800 */
[----:B---3--:R1:W-:Y:S04]  /*351a0*/  STL [R1+0x250], R10 ;  /* 0x0002500a01007387 */ /* 0x0083e80000100800 */
[----:B------:R-:W2:Y:S01]  /*351b0*/  LDL R5, [R1+0x940] ;  /* 0x0009400001057983 */ /* 0x000ea20000100800 */
[----:B------:R-:W-:Y:S01]  /*351c0*/  PRMT R3, RZ, 0x7610, R3 ;  /* 0x00007610ff037816 */ /* 0x000fe20000000003 */
[----:B0-----:R-:W0:Y:S01]  /*351d0*/  S2R R11, SR_TID.X ;  /* 0x00000000000b7919 */ /* 0x001e220000002100 */
        /* <DEDUP_REMOVED lines=8> */
[----:B------:R-:W3:Y:S04]  /*35260*/  LDL.LU R11, [R1+0x3770] ;  /* 0x00377000010b7983 */ /* 0x000ee80000300800 */
[----:B--2---:R0:W-:Y:S04]  /*35270*/  STL [R1+0x24c], R3 ;  /* 0x00024c0301007387 */ /* 0x0041e80000100800 */
[----:B------:R-:W2:Y:S04]  /*35280*/  LDL R4, [R1+0x934] ;  /* 0x0009340001047983 */ /* 0x000ea80000100800 */
[----:B------:R-:W2:Y:S01]  /*35290*/  LDL R5, [R1+0x938] ;  /* 0x0009380001057983 */ /* 0x000ea20000100800 */
[----:B------:R-:W-:-:S02]  /*352a0*/  PRMT R0, RZ, 0x7610, R0 ;  /* 0x00007610ff007816 */ /* 0x000fc40000000000 */
[----:B--2---:R-:W-:-:S04]  /*352b0*/  @!P0 LOP3.LUT R5, R5, R4, RZ, 0x3c, !PT ;  /* 0x0000000405058212 */ /* 0x004fc800078e3cff */
[----:B------:R-:W-:-:S04]  /*352c0*/  @!P0 LOP3.LUT R4, R5, R4, RZ, 0x3c, !PT ;  /* 0x0000000405048212 */ /* 0x000fc800078e3cff */
[----:B------:R-:W-:-:S05]  /*352d0*/  @!P0 LOP3.LUT R5, R5, R4, RZ, 0x3c, !PT ;  /* 0x0000000405058212 */ /* 0x000fca00078e3cff */
[----:B------:R-:W2:Y:S04]  /*352e0*/  @!P0 LDG.E.U16 R0, desc[UR10][R4.64] ;  /* 0x0000000a04008981 */ /* 0x000ea8000c1e1500 */
[----:B------:R-:W3:Y:S04]  /*352f0*/  LDL R4, [R1+0x92c] ;  /* 0x00092c0001047983 */ /* 0x000ee80000100800 */
[----:B--2---:R2:W-:Y:S04]  /*35300*/  STL [R1+0x248], R0 ;  /* 0x0002480001007387 */ /* 0x0045e80000100800 */
[----:B------:R-:W3:Y:S01]  /*35310*/  LDL R5, [R1+0x930] ;  /* 0x0009300001057983 */ /* 0x000ee20000100800 */
[----:B------:R-:W-:Y:S01]  /*35320*/  PRMT R9, RZ, 0x7610, R9 ;  /* 0x00007610ff097816 */ /* 0x000fe20000000009 */
[----:B-1----:R-:W1:Y:S02]  /*35330*/  S2R R10, SR_TID.X ;  /* 0x00000000000a7919 */ /* 0x002e640000002100 */
[----:B-1----:R-:W-:-:S04]  /*35340*/  SHF.R.U32.HI R10, RZ, 0x5, R10 ;  /* 0x00000005ff0a7819 */ /* 0x002fc8000001160a */
[----:B------:R-:W-:Y:S02]  /*35350*/  SGXT.U32 R10, R10, 0x1 ;  /* 0x000000010a0a781a */ /* 0x000fe40000000000 */
[----:B---3--:R-:W-:-:S04]  /*35360*/  @!P1 LOP3.LUT R5, R5, R4, RZ, 0x3c, !PT ;  /* 0x0000000405059212 */ /* 0x008fc800078e3cff */
[----:B------:R-:W-:-:S04]  /*35370*/  @!P1 LOP3.LUT R4, R5, R4, RZ, 0x3c, !PT ;  /* 0x0000000405049212 */ /* 0x000fc800078e3cff */
[----:B------:R-:W-:-:S05]  /*35380*/  @!P1 LOP3.LUT R5, R5, R4, RZ, 0x3c, !PT ;  /* 0x0000000405059212 */ /* 0x000fca00078e3cff */
[----:B------:R-:W3:Y:S01]  /*35390*/  @!P1 LDG.E.U16 R9, desc[UR10][R4.64] ;  /* 0x0000000a04099981 */ /* 0x000ee2000c1e1500 */
[----:B0-----:R-:W-:Y:S02]  /*353a0*/  LOP3.LUT R3, R10, 0x3a, RZ, 0xfc, !PT ;  /* 0x0000003a0a037812 */ /* 0x001fe400078efcff */
[----:B------:R-:W0:Y:S02]  /*353b0*/  S2R R10, SR_TID.X ;  /* 0x00000000000a7919 */ /* 0x000e240000002100 */
[----:B0-----:R-:W-:-:S04]  /*353c0*/  SHF.R.U32.HI R10, RZ, 0x5, R10 ;  /* 0x00000005ff0a7819 */ /* 0x001fc8000001160a */
[----:B------:R-:W-:-:S04]  /*353d0*/  SGXT.U32 R10, R10, 0x1 ;  /* 0x000000010a0a781a */ /* 0x000fc80000000000 */
[----:B--2---:R-:W-:-:S04]  /*353e0*/  LOP3.LUT R0, R10, 0x3c, RZ, 0xfc, !PT ;  /* 0x0000003c0a007812 */ /* 0x004fc800078efcff */
[----:B------:R-:W-:Y:S02]  /*353f0*/  ISETP.GE.AND P3, PT, R0, UR7, PT ;  /* 0x0000000700007c0c */ /* 0x000fe4000bf66270 */
[----:B------:R-:W2:Y:S04]  /*35400*/  LDL.LU R0, [R1+0xa0c] ;  /* 0x000a0c0001007983 */ /* 0x000ea80000300800 */
[----:B---3--:R0:W-:Y:S04]  /*35410*/  STL [R1+0x244], R9 ;  /* 0x0002440901007387 */ /* 0x0081e80000100800 */
[----:B0-----:R-:W3:Y:S04]  /*35420*/  LDL.LU R9, [R1+0x376c] ;  /* 0x00376c0001097983 */ /* 0x001ee80000300800 */
[----:B------:R-:W2:Y:S04]  /*35430*/  LDL R4, [R1+0x924] ;  /* 0x0009240001047983 */ /* 0x000ea80000100800 */
[----:B------:R-:W2:Y:S01]  /*35440*/  LDL R5, [R1+0x928] ;  /* 0x0009280001057983 */ /* 0x000ea20000100800 */
[----:B------:R-:W-:-:S02]  /*35450*/  ISETP.GE.AND P2, PT, R3, UR7, PT ;  /* 0x0000000703007c0c */ /* 0x000fc4000bf46270 */
[----:B------:R-:W-:Y:S02]  /*35460*/  PRMT R11, RZ, 0x7610, R11 ;  /* 0x00007610ff0b7816 */ /* 0x000fe4000000000b */
[----:B------:R-:W-:-:S04]  /*35470*/  LOP3.LUT R10, R10, 0x3e, RZ, 0xfc, !PT ;  /* 0x0000003e0a0a7812 */ /* 0x000fc800078efcff */
[----:B------:R-:W-:Y:S02]  /*35480*/  ISETP.GE.AND P4, PT, R10, UR7, PT ;  /* 0x000000070a007c0c */ /* 0x000fe4000bf86270 */
[----:B------:R-:W0:Y:S03]  /*35490*/  S2R R10, SR_TID.X ;  /* 0x00000000000a7919 */ /* 0x000e260000002100 */
[----:B--2---:R-:W-:-:S04]  /*354a0*/  @!P2 LOP3.LUT R5, R5, R4, RZ, 0x3c, !PT ;  /* 0x000000040505a212 */ /* 0x004fc800078e3cff */
[----:B------:R-:W-:-:S04]  /*354b0*/  @!P2 LOP3.LUT R4, R5, R4, RZ, 0x3c, !PT ;  /* 0x000000040504a212 */ /* 0x000fc800078e3cff */
[----:B------:R-:W-:-:S05]  /*354c0*/  @!P2 LOP3.LUT R5, R5, R4, RZ, 0x3c, !PT ;  /* 0x000000040505a212 */ /* 0x000fca00078e3cff */
[----:B------:R-:W2:Y:S01]  /*354d0*/  @!P2 LDG.E.U16 R11, desc[UR10][R4.64] ;  /* 0x0000000a040ba981 */ /* 0x000ea2000c1e1500 */
[----:B0-----:R-:W-:-:S04]  /*354e0*/  LOP3.LUT R10, R10, 0x3f, RZ, 0xc0, !PT ;  /* 0x0000003f0a0a7812 */ /* 0x001fc800078ec0ff */
[----:B------:R-:W-:Y:S02]  /*354f0*/  ISETP.GE.AND P1, PT, R10, UR7, PT ;  /* 0x000000070a007c0c */ /* 0x000fe4000bf26270 */
[----:B------:R-:W3:Y:S04]  /*35500*/  LDL.LU R10, [R1+0x3768] ;  /* 0x00376800010a7983 */ /* 0x000ee80000300800 */
        /* <DEDUP_REMOVED lines=8> */
[----:B------:R-:W2:Y:S04]  /*35590*/  @!P3 LDG.E.U16 R9, desc[UR10][R4.64] ;  /* 0x0000000a0409b981 */ /* 0x000ea8000c1e1500 */
[----:B--2---:R0:W-:Y:S04]  /*355a0*/  STL [R1+0x23c], R9 ;  /* 0x00023c0901007387 */ /* 0x0041e80000100800 */
[----:B0-----:R-:W2:Y:S04]  /*355b0*/  LDL.LU R9, [R1+0x3760] ;  /* 0x0037600001097983 */ /* 0x001ea80000300800 */
[----:B------:R-:W3:Y:S04]  /*355c0*/  LDL R4, [R1+0x914] ;  /* 0x0009140001047983 */ /* 0x000ee80000100800 */
[----:B------:R-:W3:Y:S01]  /*355d0*/  LDL R5, [R1+0x918] ;  /* 0x0009180001057983 */ /* 0x000ee20000100800 */
[----:B------:R-:W-:-:S02]  /*355e0*/  PRMT R10, RZ, 0x7610, R10 ;  /* 0x00007610ff0a7816 */ /* 0x000fc4000000000a */
[----:B---3--:R-:W-:-:S04]  /*355f0*/  @!P4 LOP3.LUT R5, R5, R4, RZ, 0x3c, !PT ;  /* 0x000000040505c212 */ /* 0x008fc800078e3cff */
[----:B------:R-:W-:-:S04]  /*35600*/  @!P4 LOP3.LUT R4, R5, R4, RZ, 0x3c, !PT ;  /* 0x000000040504c212 */ /* 0x000fc800078e3cff */
[----:B------:R-:W-:-:S05]  /*35610*/  @!P4 LOP3.LUT R5, R5, R4, RZ, 0x3c, !PT ;  /* 0x000000040505c212 */ /* 0x000fca00078e3cff */
[----:B------:R-:W3:Y:S01]  /*35620*/  @!P4 LDG.E.U16 R10, desc[UR10][R4.64] ;  /* 0x0000000a040ac981 */ /* 0x000ee2000c1e1500 */
[----:B------:R-:W0:Y:S03]  /*35630*/  S2R R3, SR_TID.X ;  /* 0x0000000000037919 */ /* 0x000e260000002100 */
[----:B---3--:R1:W-:Y:S04]  /*35640*/  STL [R1+0x238], R10 ;  /* 0x0002380a01007387 */ /* 0x0083e80000100800 */
[----:B-1----:R-:W3:Y:S04]  /*35650*/  LDL.LU R10, [R1+0x375c] ;  /* 0x00375c00010a7983 */ /* 0x002ee80000300800 */
[----:B------:R-:W2:Y:S01]  /*35660*/  LDL R5, [R1+0xa10] ;  /* 0x000a100001057983 */ /* 0x000ea20000100800 */
[----:B0-----:R-:W-:-:S04]  /*35670*/  SHF.R.U32.HI R3, RZ, 0x5, R3 ;  /* 0x00000005ff037819 */ /* 0x001fc80000011603 */
[----:B------:R-:W-:-:S04]  /*35680*/  SGXT.U32 R3, R3, 0x1 ;  /* 0x000000010303781a */ /* 0x000fc80000000000 */
[----:B------:R-:W-:Y:S02]  /*35690*/  ISETP.GE.AND P0, PT, R3, UR7, PT ;  /* 0x0000000703007c0c */ /* 0x000fe4000bf06270 */
[----:B------:R-:W-:-:S11]  /*356a0*/  PRMT R11, RZ, 0x7610, R11 ;  /* 0x00007610ff0b7816 */ /* 0x000fd6000000000b */
[----:B--2---:R-:W-:Y:S02]  /*356b0*/  @!P0 IMAD.MOV.U32 R4, RZ, RZ, R5 ;  /* 0x000000ffff048224 */ /* 0x004fe400078e0005 */
[----:B------:R-:W-:-:S05]  /*356c0*/  @!P0 IMAD.MOV.U32 R5, RZ, RZ, R0 ;  /* 0x000000ffff058224 */ /* 0x000fca00078e0000 */
[----:B------:R-:W2:Y:S04]  /*356d0*/  @!P0 LDG.E.U16 R11, desc[UR10][R4.64] ;  /* 0x0000000a040b8981 */ /* 0x000ea8000c1e1500 */
[----:B------:R-:W-:Y:S01]  /*356e0*/  STL [R1+0x1ab8], R0 ;  /* 0x001ab80001007387 */ /* 0x000fe20000100800 */
[----:B------:R-:W-:Y:S01]  /*356f0*/  PRMT R9, RZ, 0x7610, R9 ;  /* 0x00007610ff097816 */ /* 0x000fe20000000009 */
[----:B------:R-:W-:Y:S06]  /*35700*/  BAR.SYNC.DEFER_BLOCKING 0x0 ;  /* 0x0000000000007b1d */ /* 0x000fec0000010000 */
[----:B--2---:R0:W-:Y:S04]  /*35710*/  STL [R1+0x25c], R11 ;  /* 0x00025c0b01007387 */ /* 0x0041e80000100800 */
[----:B0-----:R-:W2:Y:S04]  /*35720*/  LDL.LU R11, [R1+0x3758] ;  /* 0x00375800010b7983 */ /* 0x001ea80000300800 */
[----:B------:R-:W2:Y:S04]  /*35730*/  LDL R4, [R1+0x1924] ;  /* 0x0019240001047983 */ /* 0x000ea80000100800 */
[----:B------:R-:W2:Y:S02]  /*35740*/  LDL R5, [R1+0x1928] ;  /* 0x0019280001057983 */ /* 0x000ea40000100800 */
[----:B--2---:R-:W-:-:S04]  /*35750*/  @!P1 LOP3.LUT R5, R5, R4, RZ, 0x3c, !PT ;  /* 0x0000000405059212 */ /* 0x004fc800078e3cff */
[----:B------:R-:W-:-:S04]  /*35760*/  @!P1 LOP3.LUT R4, R5, R4, RZ, 0x3c, !PT ;  /* 0x0000000405049212 */ /* 0x000fc800078e3cff */
[----:B------:R-:W-:-:S05]  /*35770*/  @!P1 LOP3.LUT R5, R5, R4, RZ, 0x3c, !PT ;  /* 0x0000000405059212 */ /* 0x000fca00078e3cff */
[----:B------:R-:W2:Y:S04]  /*35780*/  @!P1 LDG.E.U16 R9, desc[UR10][R4.64] ;  /* 0x0000000a04099981 */ /* 0x000ea8000c1e1500 */
        /* <DEDUP_REMOVED lines=17> */
[----:B------:R-:W3:Y:S04]  /*358a0*/  @!P1 LDG.E.U16 R11, desc[UR10][R4.64] ;  /* 0x0000000a040b9981 */ /* 0x000ee8000c1e1500 */
[----:B---3--:R0:W-:Y:S04]  /*358b0*/  STL [R1+0x22c], R11 ;  /* 0x00022c0b01007387 */ /* 0x0081e80000100800 */
[----:B0-----:R-:W3:Y:S04]  /*358c0*/  LDL.LU R11, [R1+0x374c] ;  /* 0x00374c00010b7983 */ /* 0x001ee80000300800 */
[----:B------:R-:W3:Y:S04]  /*358d0*/  LDL R4, [R1+0x1884] ;  /* 0x0018840001047983 */ /* 0x000ee80000100800 */
[----:B------:R-:W3:Y:S01]  /*358e0*/  LDL R5, [R1+0x1888] ;  /* 0x0018880001057983 */ /* 0x000ee20000100800 */
[----:B--2---:R-:W-:-:S02]  /*358f0*/  PRMT R10, RZ, 0x7610, R10 ;  /* 0x00007610ff0a7816 */ /* 0x004fc4000000000a */
[----:B---3--:R-:W-:-:S04]  /*35900*/  @!P1 LOP3.LUT R5, R5, R4, RZ, 0x3c, !PT ;  /* 0x0000000405059212 */ /* 0x008fc800078e3cff */
        /* <DEDUP_REMOVED lines=500> */
[----:B------:R-:W2:Y:S04]  /*37850*/  LDL R4, [R1+0xa84] ;  /* 0x000a840001047983 */ /* 0x000ea80000100800 */
[----:B------:R-:W2:Y:S01]  /*37860*/  LDL R5, [R1+0xa88] ;  /* 0x000a880001057983 */ /* 0x000ea20000100800 */
[----:B----4-:R-:W-:-:S02]  /*37870*/  PRMT R8, RZ, 0x7610, R8 ;  /* 0x00007610ff087816 */ /* 0x010fc40000000008 */
[----:B--2---:R-:W-:-:S04]  /*37880*/  @!P1 LOP3.LUT R5, R5, R4, RZ, 0x3c, !PT ;  /* 0x0000000405059212 */ /* 0x004fc800078e3cff */
[----:B------:R-:W-:-:S04]  /*37890*/  @!P1 LOP3.LUT R4, R5, R4, RZ, 0x3c, !PT ;  /* 0x0000000405049212 */ /* 0x000fc800078e3cff */
[----:B------:R-:W-:-:S05]  /*378a0*/  @!P1 LOP3.LUT R5, R5, R4, RZ, 0x3c, !PT ;  /* 0x0000000405059212 */ /* 0x000fca00078e3cff */
[----:B------:R-:W2:Y:S04]  /*378b0*/  @!P1 LDG.E.U16 R8, desc[UR10][R4.64] ;  /* 0x0000000a04089981 */ /* 0x000ea8000c1e1500 */
[----:B--2---:R0:W-:Y:S04]  /*378c0*/  STL [R1+0x5c], R8 ;  /* 0x00005c0801007387 */ /* 0x0041e80000100800 */
[----:B0-----:R-:W2:Y:S04]  /*378d0*/  LDL.LU R8, [R1+0x3668] ;  /* 0x0036680001087983 */ /* 0x001ea80000300800 */
[----:B------:R-:W4:Y:S04]  /*378e0*/  LDL R4, [R1+0xa48] ;  /* 0x000a480001047983 */ /* 0x000f280000100800 */
[----:B------:R-:W4:Y:S01]  /*378f0*/  LDL R5, [R1+0x1930] ;  /* 0x0019300001057983 */ /* 0x000f220000100800 */
[----:B------:R-:W-:-:S02]  /*37900*/  PRMT R11, RZ, 0x7610, R11 ;  /* 0x00007610ff0b7816 */ /* 0x000fc4000000000b */
[----:B----4-:R-:W-:-:S04]  /*37910*/  @!P1 LOP3.LUT R5, R5, R4, RZ, 0x3c, !PT ;  /* 0x0000000405059212 */ /* 0x010fc800078e3cff */
[----:B------:R-:W-:-:S04]  /*37920*/  @!P1 LOP3.LUT R4, R5, R4, RZ, 0x3c, !PT ;  /* 0x0000000405049212 */ /* 0x000fc800078e3cff */
[----:B------:R-:W-:-:S05]  /*37930*/  @!P1 LOP3.LUT R5, R5, R4, RZ, 0x3c, !PT ;  /* 0x0000000405059212 */ /* 0x000fca00078e3cff */
[----:B------:R-:W4:Y:S04]  /*37940*/  @!P1 LDG.E.U16 R11, desc[UR10][R4.64] ;  /* 0x0000000a040b9981 */ /* 0x000f28000c1e1500 */
[----:B------:R-:W2:Y:S04]  /*37950*/  LDL R4, [R1+0x1934] ;  /* 0x0019340001047983 */ /* 0x000ea80000100800 */
[----:B------:R-:W2:Y:S01]  /*37960*/  LDL R5, [R1+0x1970] ;  /* 0x0019700001057983 */ /* 0x000ea20000100800 */
[----:B------:R-:W-:-:S03]  /*37970*/  PRMT R10, RZ, 0x7610, R10 ;  /* 0x00007610ff0a7816 */ /* 0x000fc6000000000a */
[----:B----4-:R-:W-:Y:S01]  /*37980*/  STL [R1+0x3534], R11 ;  /* 0x0035340b01007387 */ /* 0x010fe20000100800 */
[----:B--2---:R-:W-:-:S04]  /*37990*/  @!P1 LOP3.LUT R5, R5, R4, RZ, 0x3c, !PT ;  /* 0x0000000405059212 */ /* 0x004fc800078e3cff */
[----:B------:R-:W-:-:S04]  /*379a0*/  @!P1 LOP3.LUT R4, R5, R4, RZ, 0x3c, !PT ;  /* 0x0000000405049212 */ /* 0x000fc800078e3cff */
[----:B------:R-:W-:-:S05]  /*379b0*/  @!P1 LOP3.LUT R5, R5, R4, RZ, 0x3c, !PT ;  /* 0x0000000405059212 */ /* 0x000fca00078e3cff */
[----:B------:R-:W2:Y:S04]  /*379c0*/  @!P1 LDG.E.U16 R10, desc[UR10][R4.64] ;  /* 0x0000000a040a9981 */ /* 0x000ea8000c1e1500 */
[----:B------:R-:W4:Y:S04]  /*379d0*/  LDL R4, [R1+0x1974] ;  /* 0x0019740001047983 */ /* 0x000f280000100800 */
[----:B------:R-:W4:Y:S01]  /*379e0*/  LDL R5, [R1+0x19b0] ;  /* 0x0019b00001057983 */ /* 0x000f220000100800 */
[----:B---3--:R-:W-:-:S03]  /*379f0*/  PRMT R9, RZ, 0x7610, R9 ;  /* 0x00007610ff097816 */ /* 0x008fc60000000009 */
[----:B--2---:R-:W-:Y:S01]  /*37a00*/  STL [R1+0x3538], R10 ;  /* 0x0035380a01007387 */ /* 0x004fe20000100800 */
[----:B----4-:R-:W-:-:S04]  /*37a10*/  @!P1 LOP3.LUT R5, R5, R4, RZ, 0x3c, !PT ;  /* 0x0000000405059212 */ /* 0x010fc800078e3cff */
[----:B------:R-:W-:-:S04]  /*37a20*/  @!P1 LOP3.LUT R4, R5, R4, RZ, 0x3c, !PT ;  /* 0x0000000405049212 */ /* 0x000fc800078e3cff */
[----:B------:R-:W-:-:S05]  /*37a30*/  @!P1 LOP3.LUT R5, R5, R4, RZ, 0x3c, !PT ;  /* 0x0000000405059212 */ /* 0x000fca00078e3cff */
[----:B------:R-:W2:Y:S04]  /*37a40*/  @!P1 LDG.E.U16 R9, desc[UR10][R4.64] ;  /* 0x0000000a04099981 */ /* 0x000ea8000c1e1500 */
[----:B------:R-:W3:Y:S04]  /*37a50*/  LDL R4, [R1+0x19b4] ;  /* 0x0019b40001047983 */ /* 0x000ee80000100800 */
[----:B------:R-:W3:Y:S01]  /*37a60*/  LDL R5, [R1+0x19f0] ;  /* 0x0019f00001057983 */ /* 0x000ee20000100800 */
[----:B------:R-:W-:-:S03]  /*37a70*/  PRMT R8, RZ, 0x7610, R8 ;  /* 0x00007610ff087816 */ /* 0x000fc60000000008 */
[----:B--2---:R-:W-:Y:S01]  /*37a80*/  STL [R1+0x353c], R9 ;  /* 0x00353c0901007387 */ /* 0x004fe20000100800 */
[----:B---3--:R-:W-:-:S04]  /*37a90*/  @!P1 LOP3.LUT R5, R5, R4, RZ, 0x3c, !PT ;  /* 0x0000000405059212 */ /* 0x008fc800078e3cff */
[----:B------:R-:W-:-:S04]  /*37aa0*/  @!P1 LOP3.LUT R4, R5, R4, RZ, 0x3c, !PT ;  /* 0x0000000405049212 */ /* 0x000fc800078e3cff */
[----:B------:R-:W-:-:S05]  /*37ab0*/  @!P1 LOP3.LUT R5, R5, R4, RZ, 0x3c, !PT ;  /* 0x0000000405059212 */ /* 0x000fca00078e3cff */
[----:B------:R0:W2:Y:S04]  /*37ac0*/  @!P1 LDG.E.U16 R8, desc[UR10][R4.64] ;  /* 0x0000000a04089981 */ /* 0x0000a8000c1e1500 */
[----:B------:R-:W0:Y:S04]  /*37ad0*/  LDL R4, [R1+0x910] ;  /* 0x0009100001047983 */ /* 0x000e280000100800 */
[----:B------:R-:W0:Y:S01]  /*37ae0*/  LDL R5, [R1+0xa2c] ;  /* 0x000a2c0001057983 */ /* 0x000e220000100800 */
[----:B------:R-:W-:Y:S02]  /*37af0*/  PRMT R13, RZ, 0x7610, R13 ;  /* 0x00007610ff0d7816 */ /* 0x000fe4000000000d */
[----:B0-----:R-:W-:-:S04]  /*37b00*/  @!P1 LOP3.LUT R5, R5, R4, RZ, 0x3c, !PT ;  /* 0x0000000405059212 */ /* 0x001fc800078e3cff */
[----:B------:R-:W-:-:S04]  /*37b10*/  @!P1 LOP3.LUT R4, R5, R4, RZ, 0x3c, !PT ;  /* 0x0000000405049212 */ /* 0x000fc800078e3cff */
[----:B------:R-:W-:-:S05]  /*37b20*/  @!P1 LOP3.LUT R5, R5, R4, RZ, 0x3c, !PT ;  /* 0x0000000405059212 */ /* 0x000fca00078e3cff */
[----:B------:R-:W3:Y:S04]  /*37b30*/  @!P1 LDG.E.U16 R13, desc[UR10][R4.64] ;  /* 0x0000000a040d9981 */ /* 0x000ee8000c1e1500 */
[----:B--2---:R-:W-:Y:S04]  /*37b40*/  STL [R1+0x3540], R8 ;  /* 0x0035400801007387 */ /* 0x004fe80000100800 */
[----:B---3--:R0:W-:Y:S04]  /*37b50*/  STL [R1+0x158], R13 ;  /* 0x0001580d01007387 */ /* 0x0081e80000100800 */
        /* <DEDUP_REMOVED lines=10> */
[----:B------:R-:W4:Y:S04]  /*37c00*/  LDL R4, [R1+0x18bc] ;  /* 0x0018bc0001047983 */ /* 0x000f280000100800 */
[----:B------:R-:W4:Y:S01]  /*37c10*/  LDL R5, [R1+0x18c0] ;  /* 0x0018c00001057983 */ /* 0x000f220000100800 */
[----:B--2---:R-:W-:-:S02]  /*37c20*/  PRMT R13, RZ, 0x7610, R13 ;  /* 0x00007610ff0d7816 */ /* 0x004fc4000000000d */
[----:B----4-:R-:W-:-:S04]  /*37c30*/  @!P1 LOP3.LUT R5, R5, R4, RZ, 0x3c, !PT ;  /* 0x0000000405059212 */ /* 0x010fc800078e3cff */
[----:B------:R-:W-:-:S04]  /*37c40*/  @!P1 LOP3.LUT R4, R5, R4, RZ, 0x3c, !PT ;  /* 0x0000000405049212 */ /* 0x000fc800078e3cff */
[----:B------:R-:W-:-:S05]  /*37c50*/  @!P1 LOP3.LUT R5, R5, R4, RZ, 0x3c, !PT ;  /* 0x0000000405059212 */ /* 0x000fca00078e3cff */
[----:B------:R-:W2:Y:S04]  /*37c60*/  @!P1 LDG.E.U16 R13, desc[UR10][R4.64] ;  /* 0x0000000a040d9981 */ /* 0x000ea8000c1e1500 */
[----:B--2---:R0:W-:Y:S04]  /*37c70*/  STL [R1+0x150], R13 ;  /* 0x0001500d01007387 */ /* 0x0041e80000100800 */
[----:B0-----:R-:W2:Y:S04]  /*37c80*/  LDL.LU R13, [R1+0x365c] ;  /* 0x00365c00010d7983 */ /* 0x001ea80000300800 */
[----:B------:R-:W4:Y:S04]  /*37c90*/  LDL R4, [R1+0x187c] ;  /* 0x00187c0001047983 */ /* 0x000f280000100800 */
[----:B------:R-:W4:Y:S01]  /*37ca0*/  LDL R5, [R1+0x1880] ;  /* 0x0018800001057983 */ /* 0x000f220000100800 */
[----:B---3--:R-:W-:-:S02]  /*37cb0*/  PRMT R12, RZ, 0x7610, R12 ;  /* 0x00007610ff0c7816 */ /* 0x008fc4000000000c */
[----:B----4-:R-:W-:-:S04]  /*37cc0*/  @!P1 LOP3.LUT R5, R5, R4, RZ, 0x3c, !PT ;  /* 0x0000000405059212 */ /* 0x010fc800078e3cff */
        /* <DEDUP_REMOVED lines=414> */
[----:B------:R-:W4:Y:S04]  /*396b0*/  @!P1 LDG.E.U16 R7, desc[UR10][R4.64] ;  /* 0x0000000a04079981 */ /* 0x000f28000c1e1500 */
[----:B--2---:R0:W-:Y:S04]  /*396c0*/  STL [R1+0x98], R13 ;  /* 0x0000980d01007387 */ /* 0x0041e80000100800 */
[----:B0-----:R-:W2:Y:S04]  /*396d0*/  LDL R13, [R1+0xbc0] ;  /* 0x000bc000010d7983 */ /* 0x001ea80000100800 */
[----:B----4-:R0:W-:Y:S04]  /*396e0*/  STL [R1+0x94], R7 ;  /* 0x0000940701007387 */ /* 0x0101e80000100800 */
[----:B0-----:R-:W4:Y:S04]  /*396f0*/  LDL.LU R7, [R1+0x35a4] ;  /* 0x0035a40001077983 */ /* 0x001f280000300800 */
[----:B------:R-:W2:Y:S04]  /*39700*/  LDL R4, [R1+0xcbc] ;  /* 0x000cbc0001047983 */ /* 0x000ea80000100800 */
[----:B------:R-:W2:Y:S01]  /*39710*/  LDL R5, [R1+0xcc0] ;  /* 0x000cc00001057983 */ /* 0x000ea20000100800 */
[----:B------:R-:W-:-:S02]  /*39720*/  PRMT R6, RZ, 0x7610, R6 ;  /* 0x00007610ff067816 */ /* 0x000fc40000000006 */
        /* <DEDUP_REMOVED lines=30> */
[----:B------:R-:W2:Y:S01]  /*39910*/  @!P1 LDG.E.U16 R2, desc[UR10][R4.64] ;  /* 0x0000000a04029981 */ /* 0x000ea2000c1e1500 */
[----:B---3--:R-:W-:-:S03]  /*39920*/  PRMT R12, RZ, 0x7610, R12 ;  /* 0x00007610ff0c7816 */ /* 0x008fc6000000000c */
[----:B--2---:R0:W-:Y:S04]  /*39930*/  STL [R1+0x84], R2 ;  /* 0x0000840201007387 */ /* 0x0041e80000100800 */
[----:B0-----:R-:W2:Y:S04]  /*39940*/  LDL.LU R2, [R1+0x3594] ;  /* 0x0035940001027983 */ /* 0x001ea80000300800 */
[----:B------:R-:W3:Y:S01]  /*39950*/  LDL R5, [R1+0xbbc] ;  /* 0x000bbc0001057983 */ /* 0x000ee20000100800 */
[----:B------:R-:W-:Y:S01]  /*39960*/  @!P1 IMAD.MOV.U32 R4, RZ, RZ, R13 ;  /* 0x000000ffff049224 */ /* 0x000fe200078e000d */
[----:B------:R-:W-:-:S02]  /*39970*/  PRMT R29, RZ, 0x7610, R29 ;  /* 0x00007610ff1d7816 */ /* 0x000fc4000000001d */
[----:B------:R-:W2:Y:S04]  /*39980*/  LDL R13, [R1+0xa44] ;  /* 0x000a4400010d7983 */ /* 0x000ea80000100800 */
[----:B---3--:R0:W3:Y:S04]  /*39990*/  @!P1 LDG.E.U16 R12, desc[UR10][R4.64] ;  /* 0x0000000a040c9981 */ /* 0x0080e8000c1e1500 */
[----:B------:R-:W0:Y:S04]  /*399a0*/  LDL R4, [R1+0xb7c] ;  /* 0x000b7c0001047983 */ /* 0x000e280000100800 */
[----:B------:R-:W0:Y:S02]  /*399b0*/  LDL R5, [R1+0xb80] ;  /* 0x000b800001057983 */ /* 0x000e240000100800 */
[----:B0-----:R-:W-:-:S04]  /*399c0*/  @!P1 LOP3.LUT R5, R5, R4, RZ, 0x3c, !PT ;  /* 0x0000000405059212 */ /* 0x001fc800078e3cff */
[----:B------:R-:W-:-:S04]  /*399d0*/  @!P1 LOP3.LUT R4, R5, R4, RZ, 0x3c, !PT ;  /* 0x0000000405049212 */ /* 0x000fc800078e3cff */
[----:B------:R-:W-:-:S05]  /*399e0*/  @!P1 LOP3.LUT R5, R5, R4, RZ, 0x3c, !PT ;  /* 0x0000000405059212 */ /* 0x000fca00078e3cff */
[----:B------:R-:W2:Y:S04]  /*399f0*/  @!P1 LDG.E.U16 R29, desc[UR10][R4.64] ;  /* 0x0000000a041d9981 */ /* 0x000ea8000c1e1500 */
[----:B---3--:R0:W-:Y:S04]  /*39a00*/  STL [R1+0x80], R12 ;  /* 0x0000800c01007387 */ /* 0x0081e80000100800 */
[----:B0-----:R-:W3:Y:S04]  /*39a10*/  LDL R12, [R1+0x1938] ;  /* 0x00193800010c7983 */ /* 0x001ee80000100800 */
        /* <DEDUP_REMOVED lines=31> */
[----:B----4-:R-:W-:-:S02]  /*39c10*/  PRMT R7, RZ, 0x7610, R7 ;  /* 0x00007610ff077816 */ /* 0x010fc40000000007 */
[----:B--2---:R-:W-:-:S04]  /*39c20*/  @!P1 LOP3.LUT R5, R5, R4, RZ, 0x3c, !PT ;  /* 0x0000000405059212 */ /* 0x004fc800078e3cff */
[----:B------:R-:W-:-:S04]  /*39c30*/  @!P1 LOP3.LUT R4, R5, R4, RZ, 0x3c, !PT ;  /* 0x0000000405049212 */ /* 0x000fc800078e3cff */
[----:B------:R-:W-:-:S05]  /*39c40*/  @!P1 LOP3.LUT R5, R5, R4, RZ, 0x3c, !PT ;  /* 0x0000000405059212 */ /* 0x000fca00078e3cff */
[----:B------:R-:W2:Y:S01]  /*39c50*/  @!P1 LDG.E.U16 R7, desc[UR10][R4.64] ;  /* 0x0000000a04079981 */ /* 0x000ea2000c1e1500 */
[----:B------:R-:W-:-:S06]  /*39c60*/  PRMT R6, RZ, 0x7610, R6 ;  /* 0x00007610ff067816 */ /* 0x000fcc0000000006 */
[----:B---3--:R-:W3:Y:S04]  /*39c70*/  @!P1 LDG.E.U16 R6, desc[UR10][R12.64] ;  /* 0x0000000a0c069981 */ /* 0x008ee8000c1e1500 */
[----:B--2---:R-:W-:Y:S04]  /*39c80*/  STL [R1+0x3514], R7 ;  /* 0x0035140701007387 */ /* 0x004fe80000100800 */
[----:B------:R-:W2:Y:S04]  /*39c90*/  LDL R12, [R1+0x193c] ;  /* 0x00193c00010c7983 */ /* 0x000ea80000100800 */
[----:B------:R-:W2:Y:S01]  /*39ca0*/  LDL R13, [R1+0x1978] ;  /* 0x00197800010d7983 */ /* 0x000ea20000100800 */
[----:B------:R-:W-:-:S03]  /*39cb0*/  PRMT R5, RZ, 0x7610, R5 ;  /* 0x00007610ff057816 */ /* 0x000fc60000000005 */
[----:B---3--:R-:W-:Y:S01]  /*39cc0*/  STL [R1+0x3518], R6 ;  /* 0x0035180601007387 */ /* 0x008fe20000100800 */
[----:B--2---:R-:W-:-:S04]  /*39cd0*/  @!P1 LOP3.LUT R13, R13, R12, RZ, 0x3c, !PT ;  /* 0x0000000c0d0d9212 */ /* 0x004fc800078e3cff */
        /* <DEDUP_REMOVED lines=40> */
[----:B------:R-:W-:-:S02]  /*39f60*/  PRMT R11, RZ, 0x7610, R11 ;  /* 0x00007610ff0b7816 */ /* 0x000fc4000000000b */
[----:B----4-:R-:W-:-:S04]  /*39f70*/  @!P1 LOP3.LUT R13, R13, R12, RZ, 0x3c, !PT ;  /* 0x0000000c0d0d9212 */ /* 0x010fc800078e3cff */
[----:B------:R-:W-:-:S04]  /*39f80*/  @!P1 LOP3.LUT R12, R13, R12, RZ, 0x3c, !PT ;  /* 0x0000000c0d0c9212 */ /* 0x000fc800078e3cff */
[----:B------:R-:W-:-:S05]  /*39f90*/  @!P1 LOP3.LUT R13, R13, R12, RZ, 0x3c, !PT ;  /* 0x0000000c0d0d9212 */ /* 0x000fca00078e3cff */
[----:B------:R0:W4:Y:S04]  /*39fa0*/  @!P1 LDG.E.U16 R11, desc[UR10][R12.64] ;  /* 0x0000000a0c0b9981 */ /* 0x000128000c1e1500 */
[----:B------:R-:W0:Y:S04]  /*39fb0*/  LDL R12, [R1+0x1874] ;  /* 0x00187400010c7983 */ /* 0x000e280000100800 */
[----:B------:R-:W0:Y:S01]  /*39fc0*/  LDL R13, [R1+0x1878] ;  /* 0x00187800010d7983 */ /* 0x000e220000100800 */
[----:B------:R-:W-:Y:S02]  /*39fd0*/  PRMT R20, RZ, 0x7610, R20 ;  /* 0x00007610ff147816 */ /* 0x000fe40000000014 */
[----:B0-----:R-:W-:-:S04]  /*39fe0*/  @!P1 LOP3.LUT R13, R13, R12, RZ, 0x3c, !PT ;  /* 0x0000000c0d0d9212 */ /* 0x001fc800078e3cff */
[----:B------:R-:W-:-:S04]  /*39ff0*/  @!P1 LOP3.LUT R12, R13, R12, RZ, 0x3c, !PT ;  /* 0x0000000c0d0c9212 */ /* 0x000fc800078e3cff */
[----:B------:R-:W-:-:S05]  /*3a000*/  @!P1 LOP3.LUT R13, R13, R12, RZ, 0x3c, !PT ;  /* 0x0000000c0d0d9212 */ /* 0x000fca00078e3cff */
[----:B------:R-:W2:Y:S04]  /*3a010*/  @!P1 LDG.E.U16 R20, desc[UR10][R12.64] ;  /* 0x0000000a0c149981 */ /* 0x000ea8000c1e1500 */
[----:B----4-:R0:W-:Y:S04]  /*3a020*/  STL [R1+0x50], R11 ;  /* 0x0000500b01007387 */ /* 0x0101e80000100800 */
[----:B0-----:R-:W4:Y:S04]  /*3a030*/  LDL R11, [R1+0x1738] ;  /* 0x00173800010b7983 */ /* 0x001f280000100800 */
        /* <DEDUP_REMOVED lines=36> */
[----:B------:R-:W-:-:S03]  /*3a280*/  PRMT R21, RZ, 0x7610, R21 ;  /* 0x00007610ff157816 */ /* 0x000fc60000000015 */
[----:B--2---:R0:W-:Y:S04]  /*3a290*/  STL [R1+0x3c], R19 ;  /* 0x00003c1301007387 */ /* 0x0041e80000100800 */
[----:B0-----:R-:W2:Y:S04]  /*3a2a0*/  LDL.LU R19, [R1+0x3568] ;  /* 0x0035680001137983 */ /* 0x001ea80000300800 */
[----:B------:R-:W2:Y:S01]  /*3a2b0*/  LDL R13, [R1+0x1734] ;  /* 0x00173400010d7983 */ /* 0x000ea20000100800 */
[----:B----4-:R-:W-:-:S03]  /*3a2c0*/  @!P1 IMAD.MOV.U32 R12, RZ, RZ, R11 ;  /* 0x000000ffff0c9224 */ /* 0x010fc600078e000b */
[----:B------:R-:W4:Y:S04]  /*3a2d0*/  LDL R11, [R1+0x15f8] ;  /* 0x0015f800010b7983 */ /* 0x000f280000100800 */
[----:B--2---:R-:W2:Y:S04]  /*3a2e0*/  @!P1 LDG.E.U16 R21, desc[UR10][R12.64] ;  /* 0x0000000a0c159981 */ /* 0x004ea8000c1e1500 */
        /* <DEDUP_REMOVED lines=23> */
[----:B------:R-:W-:Y:S01]  /*3a460*/  @!P1 LOP3.LUT R13, R13, R12, RZ, 0x3c, !PT ;  /* 0x0000000c0d0d9212 */ /* 0x000fe200078e3cff */
[----:B--2---:R0:W-:Y:S04]  /*3a470*/  STL [R1+0x30], R15 ;  /* 0x0000300f01007387 */ /* 0x0041e80000100800 */
[----:B------:R1:W2:Y:S01]  /*3a480*/  @!P1 LDG.E.U16 R14, desc[UR10][R12.64] ;  /* 0x0000000a0c0e9981 */ /* 0x0002a2000c1e1500 */
[----:B------:R-:W-:-:S03]  /*3a490*/  PRMT R23, RZ, 0x7610, R23 ;  /* 0x00007610ff177816 */ /* 0x000fc60000000017 */
[----:B0-----:R-:W2:Y:S04]  /*3a4a0*/  LDL R15, [R1+0x1578] ;  /* 0x00157800010f7983 */ /* 0x001ea80000100800 */
[----:B------:R-:W1:Y:S04]  /*3a4b0*/  LDL R12, [R1+0x1634] ;  /* 0x00163400010c7983 */ /* 0x000e680000100800 */
[----:B------:R-:W1:Y:S02]  /*3a4c0*/  LDL R13, [R1+0x1638] ;  /* 0x00163800010d7983 */ /* 0x000e640000100800 */
[----:B-1----:R-:W-:-:S04]  /*3a4d0*/  @!P1 LOP3.LUT R13, R13, R12, RZ, 0x3c, !PT ;  /* 0x0000000c0d0d9212 */ /* 0x002fc800078e3cff */
[----:B------:R-:W-:-:S04]  /*3a4e0*/  @!P1 LOP3.LUT R12, R13, R12, RZ, 0x3c, !PT ;  /* 0x0000000c0d0c9212 */ /* 0x000fc800078e3cff */
[----:B------:R-:W-:-:S05]  /*3a4f0*/  @!P1 LOP3.LUT R13, R13, R12, RZ, 0x3c, !PT ;  /* 0x0000000c0d0d9212 */ /* 0x000fca00078e3cff */
[----:B------:R-:W3:Y:S04]  /*3a500*/  @!P1 LDG.E.U16 R23, desc[UR10][R12.64] ;  /* 0x0000000a0c179981 */ /* 0x000ee8000c1e1500 */
[----:B--2---:R0:W-:Y:S04]  /*3a510*/  STL [R1+0x2c], R14 ;  /* 0x00002c0e01007387 */ /* 0x0041e80000100800 */
[----:B0-----:R-:W2:Y:S04]  /*3a520*/  LDL R14, [R1+0x1538] ;  /* 0x00153800010e7983 */ /* 0x001ea80000100800 */
[----:B---3--:R0:W-:Y:S04]  /*3a530*/  STL [R1+0x28], R23 ;  /* 0x0000281701007387 */ /* 0x0081e80000100800 */
[----:B0-----:R-:W3:Y:S04]  /*3a540*/  LDL.LU R23, [R1+0x355c] ;  /* 0x00355c0001177983 */ /* 0x001ee80000300800 */
[----:B------:R-:W2:Y:S01]  /*3a550*/  LDL R13, [R1+0x15f4] ;  /* 0x0015f400010d7983 */ /* 0x000ea20000100800 */
[----:B------:R-:W-:Y:S01]  /*3a560*/  PRMT R2, RZ, 0x7610, R2 ;  /* 0x00007610ff027816 */ /* 0x000fe20000000002 */
[----:B----4-:R-:W-:-:S02]  /*3a570*/  @!P1 IMAD.MOV.U32 R12, RZ, RZ, R11 ;  /* 0x000000ffff0c9224 */ /* 0x010fc400078e000b */
[----:B------:R-:W4:Y:S04]  /*3a580*/  LDL R11, [R1+0x14f8] ;  /* 0x0014f800010b7983 */ /* 0x000f280000100800 */
[----:B--2---:R-:W2:Y:S04]  /*3a590*/  @!P1 LDG.E.U16 R2, desc[UR10][R12.64] ;  /* 0x0000000a0c029981 */ /* 0x004ea8000c1e1500 */
[----:B--2---:R-:W-:Y:S04]  /*3a5a0*/  STL [R1+0x24], R2 ;  /* 0x0000240201007387 */ /* 0x004fe80000100800 */
[----:B------:R-:W2:Y:S04]  /*3a5b0*/  LDL R12, [R1+0x15b4] ;  /* 0x0015b400010c7983 */ /* 0x000ea80000100800 */
[----:B------:R-:W2:Y:S01]  /*3a5c0*/  LDL R13, [R1+0x15b8] ;  /* 0x0015b800010d7983 */ /* 0x000ea20000100800 */
[----:B------:R-:W-:-:S02]  /*3a5d0*/  PRMT R6, RZ, 0x7610, R6 ;  /* 0x00007610ff067816 */ /* 0x000fc40000000006 */
[----:B--2---:R-:W-:-:S04]  /*3a5e0*/  @!P1 LOP3.LUT R13, R13, R12, RZ, 0x3c, !PT ;  /* 0x0000000c0d0d9212 */ /* 0x004fc800078e3cff */
[----:B------:R-:W-:-:S04]  /*3a5f0*/  @!P1 LOP3.LUT R12, R13, R12, RZ, 0x3c, !PT ;  /* 0x0000000c0d0c9212 */ /* 0x000fc800078e3cff */
[----:B------:R-:W-:-:S05]  /*3a600*/  @!P1 LOP3.LUT R13, R13, R12, RZ, 0x3c, !PT ;  /* 0x0000000c0d0d9212 */ /* 0x000fca00078e3cff */
[----:B------:R0:W2:Y:S04]  /*3a610*/  @!P1 LDG.E.U16 R6, desc[UR10][R12.64] ;  /* 0x0000000a0c069981 */ /* 0x0000a8000c1e1500 */
[----:B------:R-:W3:Y:S01]  /*3a620*/  LDL R13, [R1+0x1574] ;  /* 0x00157400010d7983 */ /* 0x000ee20000100800 */
[----:B------:R-:W-:Y:S01]  /*3a630*/  PRMT R10, RZ, 0x7610, R10 ;  /* 0x00007610ff0a7816 */ /* 0x000fe2000000000a */
[----:B0-----:R-:W-:Y:S02]  /*3a640*/  @!P1 IMAD.MOV.U32 R12, RZ, RZ, R15 ;  /* 0x000000ffff0c9224 */ /* 0x001fe400078e000f */
[----:B--2---:R0:W-:Y:S01]  /*3a650*/  STL [R1+0x20], R6 ;  /* 0x0000200601007387 */ /* 0x0041e20000100800 */
[----:B------:R-:W-:-:S03]  /*3a660*/  PRMT R4, RZ, 0x7610, R4 ;  /* 0x00007610ff047816 */ /* 0x000fc60000000004 */
[----:B------:R-:W2:Y:S04]  /*3a670*/  LDL R15, [R1+0x1474] ;  /* 0x00147400010f7983 */ /* 0x000ea80000100800 */
[----:B---3--:R1:W3:Y:S04]  /*3a680*/  @!P1 LDG.E.U16 R10, desc[UR10][R12.64] ;  /* 0x0000000a0c0a9981 */ /* 0x0082e8000c1e1500 */
[----:B0-----:R-:W2:Y:S04]  /*3a690*/  LDL R6, [R1+0x14b8] ;  /* 0x0014b80001067983 */ /* 0x001ea80000100800 */
[----:B------:R-:W2:Y:S01]  /*3a6a0*/  LDL R13, [R1+0x1534] ;  /* 0x00153400010d7983 */ /* 0x000ea20000100800 */
[----:B-1----:R-:W-:-:S03]  /*3a6b0*/  @!P1 IMAD.MOV.U32 R12, RZ, RZ, R14 ;  /* 0x000000ffff0c9224 */ /* 0x002fc600078e000e */
[----:B---3--:R0:W-:Y:S01]  /*3a6c0*/  STL [R1+0x1c], R10 ;  /* 0x00001c0a01007387 */ /* 0x0081e20000100800 */
[----:B------:R-:W-:-:S03]  /*3a6d0*/  PRMT R8, RZ, 0x7610, R8 ;  /* 0x00007610ff087816 */ /* 0x000fc60000000008 */
[----:B------:R-:W3:Y:S04]  /*3a6e0*/  LDL R14, [R1+0x1434] ;  /* 0x00143400010e7983 */ /* 0x000ee80000100800 */
[----:B--2---:R4:W2:Y:S04]  /*3a6f0*/  @!P1 LDG.E.U16 R4, desc[UR10][R12.64] ;  /* 0x0000000a0c049981 */ /* 0x0048a8000c1e1500 */
[----:B0-----:R-:W2:Y:S04]  /*3a700*/  LDL R10, [R1+0x1478] ;  /* 0x00147800010a7983 */ /* 0x001ea80000100800 */
[----:B------:R-:W2:Y:S01]  /*3a710*/  LDL R13, [R1+0x14f4] ;  /* 0x0014f400010d7983 */ /* 0x000ea20000100800 */
[----:B----4-:R-:W-:-:S05]  /*3a720*/  @!P1 IMAD.MOV.U32 R12, RZ, RZ, R11 ;  /* 0x000000ffff0c9224 */ /* 0x010fca00078e000b */
[----:B--2---:R0:W2:Y:S04]  /*3a730*/  @!P1 LDG.E.U16 R8, desc[UR10][R12.64] ;  /* 0x0000000a0c089981 */ /* 0x0040a8000c1e1500 */
[----:B------:R1:W-:Y:S04]  /*3a740*/  STL [R1+0x18], R4 ;  /* 0x0000180401007387 */ /* 0x0003e80000100800 */
[----:B------:R-:W4:Y:S04]  /*3a750*/  LDL R11, [R1+0x13f4] ;  /* 0x0013f400010b7983 */ /* 0x000f280000100800 */
[----:B------:R-:W3:Y:S04]  /*3a760*/  LDL R13, [R1+0x14b4] ;  /* 0x0014b400010d7983 */ /* 0x000ee80000100800 */
[----:B-1----:R-:W4:Y:S01]  /*3a770*/  LDL R4, [R1+0x1438] ;  /* 0x0014380001047983 */ /* 0x002f220000100800 */
[----:B------:R-:W-:Y:S01]  /*3a780*/  PRMT R5, RZ, 0x7610, R5 ;  /* 0x00007610ff057816 */ /* 0x000fe20000000005 */
[----:B0-----:R-:W-:Y:S01]  /*3a790*/  @!P1 IMAD.MOV.U32 R12, RZ, RZ, R6 ;  /* 0x000000ffff0c9224 */ /* 0x001fe200078e0006 */
[----:B------:R-:W-:Y:S01]  /*3a7a0*/  PRMT R9, RZ, 0x7610, R9 ;  /* 0x00007610ff097816 */ /* 0x000fe20000000009 */
[----:B--2---:R0:W-:Y:S01]  /*3a7b0*/  STL [R1+0x14], R8 ;  /* 0x0000140801007387 */ /* 0x0041e20000100800 */
[----:B------:R-:W-:-:S02]  /*3a7c0*/  PRMT R3, RZ, 0x7610, R3 ;  /* 0x00007610ff037816 */ /* 0x000fc40000000003 */
[----:B------:R-:W-:Y:S01]  /*3a7d0*/  PRMT R7, RZ, 0x7610, R7 ;  /* 0x00007610ff077816 */ /* 0x000fe20000000007 */
[----:B------:R-:W2:Y:S04]  /*3a7e0*/  LDL R6, [R1+0x13b4] ;  /* 0x0013b40001067983 */ /* 0x000ea80000100800 */
[----:B0-----:R-:W2:Y:S04]  /*3a7f0*/  LDL R8, [R1+0x13f8] ;  /* 0x0013f80001087983 */ /* 0x001ea80000100800 */
[----:B---3--:R0:W3:Y:S02]  /*3a800*/  @!P1 LDG.E.U16 R5, desc[UR10][R12.64] ;  /* 0x0000000a0c059981 */ /* 0x0080e4000c1e1500 */
[----:B0-----:R-:W-:-:S02]  /*3a810*/  @!P1 IMAD.MOV.U32 R12, RZ, RZ, R10 ;  /* 0x000000ffff0c9224 */ /* 0x001fc400078e000a */
[----:B------:R-:W-:-:S05]  /*3a820*/  @!P1 IMAD.MOV.U32 R13, RZ, RZ, R15 ;  /* 0x000000ffff0d9224 */ /* 0x000fca00078e000f */
[----:B------:R4:W3:Y:S02]  /*3a830*/  @!P1 LDG.E.U16 R9, desc[UR10][R12.64] ;  /* 0x0000000a0c099981 */ /* 0x0008e4000c1e1500 */
[----:B----4-:R-:W-:Y:S02]  /*3a840*/  @!P1 IMAD.MOV.U32 R12, RZ, RZ, R4 ;  /* 0x000000ffff0c9224 */ /* 0x010fe400078e0004 */
[----:B------:R-:W-:-:S05]  /*3a850*/  @!P1 IMAD.MOV.U32 R13, RZ, RZ, R14 ;  /* 0x000000ffff0d9224 */ /* 0x000fca00078e000e */
[----:B------:R0:W4:Y:S02]  /*3a860*/  @!P1 LDG.E.U16 R3, desc[UR10][R12.64] ;  /* 0x0000000a0c039981 */ /* 0x000124000c1e1500 */
[----:B0-----:R-:W-:Y:S02]  /*3a870*/  @!P1 IMAD.MOV.U32 R13, RZ, RZ, R11 ;  /* 0x000000ffff0d9224 */ /* 0x001fe400078e000b */
[----:B--2---:R-:W-:-:S05]  /*3a880*/  @!P1 IMAD.MOV.U32 R12, RZ, RZ, R8 ;  /* 0x000000ffff0c9224 */ /* 0x004fca00078e0008 */
[----:B------:R0:W2:Y:S04]  /*3a890*/  @!P1 LDG.E.U16 R7, desc[UR10][R12.64] ;  /* 0x0000000a0c079981 */ /* 0x0000a8000c1e1500 */
[----:B---3--:R1:W-:Y:S04]  /*3a8a0*/  STL [R1+0x10], R5 ;  /* 0x0000100501007387 */ /* 0x0083e80000100800 */
[----:B------:R-:W3:Y:S04]  /*3a8b0*/  LDL R10, [R1+0x1374] ;  /* 0x00137400010a7983 */ /* 0x000ee80000100800 */
[----:B-1----:R-:W3:Y:S04]  /*3a8c0*/  LDL R5, [R1+0x13b8] ;  /* 0x0013b80001057983 */ /* 0x002ee80000100800 */
[----:B------:R1:W-:Y:S04]  /*3a8d0*/  STL [R1+0xc], R9 ;  /* 0x00000c0901007387 */ /* 0x0003e80000100800 */
[----:B------:R-:W3:Y:S04]  /*3a8e0*/  LDL R4, [R1+0x1334] ;  /* 0x0013340001047983 */ /* 0x000ee80000100800 */
[----:B-1----:R-:W3:Y:S04]  /*3a8f0*/  LDL R9, [R1+0x1378] ;  /* 0x0013780001097983 */ /* 0x002ee80000100800 */
[----:B----4-:R1:W-:Y:S04]  /*3a900*/  STL [R1+0x8], R3 ;  /* 0x0000080301007387 */ /* 0x0103e80000100800 */
[----:B------:R-:W4:Y:S04]  /*3a910*/  LDL R8, [R1+0x12f4] ;  /* 0x0012f40001087983 */ /* 0x000f280000100800 */
        /* <DEDUP_REMOVED lines=8> */
[----:B0-----:R-:W2:Y:S01]  /*3a9a0*/  LDL R7, [R1+0x12f8] ;  /* 0x0012f80001077983 */ /* 0x001ea20000100800 */
[----:B---3--:R-:W-:-:S03]  /*3a9b0*/  @!P1 IMAD.MOV.U32 R12, RZ, RZ, R5 ;  /* 0x000000ffff0c9224 */ /* 0x008fc600078e0005 */
[----:B------:R-:W3:Y:S04]  /*3a9c0*/  LDL R5, [R1+0x12b8] ;  /* 0x0012b80001057983 */ /* 0x000ee80000100800 */
[----:B------:R0:W3:Y:S02]  /*3a9d0*/  @!P1 LDG.E.U16 R0, desc[UR10][R12.64] ;  /* 0x0000000a0c009981 */ /* 0x0000e4000c1e1500 */
[----:B0-----:R-:W-:Y:S02]  /*3a9e0*/  @!P1 IMAD.MOV.U32 R12, RZ, RZ, R9 ;  /* 0x000000ffff0c9224 */ /* 0x001fe400078e0009 */
        /* <DEDUP_REMOVED lines=8> */
[----:B---3--:R-:W-:Y:S04]  /*3aa70*/  STL [R1+0x34c4], R0 ;  /* 0x0034c40001007387 */ /* 0x008fe80000100800 */
[----:B------:R-:W-:Y:S04]  /*3aa80*/  STL [R1+0x34c8], R29 ;  /* 0x0034c81d01007387 */ /* 0x000fe80000100800 */
[----:B------:R-:W3:Y:S04]  /*3aa90*/  LDL R4, [R1+0x1274] ;  /* 0x0012740001047983 */ /* 0x000ee80000100800 */
[----:B------:R-:W3:Y:S04]  /*3aaa0*/  LDL R3, [R1+0x1278] ;  /* 0x0012780001037983 */ /* 0x000ee80000100800 */
[----:B----4-:R-:W-:Y:S04]  /*3aab0*/  STL [R1+0x34cc], R28 ;  /* 0x0034cc1c01007387 */ /* 0x010fe80000100800 */
[----:B------:R-:W4:Y:S04]  /*3aac0*/  LDL R8, [R1+0x1234] ;  /* 0x0012340001087983 */ /* 0x000f280000100800 */
[----:B------:R-:W4:Y:S01]  /*3aad0*/  LDL R7, [R1+0x1238] ;  /* 0x0012380001077983 */ /* 0x000f220000100800 */
[----:B------:R-:W-:Y:S01]  /*3aae0*/  PRMT R26, RZ, 0x7610, R26 ;  /* 0x00007610ff1a7816 */ /* 0x000fe2000000001a */
[----:B0-----:R-:W-:-:S02]  /*3aaf0*/  @!P1 IMAD.MOV.U32 R12, RZ, RZ, R5 ;  /* 0x000000ffff0c9224 */ /* 0x001fc400078e0005 */
[----:B------:R-:W-:Y:S01]  /*3ab00*/  @!P1 IMAD.MOV.U32 R13, RZ, RZ, R6 ;  /* 0x000000ffff0d9224 */ /* 0x000fe200078e0006 */
[----:B------:R-:W-:-:S04]  /*3ab10*/  PRMT R25, RZ, 0x7610, R25 ;  /* 0x00007610ff197816 */ /* 0x000fc80000000019 */
[----:B------:R3:W4:Y:S04]  /*3ab20*/  @!P1 LDG.E.U16 R26, desc[UR10][R12.64] ;  /* 0x0000000a0c1a9981 */ /* 0x000728000c1e1500 */
[----:B--2---:R-:W-:Y:S04]  /*3ab30*/  STL [R1+0x34d0], R27 ;  /* 0x0034d01b01007387 */ /* 0x004fe80000100800 */
[----:B------:R-:W2:Y:S04]  /*3ab40*/  LDL R10, [R1+0x11f4] ;  /* 0x0011f400010a7983 */ /* 0x000ea80000100800 */
[----:B------:R-:W2:Y:S01]  /*3ab50*/  LDL R9, [R1+0x11f8] ;  /* 0x0011f80001097983 */ /* 0x000ea20000100800 */
[----:B------:R-:W-:-:S02]  /*3ab60*/  PRMT R24, RZ, 0x7610, R24 ;  /* 0x00007610ff187816 */ /* 0x000fc40000000018 */
[----:B------:R-:W-:Y:S01]  /*3ab70*/  PRMT R20, RZ, 0x7610, R20 ;  /* 0x00007610ff147816 */ /* 0x000fe20000000014 */
[----:B------:R-:W2:Y:S04]  /*3ab80*/  LDL R6, [R1+0x11b4] ;  /* 0x0011b40001067983 */ /* 0x000ea80000100800 */
[----:B------:R-:W2:Y:S01]  /*3ab90*/  LDL R5, [R1+0x11b8] ;  /* 0x0011b80001057983 */ /* 0x000ea20000100800 */
[----:B---3--:R-:W-:Y:S02]  /*3aba0*/  @!P1 IMAD.MOV.U32 R13, RZ, RZ, R4 ;  /* 0x000000ffff0d9224 */ /* 0x008fe400078e0004 */
[----:B------:R-:W-:-:S05]  /*3abb0*/  @!P1 IMAD.MOV.U32 R12, RZ, RZ, R3 ;  /* 0x000000ffff0c9224 */ /* 0x000fca00078e0003 */
[----:B------:R4:W3:Y:S02]  /*3abc0*/  @!P1 LDG.E.U16 R25, desc[UR10][R12.64] ;  /* 0x0000000a0c199981 */ /* 0x0008e4000c1e1500 */
[----:B----4-:R-:W-:Y:S02]  /*3abd0*/  @!P1 IMAD.MOV.U32 R13, RZ, RZ, R8 ;  /* 0x000000ffff0d9224 */ /* 0x010fe400078e0008 */
[----:B------:R-:W-:-:S05]  /*3abe0*/  @!P1 IMAD.MOV.U32 R12, RZ, RZ, R7 ;  /* 0x000000ffff0c9224 */ /* 0x000fca00078e0007 */
[----:B------:R2:W4:Y:S04]  /*3abf0*/  @!P1 LDG.E.U16 R24, desc[UR10][R12.64] ;  /* 0x0000000a0c189981 */ /* 0x000528000c1e1500 */
[----:B------:R-:W-:Y:S04]  /*3ac00*/  STL [R1+0x34d4], R26 ;  /* 0x0034d41a01007387 */ /* 0x000fe80000100800 */
[----:B------:R-:W4:Y:S04]  /*3ac10*/  LDL R4, [R1+0x1174] ;  /* 0x0011740001047983 */ /* 0x000f280000100800 */
[----:B------:R-:W4:Y:S01]  /*3ac20*/  LDL R3, [R1+0x1178] ;  /* 0x0011780001037983 */ /* 0x000f220000100800 */
[----:B--2---:R-:W-:-:S02]  /*3ac30*/  @!P1 IMAD.MOV.U32 R13, RZ, RZ, R10 ;  /* 0x000000ffff0d9224 */ /* 0x004fc400078e000a */
[----:B------:R-:W-:-:S05]  /*3ac40*/  @!P1 IMAD.MOV.U32 R12, RZ, RZ, R9 ;  /* 0x000000ffff0c9224 */ /* 0x000fca00078e0009 */
[----:B------:R0:W2:Y:S04]  /*3ac50*/  @!P1 LDG.E.U16 R20, desc[UR10][R12.64] ;  /* 0x0000000a0c149981 */ /* 0x0000a8000c1e1500 */
[----:B---3--:R-:W-:Y:S04]  /*3ac60*/  STL [R1+0x34d8], R25 ;  /* 0x0034d81901007387 */ /* 0x008fe80000100800 */
[----:B------:R-:W3:Y:S04]  /*3ac70*/  LDL R8, [R1+0x1134] ;  /* 0x0011340001087983 */ /* 0x000ee80000100800 */
[----:B------:R-:W3:Y:S01]  /*3ac80*/  LDL R7, [R1+0x1138] ;  /* 0x0011380001077983 */ /* 0x000ee20000100800 */
[----:B------:R-:W-:Y:S01]  /*3ac90*/  PRMT R18, RZ, 0x7610, R18 ;  /* 0x00007610ff127816 */ /* 0x000fe20000000012 */
[----:B0-----:R-:W-:-:S02]  /*3aca0*/  @!P1 IMAD.MOV.U32 R12, RZ, RZ, R5 ;  /* 0x000000ffff0c9224 */ /* 0x001fc400078e0005 */
[----:B------:R-:W-:-:S05]  /*3acb0*/  @!P1 IMAD.MOV.U32 R13, RZ, RZ, R6 ;  /* 0x000000ffff0d9224 */ /* 0x000fca00078e0006 */
[----:B------:R0:W3:Y:S04]  /*3acc0*/  @!P1 LDG.E.U16 R18, desc[UR10][R12.64] ;  /* 0x0000000a0c129981 */ /* 0x0000e8000c1e1500 */
[----:B----4-:R-:W-:Y:S01]  /*3acd0*/  STL [R1+0x34dc], R24 ;  /* 0x0034dc1801007387 */ /* 0x010fe20000100800 */
[----:B------:R-:W-:Y:S01]  /*3ace0*/  PRMT R16, RZ, 0x7610, R16 ;  /* 0x00007610ff107816 */ /* 0x000fe20000000010 */
[----:B------:R-:W-:Y:S02]  /*3acf0*/  @!P1 IMAD.MOV.U32 R15, RZ, RZ, R4 ;  /* 0x000000ffff0f9224 */ /* 0x000fe400078e0004 */
[----:B------:R-:W-:Y:S01]  /*3ad00*/  @!P1 IMAD.MOV.U32 R14, RZ, RZ, R3 ;  /* 0x000000ffff0e9224 */ /* 0x000fe200078e0003 */
[----:B0-----:R-:W-:-:S04]  /*3ad10*/  PRMT R12, RZ, 0x7610, R12 ;  /* 0x00007610ff0c7816 */ /* 0x001fc8000000000c */
[----:B------:R3:W4:Y:S04]  /*3ad20*/  @!P1 LDG.E.U16 R16, desc[UR10][R14.64] ;  /* 0x0000000a0e109981 */ /* 0x000728000c1e1500 */
[----:B--2---:R-:W-:Y:S04]  /*3ad30*/  STL [R1+0x34e0], R20 ;  /* 0x0034e01401007387 */ /* 0x004fe80000100800 */
[----:B------:R-:W2:Y:S04]  /*3ad40*/  LDL R6, [R1+0x10f4] ;  /* 0x0010f40001067983 */ /* 0x000ea80000100800 */
[----:B------:R-:W2:Y:S01]  /*3ad50*/  LDL R5, [R1+0x10f8] ;  /* 0x0010f80001057983 */ /* 0x000ea20000100800 */
[----:B---3--:R-:W-:-:S02]  /*3ad60*/  @!P1 IMAD.MOV.U32 R15, RZ, RZ, R8 ;  /* 0x000000ffff0f9224 */ /* 0x008fc400078e0008 */
[----:B------:R-:W-:-:S05]  /*3ad70*/  @!P1 IMAD.MOV.U32 R14, RZ, RZ, R7 ;  /* 0x000000ffff0e9224 */ /* 0x000fca00078e0007 */
[----:B------:R2:W3:Y:S01]  /*3ad80*/  @!P1 LDG.E.U16 R12, desc[UR10][R14.64] ;  /* 0x0000000a0e0c9981 */ /* 0x0004e2000c1e1500 */
[----:B------:R-:W-:-:S03]  /*3ad90*/  PRMT R13, RZ, 0x7610, R13 ;  /* 0x00007610ff0d7816 */ /* 0x000fc6000000000d */
[----:B------:R-:W-:Y:S04]  /*3ada0*/  STL [R1+0x34e4], R18 ;  /* 0x0034e41201007387 */ /* 0x000fe80000100800 */
[----:B------:R-:W3:Y:S04]  /*3adb0*/  LDL R4, [R1+0x10b4] ;  /* 0x0010b40001047983 */ /* 0x000ee80000100800 */
[----:B------:R-:W3:Y:S04]  /*3adc0*/  LDL R3, [R1+0x10b8] ;  /* 0x0010b80001037983 */ /* 0x000ee80000100800 */
[----:B----4-:R0:W-:Y:S04]  /*3add0*/  STL [R1+0x34e8], R16 ;  /* 0x0034e81001007387 */ /* 0x0101e80000100800 */
[----:B------:R-:W4:Y:S04]  /*3ade0*/  LDL R11, [R1+0x1078] ;  /* 0x00107800010b7983 */ /* 0x000f280000100800 */
[----:B------:R-:W4:Y:S04]  /*3adf0*/  LDL R9, [R1+0x1038] ;  /* 0x0010380001097983 */ /* 0x000f280000100800 */
[----:B0-----:R-:W4:Y:S01]  /*3ae00*/  LDL R16, [R1+0x1074] ;  /* 0x0010740001107983 */ /* 0x001f220000100800 */
[----:B--2---:R-:W-:-:S02]  /*3ae10*/  @!P1 IMAD.MOV.U32 R15, RZ, RZ, R6 ;  /* 0x000000ffff0f9224 */ /* 0x004fc400078e0006 */
[----:B------:R-:W-:-:S05]  /*3ae20*/  @!P1 IMAD.MOV.U32 R14, RZ, RZ, R5 ;  /* 0x000000ffff0e9224 */ /* 0x000fca00078e0005 */
[----:B------:R0:W2:Y:S04]  /*3ae30*/  @!P1 LDG.E.U16 R13, desc[UR10][R14.64] ;  /* 0x0000000a0e0d9981 */ /* 0x0000a8000c1e1500 */
[----:B---3--:R1:W-:Y:S04]  /*3ae40*/  STL [R1+0x34ec], R12 ;  /* 0x0034ec0c01007387 */ /* 0x0083e80000100800 */
[----:B------:R-:W3:Y:S04]  /*3ae50*/  LDL R10, [R1+0x1034] ;  /* 0x00103400010a7983 */ /* 0x000ee80000100800 */
[----:B------:R-:W3:Y:S04]  /*3ae60*/  LDL R8, [R1+0xff4] ;  /* 0x000ff40001087983 */ /* 0x000ee80000100800 */
[----:B------:R-:W3:Y:S04]  /*3ae70*/  LDL R7, [R1+0xff8] ;  /* 0x000ff80001077983 */ /* 0x000ee80000100800 */
[----:B------:R-:W3:Y:S04]  /*3ae80*/  LDL R6, [R1+0xfb4] ;  /* 0x000fb40001067983 */ /* 0x000ee80000100800 */
[----:B------:R-:W3:Y:S01]  /*3ae90*/  LDL R5, [R1+0xfb8] ;  /* 0x000fb80001057983 */ /* 0x000ee20000100800 */
[----:B0-----:R-:W-:-:S02]  /*3aea0*/  @!P1 IMAD.MOV.U32 R14, RZ, RZ, R3 ;  /* 0x000000ffff0e9224 */ /* 0x001fc400078e0003 */
[----:B------:R-:W-:Y:S01]  /*3aeb0*/  @!P1 IMAD.MOV.U32 R15, RZ, RZ, R4 ;  /* 0x000000ffff0f9224 */ /* 0x000fe200078e0004 */
[----:B------:R-:W-:Y:S02]  /*3aec0*/  PRMT R17, RZ, 0x7610, R17 ;  /* 0x00007610ff117816 */ /* 0x000fe40000000011 */
[----:B------:R-:W-:-:S04]  /*3aed0*/  PRMT R19, RZ, 0x7610, R19 ;  /* 0x00007610ff137816 */ /* 0x000fc80000000013 */
[----:B------:R4:W3:Y:S01]  /*3aee0*/  @!P1 LDG.E.U16 R17, desc[UR10][R14.64] ;  /* 0x0000000a0e119981 */ /* 0x0008e2000c1e1500 */
[----:B------:R-:W-:Y:S01]  /*3aef0*/  PRMT R21, RZ, 0x7610, R21 ;  /* 0x00007610ff157816 */ /* 0x000fe20000000015 */
[----:B----4-:R-:W-:Y:S02]  /*3af00*/  @!P1 IMAD.MOV.U32 R14, RZ, RZ, R11 ;  /* 0x000000ffff0e9224 */ /* 0x010fe400078e000b */
[----:B------:R-:W-:-:S05]  /*3af10*/  @!P1 IMAD.MOV.U32 R15, RZ, RZ, R16 ;  /* 0x000000ffff0f9224 */ /* 0x000fca00078e0010 */
[----:B------:R0:W4:Y:S04]  /*3af20*/  @!P1 LDG.E.U16 R19, desc[UR10][R14.64] ;  /* 0x0000000a0e139981 */ /* 0x000128000c1e1500 */
[----:B--2---:R-:W-:Y:S04]  /*3af30*/  STL [R1+0x34f0], R13 ;  /* 0x0034f00d01007387 */ /* 0x004fe80000100800 */
[----:B------:R-:W2:Y:S04]  /*3af40*/  LDL R4, [R1+0x19ec] ;  /* 0x0019ec0001047983 */ /* 0x000ea80000100800 */
[----:B------:R-:W4:Y:S01]  /*3af50*/  LDL R3, [R1+0x19f4] ;  /* 0x0019f40001037983 */ /* 0x000f220000100800 */
[----:B0-----:R-:W-:Y:S01]  /*3af60*/  @!P1 IMAD.MOV.U32 R14, RZ, RZ, R9 ;  /* 0x000000ffff0e9224 */ /* 0x001fe200078e0009 */
[----:B------:R-:W-:-:S02]  /*3af70*/  PRMT R22, RZ, 0x7610, R22 ;  /* 0x00007610ff167816 */ /* 0x000fc40000000016 */
[----:B------:R-:W-:Y:S01]  /*3af80*/  PRMT R23, RZ, 0x7610, R23 ;  /* 0x00007610ff177816 */ /* 0x000fe20000000017 */
[----:B---3--:R-:W-:-:S05]  /*3af90*/  @!P1 IMAD.MOV.U32 R15, RZ, RZ, R10 ;  /* 0x000000ffff0f9224 */ /* 0x008fca00078e000a */
[----:B------:R0:W3:Y:S02]  /*3afa0*/  @!P1 LDG.E.U16 R21, desc[UR10][R14.64] ;  /* 0x0000000a0e159981 */ /* 0x0000e4000c1e1500 */
[----:B0-----:R-:W-:Y:S02]  /*3afb0*/  @!P1 IMAD.MOV.U32 R14, RZ, RZ, R7 ;  /* 0x000000ffff0e9224 */ /* 0x001fe400078e0007 */
[----:B------:R-:W-:-:S05]  /*3afc0*/  @!P1 IMAD.MOV.U32 R15, RZ, RZ, R8 ;  /* 0x000000ffff0f9224 */ /* 0x000fca00078e0008 */
[----:B------:R0:W3:Y:S02]  /*3afd0*/  @!P1 LDG.E.U16 R22, desc[UR10][R14.64] ;  /* 0x0000000a0e169981 */ /* 0x0000e4000c1e1500 */
[----:B0-----:R-:W-:Y:S02]  /*3afe0*/  @!P1 IMAD.MOV.U32 R14, RZ, RZ, R5 ;  /* 0x000000ffff0e9224 */ /* 0x001fe400078e0005 */
[----:B------:R-:W-:-:S05]  /*3aff0*/  @!P1 IMAD.MOV.U32 R15, RZ, RZ, R6 ;  /* 0x000000ffff0f9224 */ /* 0x000fca00078e0006 */
[----:B------:R2:W3:Y:S01]  /*3b000*/  @!P1 LDG.E.U16 R23, desc[UR10][R14.64] ;  /* 0x0000000a0e179981 */ /* 0x0004e2000c1e1500 */
[----:B------:R-:W-:Y:S01]  /*3b010*/  PRMT R0, RZ, 0x7610, R0 ;  /* 0x00007610ff007816 */ /* 0x000fe20000000000 */
[----:B--2---:R-:W-:Y:S02]  /*3b020*/  @!P1 IMAD.MOV.U32 R15, RZ, RZ, R4 ;  /* 0x000000ffff0f9224 */ /* 0x004fe400078e0004 */
[----:B----4-:R-:W-:-:S05]  /*3b030*/  @!P1 IMAD.MOV.U32 R14, RZ, RZ, R3 ;  /* 0x000000ffff0e9224 */ /* 0x010fca00078e0003 */
[----:B------:R-:W2:Y:S04]  /*3b040*/  @!P1 LDG.E.U16 R0, desc[UR10][R14.64] ;  /* 0x0000000a0e009981 */ /* 0x000ea8000c1e1500 */
[----:B------:R-:W-:Y:S04]  /*3b050*/  STL [R1+0x34f4], R17 ;  /* 0x0034f41101007387 */ /* 0x000fe80000100800 */
[----:B------:R-:W-:Y:S04]  /*3b060*/  STL [R1+0x34f8], R19 ;  /* 0x0034f81301007387 */ /* 0x000fe80000100800 */
[----:B---3--:R-:W-:Y:S04]  /*3b070*/  STL [R1+0x34fc], R21 ;  /* 0x0034fc1501007387 */ /* 0x008fe80000100800 */
[----:B------:R-:W-:Y:S04]  /*3b080*/  STL [R1+0x3500], R22 ;  /* 0x0035001601007387 */ /* 0x000fe80000100800 */
[----:B------:R0:W-:Y:S04]  /*3b090*/  STL [R1+0x3504], R23 ;  /* 0x0035041701007387 */ /* 0x0001e80000100800 */
[----:B------:R-:W3:Y:S04]  /*3b0a0*/  LDL.LU R11, [R1+0x25c] ;  /* 0x00025c00010b7983 */ /* 0x000ee80000300800 */
[----:B------:R-:W4:Y:S04]  /*3b0b0*/  LDL.LU R10, [R1+0x6b0] ;  /* 0x0006b000010a7983 */ /* 0x000f280000300800 */
[----:B-1----:R-:W3:Y:S04]  /*3b0c0*/  LDL.LU R12, [R1+0x680] ;  /* 0x00068000010c7983 */ /* 0x002ee80000300800 */
[----:B0-----:R-:W3:Y:S04]  /*3b0d0*/  LDL.LU R23, [R1+0x268] ;  /* 0x0002680001177983 */ /* 0x001ee80000300800 */
        /* <DEDUP_REMOVED lines=27> */
[----:B--2---:R-:W-:Y:S04]  /*3b290*/  STL [R1+0x904], R0 ;  /* 0x0009040001007387 */ /* 0x004fe80000100800 */
        /* <DEDUP_REMOVED lines=153> */
[----:B0-----:R-:W2:Y:S04]  /*3bc30*/  LDL.LU R14, [R1+0x690] ;  /* 0x00069000010e7983 */ /* 0x001ea80000300800 */
        /* <DEDUP_REMOVED lines=143> */
[----:B0-----:R-:W2:Y:S01]  /*3c530*/  LDL.LU R15, [R1+0x6a0] ;  /* 0x0006a000010f7983 */ /* 0x001ea20000300800 */
[----:B------:R-:W0:Y:S03]  /*3c540*/  S2R R2, SR_TID.X ;  /* 0x0000000000027919 */ /* 0x000e260000002100 */
[----:B------:R-:W2:Y:S04]  /*3c550*/  LDL.LU R25, [R1+0x6b8] ;  /* 0x0006b80001197983 */ /* 0x000ea80000300800 */
[----:B------:R-:W2:Y:S04]  /*3c560*/  LDL.LU R26, [R1+0x6a8] ;  /* 0x0006a800011a7983 */ /* 0x000ea80000300800 */
[----:B------:R-:W2:Y:S04]  /*3c570*/  LDL.LU R27, [R1+0x698] ;  /* 0x00069800011b7983 */ /* 0x000ea80000300800 */
[----:B------:R-:W2:Y:S04]  /*3c580*/  LDL.LU R28, [R1+0x688] ;  /* 0x00068800011c7983 */ /* 0x000ea80000300800 */
[----:B------:R-:W2:Y:S04]  /*3c590*/  LDL.LU R29, [R1+0x5c8] ;  /* 0x0005c800011d7983 */ /* 0x000ea80000300800 */
[----:B------:R-:W2:Y:S04]  /*3c5a0*/  LDL.LU R0, [R1+0x260] ;  /* 0x0002600001007983 */ /* 0x000ea80000300800 */
[----:B------:R-:W2:Y:S04]  /*3c5b0*/  LDL.LU R4, [R1+0x24c] ;  /* 0x00024c0001047983 */ /* 0x000ea80000300800 */
[----:B------:R-:W2:Y:S01]  /*3c5c0*/  LDL.LU R5, [R1+0x23c] ;  /* 0x00023c0001057983 */ /* 0x000ea20000300800 */
[----:B0-----:R-:W-:-:S05]  /*3c5d0*/  LOP3.LUT R2, R2, 0x3f, RZ, 0xc0, !PT ;  /* 0x0000003f02027812 */ /* 0x001fca00078ec0ff */
[----:B------:R-:W-:-:S05]  /*3c5e0*/  IMAD.SHL.U32 R2, R2, 0x2, RZ ;  /* 0x0000000202027824 */ /* 0x000fca00078e00ff */
[----:B---3--:R0:W-:Y:S04]  /*3c5f0*/  STS.U16 [R2+UR5+0x10000], R11 ;  /* 0x0100000b02007988 */ /* 0x0081e80008000405 */
[----:B----4-:R1:W-:Y:S04]  /*3c600*/  STS.U16 [R2+UR5+0x10200], R10 ;  /* 0x0102000a02007988 */ /* 0x0103e80008000405 */
[----:B------:R3:W-:Y:S04]  /*3c610*/  STS.U16 [R2+UR5+0x10800], R12 ;  /* 0x0108000c02007988 */ /* 0x0007e80008000405 */
[----:B------:R-:W-:Y:S04]  /*3c620*/  STS.U16 [R2+UR5+0x10a00], R23 ;  /* 0x010a001702007988 */ /* 0x000fe80008000405 */
[----:B------:R-:W-:Y:S04]  /*3c630*/  STS.U16 [R2+UR5+0x10c00], R22 ;  /* 0x010c001602007988 */ /* 0x000fe80008000405 */
[----:B0-----:R-:W4:Y:S04]  /*3c640*/  LDL.LU R11, [R1+0x258] ;  /* 0x00025800010b7983 */ /* 0x001f280000300800 */
[----:B------:R-:W4:Y:S04]  /*3c650*/  LDL.LU R6, [R1+0x6b4] ;  /* 0x0006b40001067983 */ /* 0x000f280000300800 */
[----:B------:R-:W4:Y:S04]  /*3c660*/  LDL.LU R7, [R1+0x6a4] ;  /* 0x0006a40001077983 */ /* 0x000f280000300800 */
[----:B------:R-:W4:Y:S04]  /*3c670*/  LDL.LU R8, [R1+0x694] ;  /* 0x0006940001087983 */ /* 0x000f280000300800 */
[----:B------:R-:W4:Y:S04]  /*3c680*/  LDL.LU R9, [R1+0x684] ;  /* 0x0006840001097983 */ /* 0x000f280000300800 */
[----:B-1----:R-:W4:Y:S01]  /*3c690*/  LDL.LU R10, [R1+0x26c] ;  /* 0x00026c00010a7983 */ /* 0x002f220000300800 */
[----:B---3--:R-:W-:-:S03]  /*3c6a0*/  LOP3.LUT R12, R2, 0x10, RZ, 0x3c, !PT ;  /* 0x00000010020c7812 */ /* 0x008fc600078e3cff */
[----:B------:R-:W-:Y:S04]  /*3c6b0*/  STS.U16 [R2+UR5+0x10e00], R21 ;  /* 0x010e001502007988 */ /* 0x000fe80008000405 */
[----:B--2---:R-:W-:Y:S04]  /*3c6c0*/  STS.U16 [R2+UR5+0x10600], R14 ;  /* 0x0106000e02007988 */ /* 0x004fe80008000405 */
[----:B------:R0:W-:Y:S02]  /*3c6d0*/  STS.U16 [R2+UR5+0x10400], R15 ;  /* 0x0104000f02007988 */ /* 0x0001e40008000405 */
[----:B0-----:R-:W-:-:S05]  /*3c6e0*/  LOP3.LUT R15, R2, 0x20, RZ, 0x3c, !PT ;  /* 0x00000020020f7812 */ /* 0x001fca00078e3cff */
[----:B------:R-:W-:Y:S04]  /*3c6f0*/  STL [R1+0x3510], R15 ;  /* 0x0035100f01007387 */ /* 0x000fe80000100800 */
[----:B------:R-:W2:Y:S04]  /*3c700*/  LDL.LU R2, [R1+0x238] ;  /* 0x0002380001027983 */ /* 0x000ea80000300800 */
[----:B------:R-:W-:Y:S04]  /*3c710*/  STS.U16 [R12+UR5+0x10080], R19 ;  /* 0x010080130c007988 */ /* 0x000fe80008000405 */
        /* <DEDUP_REMOVED lines=15> */
[----:B--2---:R0:W-:Y:S04]  /*3c810*/  STL [R1+0x3558], R2 ;  /* 0x0035580201007387 */ /* 0x0041e80000100800 */
[----:B0-----:R-:W2:Y:S04]  /*3c820*/  LDL.LU R2, [R1+0x248] ;  /* 0x0002480001027983 */ /* 0x001ea80000300800 */
[----:B------:R-:W3:Y:S01]  /*3c830*/  LDL.LU R15, [R1+0x230] ;  /* 0x00023000010f7983 */ /* 0x000ee20000300800 */
[----:B------:R-:W0:Y:S02]  /*3c840*/  S2R R3, SR_TID.X ;  /* 0x0000000000037919 */ /* 0x000e240000002100 */
[----:B0-----:R-:W-:Y:S01]  /*3c850*/  LOP3.LUT R3, R3, 0x3f, RZ, 0xc0, !PT ;  /* 0x0000003f03037812 */ /* 0x001fe200078ec0ff */
[----:B---3--:R0:W-:Y:S04]  /*3c860*/  STL [R1+0x3550], R15 ;  /* 0x0035500f01007387 */ /* 0x0081e80000100800 */
[----:B0-----:R-:W3:Y:S01]  /*3c870*/  LDL.LU R15, [R1+0x234] ;  /* 0x00023400010f7983 */ /* 0x001ee20000300800 */
[----:B------:R-:W-:-:S05]  /*3c880*/  IMAD.SHL.U32 R0, R3, 0x2, RZ ;  /* 0x0000000203007824 */ /* 0x000fca00078e00ff */
[----:B------:R-:W-:-:S05]  /*3c890*/  LOP3.LUT R0, R0, 0x30, RZ, 0x3c, !PT ;  /* 0x0000003000007812 */ /* 0x000fca00078e3cff */
[----:B----4-:R-:W-:Y:S04]  /*3c8a0*/  STS.U16 [R0+UR5+0x10180], R6 ;  /* 0x0101800600007988 */ /* 0x010fe80008000405 */
[----:B------:R-:W-:Y:S04]  /*3c8b0*/  STS.U16 [R0+UR5+0x10380], R7 ;  /* 0x0103800700007988 */ /* 0x000fe80008000405 */
[----:B------:R-:W-:Y:S04]  /*3c8c0*/  STS.U16 [R0+UR5+0x10580], R8 ;  /* 0x0105800800007988 */ /* 0x000fe80008000405 */
[----:B------:R-:W-:Y:S04]  /*3c8d0*/  STS.U16 [R0+UR5+0x10780], R9 ;  /* 0x0107800900007988 */ /* 0x000fe80008000405 */
[----:B------:R-:W-:Y:S04]  /*3c8e0*/  STS.U16 [R0+UR5+0x10980], R10 ;  /* 0x0109800a00007988 */ /* 0x000fe80008000405 */
[----:B------:R0:W-:Y:S02]  /*3c8f0*/  STS.U16 [R0+UR5+0x10b80], R11 ;  /* 0x010b800b00007988 */ /* 0x0001e40008000405 */
[----:B0-----:R-:W0:Y:S02]  /*3c900*/  S2R R11, SR_TID.X ;  /* 0x00000000000b7919 */ /* 0x001e240000002100 */
[----:B0-----:R-:W-:Y:S01]  /*3c910*/  LOP3.LUT R11, R11, 0x3f, RZ, 0xc0, !PT ;  /* 0x0000003f0b0b7812 */ /* 0x001fe200078ec0ff */
[----:B---3--:R0:W-:Y:S04]  /*3c920*/  STL [R1+0x3554], R15 ;  /* 0x0035540f01007387 */ /* 0x0081e80000100800 */
        /* <DEDUP_REMOVED lines=17> */
[----:B0-----:R-:W-:-:S03]  /*3ca40*/  IMAD.SHL.U32 R15, R11, 0x2, RZ ;  /* 0x000000020b0f7824 */ /* 0x001fc600078e00ff */
[----:B------:R-:W3:Y:S04]  /*3ca50*/  LDL.LU R0, [R1+0x1e8] ;  /* 0x0001e80001007983 */ /* 0x000ee80000300800 */
[----:B------:R-:W3:Y:S04]  /*3ca60*/  LDL.LU R3, [R1+0x1e4] ;  /* 0x0001e40001037983 */ /* 0x000ee80000300800 */
[----:B------:R-:W3:Y:S04]  /*3ca70*/  LDL.LU R4, [R1+0x1e0] ;  /* 0x0001e00001047983 */ /* 0x000ee80000300800 */
[----:B------:R-:W3:Y:S04]  /*3ca80*/  LDL.LU R5, [R1+0x1dc] ;  /* 0x0001dc0001057983 */ /* 0x000ee80000300800 */
[----:B------:R-:W3:Y:S01]  /*3ca90*/  LDL.LU R6, [R1+0x1d8] ;  /* 0x0001d80001067983 */ /* 0x000ee20000300800 */
[----:B------:R-:W-:-:S03]  /*3caa0*/  LOP3.LUT R15, R15, 0x30, RZ, 0x3c, !PT ;  /* 0x000000300f0f7812 */ /* 0x000fc600078e3cff */
[----:B------:R-:W3:Y:S04]  /*3cab0*/  LDL.LU R7, [R1+0x1d4] ;  /* 0x0001d40001077983 */ /* 0x000ee80000300800 */
[----:B------:R-:W3:Y:S04]  /*3cac0*/  LDL.LU R8, [R1+0x1d0] ;  /* 0x0001d00001087983 */ /* 0x000ee80000300800 */
[----:B------:R-:W3:Y:S04]  /*3cad0*/  LDL.LU R9, [R1+0x1cc] ;  /* 0x0001cc0001097983 */ /* 0x000ee80000300800 */
[----:B------:R-:W3:Y:S04]  /*3cae0*/  LDL.LU R10, [R1+0x1c8] ;  /* 0x0001c800010a7983 */ /* 0x000ee80000300800 */
[----:B------:R-:W3:Y:S04]  /*3caf0*/  LDL.LU R11, [R1+0x1c4] ;  /* 0x0001c400010b7983 */ /* 0x000ee80000300800 */
[----:B--2---:R0:W-:Y:S04]  /*3cb00*/  STS.U16 [R15+UR5+0x10d80], R2 ;  /* 0x010d80020f007988 */ /* 0x0041e80008000405 */
[----:B0-----:R-:W2:Y:S04]  /*3cb10*/  LDL.LU R2, [R1+0x3558] ;  /* 0x0035580001027983 */ /* 0x001ea80000300800 */
[----:B--2---:R0:W-:Y:S04]  /*3cb20*/  STS.U16 [R15+UR5+0x10f80], R2 ;  /* 0x010f80020f007988 */ /* 0x0041e80008000405 */
[----:B0-----:R-:W2:Y:S01]  /*3cb30*/  LDL.LU R15, [R1+0x3554] ;  /* 0x00355400010f7983 */ /* 0x001ea20000300800 */
[----:B------:R-:W0:Y:S02]  /*3cb40*/  S2R R2, SR_TID.X ;  /* 0x0000000000027919 */ /* 0x000e240000002100 */
[----:B0-----:R-:W-:-:S05]  /*3cb50*/  LOP3.LUT R2, R2, 0x3f, RZ, 0xc0, !PT ;  /* 0x0000003f02027812 */ /* 0x001fca00078ec0ff */
[----:B------:R-:W-:-:S05]  /*3cb60*/  IMAD.SHL.U32 R2, R2, 0x2, RZ ;  /* 0x0000000202027824 */ /* 0x000fca00078e00ff */
[----:B---3--:R-:W-:Y:S04]  /*3cb70*/  STS.U16 [R2+UR5+0x6400], R8 ;  /* 0x0064000802007988 */ /* 0x008fe80008000405 */
[----:B--2---:R0:W-:Y:S04]  /*3cb80*/  STS.U16 [R2+UR5], R15 ;  /* 0x0000000f02007988 */ /* 0x0041e80008000405 */
[----:B0-----:R-:W2:Y:S04]  /*3cb90*/  LDL.LU R15, [R1+0x3550] ;  /* 0x00355000010f7983 */ /* 0x001ea80000300800 */
[----:B------:R-:W3:Y:S04]  /*3cba0*/  LDL.LU R8, [R1+0x1b4] ;  /* 0x0001b40001087983 */ /* 0x000ee80000300800 */
[----:B---3--:R0:W-:Y:S04]  /*3cbb0*/  STL [R1+0x3544], R8 ;  /* 0x0035440801007387 */ /* 0x0081e80000100800 */
[----:B0-----:R-:W3:Y:S04]  /*3cbc0*/  LDL.LU R8, [R1+0x1b8] ;  /* 0x0001b80001087983 */ /* 0x001ee80000300800 */
[----:B---3--:R0:W-:Y:S04]  /*3cbd0*/  STL [R1+0x3548], R8 ;  /* 0x0035480801007387 */ /* 0x0081e80000100800 */
[----:B0-----:R-:W3:Y:S04]  /*3cbe0*/  LDL.LU R8, [R1+0x1bc] ;  /* 0x0001bc0001087983 */ /* 0x001ee80000300800 */
[----:B------:R-:W-:Y:S04]  /*3cbf0*/  STS.U16 [R2+UR5+0x6800], R9 ;  /* 0x0068000902007988 */ /* 0x000fe80008000405 */
[----:B------:R-:W-:Y:S04]  /*3cc00*/  STS.U16 [R2+UR5+0x6c00], R10 ;  /* 0x006c000a02007988 */ /* 0x000fe80008000405 */
[----:B------:R-:W-:Y:S04]  /*3cc10*/  STS.U16 [R2+UR5+0x7000], R11 ;  /* 0x0070000b02007988 */ /* 0x000fe80008000405 */
[----:B--2---:R-:W-:Y:S04]  /*3cc20*/  STS.U16 [R2+UR5+0x400], R15 ;  /* 0x0004000f02007988 */ /* 0x004fe80008000405 */
[----:B------:R-:W-:Y:S04]  /*3cc30*/  STS.U16 [R2+UR5+0x800], R14 ;  /* 0x0008000e02007988 */ /* 0x000fe80008000405 */
[----:B----4-:R-:W-:Y:S04]  /*3cc40*/  STS.U16 [R2+UR5+0xc00], R23 ;  /* 0x000c001702007988 */ /* 0x010fe80008000405 */
[----:B------:R-:W-:Y:S04]  /*3cc50*/  STS.U16 [R2+UR5+0x1000], R22 ;  /* 0x0010001602007988 */ /* 0x000fe80008000405 */
[----:B------:R-:W-:Y:S04]  /*3cc60*/  STS.U16 [R2+UR5+0x1400], R21 ;  /* 0x0014001502007988 */ /* 0x000fe80008000405 */
[----:B------:R-:W-:Y:S04]  /*3cc70*/  STS.U16 [R2+UR5+0x1800], R19 ;  /* 0x0018001302007988 */ /* 0x000fe80008000405 */
[----:B------:R-:W-:Y:S04]  /*3cc80*/  STS.U16 [R2+UR5+0x1c00], R17 ;  /* 0x001c001102007988 */ /* 0x000fe80008000405 */
[----:B------:R-:W-:Y:S04]  /*3cc90*/  STS.U16 [R2+UR5+0x2000], R13 ;  /* 0x0020000d02007988 */ /* 0x000fe80008000405 */
[----:B------:R-:W-:Y:S04]  /*3cca0*/  STS.U16 [R2+UR5+0x2400], R12 ;  /* 0x0024000c02007988 */ /* 0x000fe80008000405 */
[----:B------:R-:W-:Y:S04]  /*3ccb0*/  STS.U16 [R2+UR5+0x2800], R16 ;  /* 0x0028001002007988 */ /* 0x000fe80008000405 */
[----:B---3--:R0:W-:Y:S04]  /*3ccc0*/  STL [R1+0x354c], R8 ;  /* 0x00354c0801007387 */ /* 0x0081e80000100800 */
        /* <DEDUP_REMOVED lines=13> */
[----:B------:R0:W-:Y:S04]  /*3cda0*/  STS.U16 [R2+UR5+0x2c00], R18 ;  /* 0x002c001202007988 */ /* 0x0001e80008000405 */
[----:B------:R-:W3:Y:S04]  /*3cdb0*/  LDL.LU R16, [R1+0x180] ;  /* 0x0001800001107983 */ /* 0x000ee80000300800 */
[----:B------:R1:W-:Y:S04]  /*3cdc0*/  STS.U16 [R2+UR5+0x3000], R20 ;  /* 0x0030001402007988 */ /* 0x0003e80008000405 */
[----:B------:R0:W-:Y:S04]  /*3cdd0*/  STS.U16 [R2+UR5+0x3400], R24 ;  /* 0x0034001802007988 */ /* 0x0001e80008000405 */
[----:B------:R0:W-:Y:S04]  /*3cde0*/  STS.U16 [R2+UR5+0x3800], R25 ;  /* 0x0038001902007988 */ /* 0x0001e80008000405 */
[----:B------:R1:W-:Y:S04]  /*3cdf0*/  STS.U16 [R2+UR5+0x3c00], R26 ;  /* 0x003c001a02007988 */ /* 0x0003e80008000405 */
[----:B------:R1:W-:Y:S04]  /*3ce00*/  STS.U16 [R2+UR5+0x4000], R27 ;  /* 0x0040001b02007988 */ /* 0x0003e80008000405 */
[----:B0-----:R-:W3:Y:S04]  /*3ce10*/  LDL.LU R18, [R1+0x17c] ;  /* 0x00017c0001127983 */ /* 0x001ee80000300800 */
[----:B-1----:R-:W3:Y:S04]  /*3ce20*/  LDL.LU R20, [R1+0x178] ;  /* 0x0001780001147983 */ /* 0x002ee80000300800 */
        /* <DEDUP_REMOVED lines=18> */
[----:B0-----:R-:W3:Y:S04]  /*3cf50*/  LDL.LU R6, [R1+0x64] ;  /* 0x0000640001067983 */ /* 0x001ee80000300800 */
[----:B-1----:R-:W3:Y:S04]  /*3cf60*/  LDL.LU R7, [R1+0x5c] ;  /* 0x00005c0001077983 */ /* 0x002ee80000300800 */
[----:B--2---:R0:W-:Y:S04]  /*3cf70*/  STS.U16 [R2+UR5+0x7400], R8 ;  /* 0x0074000802007988 */ /* 0x0041e80008000405 */
[----:B0-----:R-:W2:Y:S04]  /*3cf80*/  LDL.LU R8, [R1+0x354c] ;  /* 0x00354c0001087983 */ /* 0x001ea80000300800 */
[----:B--2---:R0:W-:Y:S04]  /*3cf90*/  STS.U16 [R2+UR5+0x7800], R8 ;  /* 0x0078000802007988 */ /* 0x0041e80008000405 */
[----:B0-----:R-:W2:Y:S04]  /*3cfa0*/  LDL.LU R8, [R1+0x3548] ;  /* 0x0035480001087983 */ /* 0x001ea80000300800 */
[----:B--2---:R0:W-:Y:S04]  /*3cfb0*/  STS.U16 [R2+UR5+0x7c00], R8 ;  /* 0x007c000802007988 */ /* 0x0041e80008000405 */
[----:B0-----:R-:W2:Y:S04]  /*3cfc0*/  LDL.LU R8, [R1+0x3544] ;  /* 0x0035440001087983 */ /* 0x001ea80000300800 */
[----:B---3--:R-:W-:Y:S04]  /*3cfd0*/  STS.U16 [R2+UR5+0x8400], R9 ;  /* 0x0084000902007988 */ /* 0x008fe80008000405 */
        /* <DEDUP_REMOVED lines=11> */
[----:B--2---:R0:W-:Y:S04]  /*3d090*/  STS.U16 [R2+UR5+0x8000], R8 ;  /* 0x0080000802007988 */ /* 0x0041e80008000405 */
[----:B0-----:R-:W2:Y:S04]  /*3d0a0*/  LDL.LU R8, [R1+0x3540] ;  /* 0x0035400001087983 */ /* 0x001ea80000300800 */
[----:B------:R-:W3:Y:S04]  /*3d0b0*/  LDL.LU R9, [R1+0x353c] ;  /* 0x00353c0001097983 */ /* 0x000ee80000300800 */
[----:B------:R-:W4:Y:S04]  /*3d0c0*/  LDL.LU R10, [R1+0x3538] ;  /* 0x00353800010a7983 */ /* 0x000f280000300800 */
[----:B------:R-:W2:Y:S04]  /*3d0d0*/  LDL.LU R11, [R1+0x3534] ;  /* 0x00353400010b7983 */ /* 0x000ea80000300800 */
        /* <DEDUP_REMOVED lines=37> */
[----:B--2---:R-:W-:Y:S04]  /*3d330*/  STS.U16 [R2+UR5+0xf000], R11 ;  /* 0x00f0000b02007988 */ /* 0x004fe80008000405 */
[----:B------:R0:W-:Y:S04]  /*3d340*/  STL [R1+0x350c], R11 ;  /* 0x00350c0b01007387 */ /* 0x0001e80000100800 */
[----:B----4-:R-:W-:Y:S04]  /*3d350*/  STS.U16 [R2+UR5+0xf400], R10 ;  /* 0x00f4000a02007988 */ /* 0x010fe80008000405 */
[----:B0-----:R-:W2:Y:S04]  /*3d360*/  LDL.LU R11, [R1+0x154] ;  /* 0x00015400010b7983 */ /* 0x001ea80000300800 */
[----:B------:R0:W-:Y:S04]  /*3d370*/  STL [R1+0x3528], R10 ;  /* 0x0035280a01007387 */ /* 0x0001e80000100800 */
[----:B0-----:R-:W4:Y:S04]  /*3d380*/  LDL.LU R10, [R1+0x158] ;  /* 0x00015800010a7983 */ /* 0x001f280000300800 */
[----:B------:R0:W-:Y:S04]  /*3d390*/  STS.U16 [R2+UR5+0x9000], R15 ;  /* 0x0090000f02007988 */ /* 0x0001e80008000405 */
[----:B---3--:R-:W-:Y:S04]  /*3d3a0*/  STS.U16 [R2+UR5+0xf800], R9 ;  /* 0x00f8000902007988 */ /* 0x008fe80008000405 */
[----:B------:R-:W-:Y:S01]  /*3d3b0*/  STS.U16 [R2+UR5+0xfc00], R8 ;  /* 0x00fc000802007988 */ /* 0x000fe20008000405 */
[----:B0-----:R-:W-:-:S03]  /*3d3c0*/  LOP3.LUT R15, R2, 0x10, RZ, 0x3c, !PT ;  /* 0x00000010020f7812 */ /* 0x001fc600078e3cff */
[----:B------:R-:W-:Y:S04]  /*3d3d0*/  STL [R1+0x352c], R9 ;  /* 0x00352c0901007387 */ /* 0x000fe80000100800 */
[----:B------:R-:W-:Y:S04]  /*3d3e0*/  STL [R1+0x3530], R8 ;  /* 0x0035300801007387 */ /* 0x000fe80000100800 */
[----:B----4-:R-:W-:Y:S04]  /*3d3f0*/  STS.U16 [R15+UR5+0x80], R10 ;  /* 0x0000800a0f007988 */ /* 0x010fe80008000405 */
[----:B--2---:R-:W-:Y:S04]  /*3d400*/  STS.U16 [R15+UR5+0x480], R11 ;  /* 0x0004800b0f007988 */ /* 0x004fe80008000405 */
        /* <DEDUP_REMOVED lines=12> */
[----:B------:R0:W-:Y:S04]  /*3d4d0*/  STS.U16 [R15+UR5+0x3880], R28 ;  /* 0x0038801c0f007988 */ /* 0x0001e80008000405 */
[----:B------:R1:W-:Y:S04]  /*3d4e0*/  STS.U16 [R15+UR5+0x3c80], R29 ;  /* 0x003c801d0f007988 */ /* 0x0003e80008000405 */
[----:B------:R2:W-:Y:S04]  /*3d4f0*/  STS.U16 [R15+UR5+0x4080], R0 ;  /* 0x004080000f007988 */ /* 0x0005e80008000405 */
[----:B------:R-:W-:Y:S04]  /*3d500*/  STS.U16 [R15+UR5+0x4480], R25 ;  /* 0x004480190f007988 */ /* 0x000fe80008000405 */
[----:B------:R-:W-:Y:S04]  /*3d510*/  STS.U16 [R15+UR5+0x4880], R26 ;  /* 0x0048801a0f007988 */ /* 0x000fe80008000405 */
[----:B------:R-:W-:Y:S04]  /*3d520*/  STS.U16 [R15+UR5+0x4c80], R27 ;  /* 0x004c801b0f007988 */ /* 0x000fe80008000405 */
[----:B0-----:R-:W3:Y:S04]  /*3d530*/  LDL.LU R28, [R1+0xf4] ;  /* 0x0000f400011c7983 */ /* 0x001ee80000300800 */
[----:B-1----:R-:W4:Y:S04]  /*3d540*/  LDL.LU R29, [R1+0xf0] ;  /* 0x0000f000011d7983 */ /* 0x002f280000300800 */
[----:B--2---:R-:W2:Y:S04]  /*3d550*/  LDL.LU R0, [R1+0xec] ;  /* 0x0000ec0001007983 */ /* 0x004ea80000300800 */
[----:B------:R-:W2:Y:S04]  /*3d560*/  LDL.LU R8, [R1+0xe8] ;  /* 0x0000e80001087983 */ /* 0x000ea80000300800 */
[----:B------:R-:W2:Y:S04]  /*3d570*/  LDL.LU R9, [R1+0xe4] ;  /* 0x0000e40001097983 */ /* 0x000ea80000300800 */
[----:B------:R0:W-:Y:S04]  /*3d580*/  STS.U16 [R15+UR5+0x5080], R3 ;  /* 0x005080030f007988 */ /* 0x0001e80008000405 */
[----:B------:R-:W2:Y:S04]  /*3d590*/  LDL.LU R10, [R1+0xe0] ;  /* 0x0000e000010a7983 */ /* 0x000ea80000300800 */
[----:B------:R1:W-:Y:S04]  /*3d5a0*/  STS.U16 [R15+UR5+0x5480], R4 ;  /* 0x005480040f007988 */ /* 0x0003e80008000405 */
[----:B0-----:R-:W2:Y:S04]  /*3d5b0*/  LDL.LU R3, [R1+0xdc] ;  /* 0x0000dc0001037983 */ /* 0x001ea80000300800 */
[----:B-1----:R-:W2:Y:S04]  /*3d5c0*/  LDL.LU R4, [R1+0xd8] ;  /* 0x0000d80001047983 */ /* 0x002ea80000300800 */
        /* <DEDUP_REMOVED lines=11> */
[----:B------:R0:W-:Y:S04]  /*3d680*/  STS.U16 [R15+UR5+0x5880], R5 ;  /* 0x005880050f007988 */ /* 0x0001e80008000405 */
[----:B------:R-:W2:Y:S04]  /*3d690*/  LDL.LU R18, [R1+0xa8] ;  /* 0x0000a80001127983 */ /* 0x000ea80000300800 */
[----:B------:R1:W-:Y:S04]  /*3d6a0*/  STS.U16 [R15+UR5+0x5c80], R6 ;  /* 0x005c80060f007988 */ /* 0x0003e80008000405 */
        /* <DEDUP_REMOVED lines=9> */
[----:B---3--:R0:W-:Y:S04]  /*3d740*/  STS.U16 [R15+UR5+0x6480], R28 ;  /* 0x0064801c0f007988 */ /* 0x0081e80008000405 */
[----:B----4-:R1:W-:Y:S04]  /*3d750*/  STS.U16 [R15+UR5+0x6880], R29 ;  /* 0x0068801d0f007988 */ /* 0x0103e80008000405 */
[----:B--2---:R2:W-:Y:S04]  /*3d760*/  STS.U16 [R15+UR5+0x6c80], R0 ;  /* 0x006c80000f007988 */ /* 0x0045e80008000405 */
[----:B------:R3:W-:Y:S04]  /*3d770*/  STS.U16 [R15+UR5+0x7080], R8 ;  /* 0x007080080f007988 */ /* 0x0007e80008000405 */
[----:B------:R4:W-:Y:S04]  /*3d780*/  STS.U16 [R15+UR5+0x7480], R9 ;  /* 0x007480090f007988 */ /* 0x0009e80008000405 */
[----:B------:R2:W-:Y:S04]  /*3d790*/  STS.U16 [R15+UR5+0x7880], R10 ;  /* 0x0078800a0f007988 */ /* 0x0005e80008000405 */
[----:B0-----:R-:W2:Y:S04]  /*3d7a0*/  LDL.LU R28, [R1+0x84] ;  /* 0x00008400011c7983 */ /* 0x001ea80000300800 */
[----:B-1----:R-:W2:Y:S04]  /*3d7b0*/  LDL.LU R29, [R1+0x80] ;  /* 0x00008000011d7983 */ /* 0x002ea80000300800 */
[----:B--2---:R-:W2:Y:S04]  /*3d7c0*/  LDL.LU R0, [R1+0x78] ;  /* 0x0000780001007983 */ /* 0x004ea80000300800 */
[----:B---3--:R-:W3:Y:S04]  /*3d7d0*/  LDL.LU R8, [R1+0x3530] ;  /* 0x0035300001087983 */ /* 0x008ee80000300800 */
[----:B----4-:R-:W4:Y:S04]  /*3d7e0*/  LDL.LU R9, [R1+0x352c] ;  /* 0x00352c0001097983 */ /* 0x010f280000300800 */
[----:B------:R0:W-:Y:S04]  /*3d7f0*/  STS.U16 [R15+UR5+0x7c80], R3 ;  /* 0x007c80030f007988 */ /* 0x0001e80008000405 */
[----:B------:R1:W-:Y:S04]  /*3d800*/  STS.U16 [R15+UR5+0x8080], R4 ;  /* 0x008080040f007988 */ /* 0x0003e80008000405 */
        /* <DEDUP_REMOVED lines=10> */
[----:B------:R-:W3:Y:S04]  /*3d8b0*/  LDL.LU R10, [R1+0x3528] ;  /* 0x00352800010a7983 */ /* 0x000ee80000300800 */
[----:B------:R-:W-:Y:S04]  /*3d8c0*/  STS.U16 [R15+UR5+0xac80], R16 ;  /* 0x00ac80100f007988 */ /* 0x000fe80008000405 */
[----:B0-----:R-:W3:Y:S04]  /*3d8d0*/  LDL.LU R3, [R1+0x3524] ;  /* 0x0035240001037983 */ /* 0x001ee80000300800 */
[----:B------:R-:W-:Y:S04]  /*3d8e0*/  STS.U16 [R15+UR5+0xb080], R18 ;  /* 0x00b080120f007988 */ /* 0x000fe80008000405 */
[----:B-1----:R-:W3:Y:S04]  /*3d8f0*/  LDL.LU R4, [R1+0x3520] ;  /* 0x0035200001047983 */ /* 0x002ee80000300800 */
[----:B------:R0:W-:Y:S04]  /*3d900*/  STS.U16 [R15+UR5+0xb480], R5 ;  /* 0x00b480050f007988 */ /* 0x0001e80008000405 */
[----:B------:R1:W-:Y:S04]  /*3d910*/  STS.U16 [R15+UR5+0xb880], R6 ;  /* 0x00b880060f007988 */ /* 0x0003e80008000405 */
[----:B------:R1:W-:Y:S04]  /*3d920*/  STS.U16 [R15+UR5+0xbc80], R7 ;  /* 0x00bc80070f007988 */ /* 0x0003e80008000405 */
[----:B0-----:R-:W3:Y:S04]  /*3d930*/  LDL.LU R5, [R1+0x70] ;  /* 0x0000700001057983 */ /* 0x001ee80000300800 */
        /* <DEDUP_REMOVED lines=12> */
[----:B------:R0:W-:Y:S04]  /*3da00*/  STS.U16 [R15+UR5+0xc080], R20 ;  /* 0x00c080140f007988 */ /* 0x0001e80008000405 */
[----:B------:R-:W4:Y:S04]  /*3da10*/  LDL.LU R18, [R1+0x30] ;  /* 0x0000300001127983 */ /* 0x000f280000300800 */
[----:B------:R1:W-:Y:S04]  /*3da20*/  STS.U16 [R15+UR5+0xc480], R24 ;  /* 0x00c480180f007988 */ /* 0x0003e80008000405 */
[----:B------:R0:W-:Y:S04]  /*3da30*/  STS.U16 [R15+UR5+0xc880], R25 ;  /* 0x00c880190f007988 */ /* 0x0001e80008000405 */
[----:B------:R1:W-:Y:S04]  /*3da40*/  STS.U16 [R15+UR5+0xcc80], R26 ;  /* 0x00cc801a0f007988 */ /* 0x0003e80008000405 */
[----:B------:R1:W-:Y:S04]  /*3da50*/  STS.U16 [R15+UR5+0xd080], R27 ;  /* 0x00d0801b0f007988 */ /* 0x0003e80008000405 */
[----:B0-----:R-:W4:Y:S04]  /*3da60*/  LDL.LU R20, [R1+0x2c] ;  /* 0x00002c0001147983 */ /* 0x001f280000300800 */
[----:B-1----:R-:W4:Y:S04]  /*3da70*/  LDL.LU R24, [R1+0x28] ;  /* 0x0000280001187983 */ /* 0x002f280000300800 */
[----:B------:R-:W4:Y:S04]  /*3da80*/  LDL.LU R25, [R1+0x24] ;  /* 0x0000240001197983 */ /* 0x000f280000300800 */
[----:B------:R-:W4:Y:S04]  /*3da90*/  LDL.LU R26, [R1+0x20] ;  /* 0x00002000011a7983 */ /* 0x000f280000300800 */
[----:B------:R-:W4:Y:S04]  /*3daa0*/  LDL.LU R27, [R1+0x1c] ;  /* 0x00001c00011b7983 */ /* 0x000f280000300800 */
[----:B------:R0:W-:Y:S04]  /*3dab0*/  STS.U16 [R15+UR5+0xd480], R28 ;  /* 0x00d4801c0f007988 */ /* 0x0001e80008000405 */
[----:B------:R1:W-:Y:S04]  /*3dac0*/  STS.U16 [R15+UR5+0xd880], R29 ;  /* 0x00d8801d0f007988 */ /* 0x0003e80008000405 */
[----:B--2---:R2:W-:Y:S04]  /*3dad0*/  STS.U16 [R15+UR5+0xdc80], R0 ;  /* 0x00dc80000f007988 */ /* 0x0045e80008000405 */
[----:B0-----:R-:W4:Y:S04]  /*3dae0*/  LDL.LU R28, [R1+0x18] ;  /* 0x00001800011c7983 */ /* 0x001f280000300800 */
[----:B-1----:R-:W4:Y:S04]  /*3daf0*/  LDL.LU R29, [R1+0x14] ;  /* 0x00001400011d7983 */ /* 0x002f280000300800 */
[----:B--2---:R-:W2:Y:S04]  /*3db00*/  LDL.LU R0, [R1+0x10] ;  /* 0x0000100001007983 */ /* 0x004ea80000300800 */
[----:B------:R-:W2:Y:S04]  /*3db10*/  LDL.LU R2, [R1+0x4] ;  /* 0x0000040001027983 */ /* 0x000ea80000300800 */
[----:B---3--:R0:W-:Y:S04]  /*3db20*/  STS.U16 [R15+UR5+0xe080], R5 ;  /* 0x00e080050f007988 */ /* 0x0081e80008000405 */
[----:B----4-:R1:W-:Y:S04]  /*3db30*/  STS.U16 [R15+UR5+0xe480], R6 ;  /* 0x00e480060f007988 */ /* 0x0103e80008000405 */
[----:B------:R3:W-:Y:S04]  /*3db40*/  STS.U16 [R15+UR5+0xe880], R7 ;  /* 0x00e880070f007988 */ /* 0x0007e80008000405 */
[----:B0-----:R-:W4:Y:S04]  /*3db50*/  LDL.LU R5, [R1+0x351c] ;  /* 0x00351c0001057983 */ /* 0x001f280000300800 */
[----:B-1----:R-:W2:Y:S04]  /*3db60*/  LDL.LU R6, [R1+0x3518] ;  /* 0x0035180001067983 */ /* 0x002ea80000300800 */
[----:B---3--:R-:W3:Y:S04]  /*3db70*/  LDL.LU R7, [R1+0x3514] ;  /* 0x0035140001077983 */ /* 0x008ee80000300800 */
[----:B---3--:R-:W-:Y:S04]  /*3db80*/  STS.U16 [R15+UR5+0xec80], R7 ;  /* 0x00ec80070f007988 */ /* 0x008fe80008000405 */
[----:B--2---:R-:W-:Y:S04]  /*3db90*/  STS.U16 [R15+UR5+0xf080], R6 ;  /* 0x00f080060f007988 */ /* 0x004fe80008000405 */
[----:B----4-:R0:W-:Y:S04]  /*3dba0*/  STS.U16 [R15+UR5+0xf480], R5 ;  /* 0x00f480050f007988 */ /* 0x0101e80008000405 */
[----:B------:R1:W-:Y:S04]  /*3dbb0*/  STS.U16 [R15+UR5+0xf880], R4 ;  /* 0x00f880040f007988 */ /* 0x0003e80008000405 */
[----:B------:R2:W-:Y:S04]  /*3dbc0*/  STS.U16 [R15+UR5+0xfc80], R3 ;  /* 0x00fc80030f007988 */ /* 0x0005e80008000405 */
[----:B0-----:R-:W3:Y:S04]  /*3dbd0*/  LDL.LU R5, [R1+0x8] ;  /* 0x0000080001057983 */ /* 0x001ee80000300800 */
[----:B-1----:R-:W4:Y:S04]  /*3dbe0*/  LDL.LU R4, [R1+0xc] ;  /* 0x00000c0001047983 */ /* 0x002f280000300800 */
[----:B--2---:R-:W2:Y:S04]  /*3dbf0*/  LDL.LU R15, [R1+0x3510] ;  /* 0x00351000010f7983 */ /* 0x004ea80000300800 */
[----:B------:R-:W-:Y:S04]  /*3dc00*/  STL [R1+0x2fe0], R3 ;  /* 0x002fe00301007387 */ /* 0x000fe80000100800 */
[----:B--2---:R0:W-:Y:S04]  /*3dc10*/  STS.U16 [R15+UR5+0x100], R11 ;  /* 0x0001000b0f007988 */ /* 0x0041e80008000405 */
[----:B------:R1:W-:Y:S04]  /*3dc20*/  STS.U16 [R15+UR5+0x500], R14 ;  /* 0x0005000e0f007988 */ /* 0x0003e80008000405 */
[----:B------:R2:W-:Y:S04]  /*3dc30*/  STS.U16 [R15+UR5+0x900], R23 ;  /* 0x000900170f007988 */ /* 0x0005e80008000405 */
[----:B------:R0:W-:Y:S04]  /*3dc40*/  STS.U16 [R15+UR5+0xd00], R22 ;  /* 0x000d00160f007988 */ /* 0x0001e80008000405 */
[----:B------:R0:W-:Y:S04]  /*3dc50*/  STS.U16 [R15+UR5+0x1100], R21 ;  /* 0x001100150f007988 */ /* 0x0001e80008000405 */
[----:B------:R1:W-:Y:S04]  /*3dc60*/  STS.U16 [R15+UR5+0x1500], R19 ;  /* 0x001500130f007988 */ /* 0x0003e80008000405 */
[----:B------:R2:W-:Y:S04]  /*3dc70*/  STS.U16 [R15+UR5+0x1900], R17 ;  /* 0x001900110f007988 */ /* 0x0005e80008000405 */
[----:B0-----:R-:W3:Y:S04]  /*3dc80*/  LDL.LU R11, [R1+0x350c] ;  /* 0x00350c00010b7983 */ /* 0x001ee80000300800 */
[----:B-1----:R-:W3:Y:S04]  /*3dc90*/  LDL.LU R14, [R1+0x3508] ;  /* 0x00350800010e7983 */ /* 0x002ee80000300800 */
[----:B--2---:R-:W2:Y:S04]  /*3dca0*/  LDL.LU R23, [R1+0x3504] ;  /* 0x0035040001177983 */ /* 0x004ea80000300800 */
[----:B------:R-:W2:Y:S04]  /*3dcb0*/  LDL.LU R22, [R1+0x3500] ;  /* 0x0035000001167983 */ /* 0x000ea80000300800 */
[----:B------:R-:W2:Y:S04]  /*3dcc0*/  LDL.LU R21, [R1+0x34fc] ;  /* 0x0034fc0001157983 */ /* 0x000ea80000300800 */
[----:B------:R-:W2:Y:S04]  /*3dcd0*/  LDL.LU R19, [R1+0x34f8] ;  /* 0x0034f80001137983 */ /* 0x000ea80000300800 */
[----:B------:R0:W-:Y:S04]  /*3dce0*/  STS.U16 [R15+UR5+0x1d00], R13 ;  /* 0x001d000d0f007988 */ /* 0x0001e80008000405 */
[----:B------:R-:W2:Y:S04]  /*3dcf0*/  LDL.LU R17, [R1+0x34f4] ;  /* 0x0034f40001117983 */ /* 0x000ea80000300800 */
[----:B------:R1:W-:Y:S04]  /*3dd00*/  STS.U16 [R15+UR5+0x2100], R12 ;  /* 0x0021000c0f007988 */ /* 0x0003e80008000405 */
[----:B------:R0:W-:Y:S04]  /*3dd10*/  STS.U16 [R15+UR5+0x2500], R16 ;  /* 0x002500100f007988 */ /* 0x0001e80008000405 */
[----:B------:R0:W-:Y:S04]  /*3dd20*/  STS.U16 [R15+UR5+0x2900], R18 ;  /* 0x002900120f007988 */ /* 0x0001e80008000405 */
[----:B------:R1:W-:Y:S04]  /*3dd30*/  STS.U16 [R15+UR5+0x2d00], R20 ;  /* 0x002d00140f007988 */ /* 0x0003e80008000405 */
[----:B------:R4:W-:Y:S04]  /*3dd40*/  STS.U16 [R15+UR5+0x3100], R24 ;  /* 0x003100180f007988 */ /* 0x0009e80008000405 */
[----:B0-----:R-:W2:Y:S04]  /*3dd50*/  LDL.LU R13, [R1+0x34f0] ;  /* 0x0034f000010d7983 */ /* 0x001ea80000300800 */
[----:B-1----:R-:W2:Y:S04]  /*3dd60*/  LDL.LU R12, [R1+0x34ec] ;  /* 0x0034ec00010c7983 */ /* 0x002ea80000300800 */
[----:B------:R-:W2:Y:S04]  /*3dd70*/  LDL.LU R16, [R1+0x34e8] ;  /* 0x0034e80001107983 */ /* 0x000ea80000300800 */
[----:B------:R0:W-:Y:S04]  /*3dd80*/  STS.U16 [R15+UR5+0x3500], R25 ;  /* 0x003500190f007988 */ /* 0x0001e80008000405 */
[----:B------:R-:W2:Y:S04]  /*3dd90*/  LDL.LU R18, [R1+0x34e4] ;  /* 0x0034e40001127983 */ /* 0x000ea80000300800 */
[----:B------:R-:W2:Y:S04]  /*3dda0*/  LDL.LU R20, [R1+0x34e0] ;  /* 0x0034e00001147983 */ /* 0x000ea80000300800 */
[----:B----4-:R-:W4:Y:S04]  /*3ddb0*/  LDL.LU R24, [R1+0x34dc] ;  /* 0x0034dc0001187983 */ /* 0x010f280000300800 */
[----:B------:R1:W-:Y:S04]  /*3ddc0*/  STS.U16 [R15+UR5+0x3900], R26 ;  /* 0x0039001a0f007988 */ /* 0x0003e80008000405 */
[----:B------:R0:W-:Y:S04]  /*3ddd0*/  STS.U16 [R15+UR5+0x3d00], R27 ;  /* 0x003d001b0f007988 */ /* 0x0001e80008000405 */
[----:B------:R1:W-:Y:S04]  /*3dde0*/  STS.U16 [R15+UR5+0x4100], R28 ;  /* 0x0041001c0f007988 */ /* 0x0003e80008000405 */
[----:B------:R1:W-:Y:S04]  /*3ddf0*/  STS.U16 [R15+UR5+0x4500], R29 ;  /* 0x0045001d0f007988 */ /* 0x0003e80008000405 */
[----:B0-----:R-:W2:Y:S04]  /*3de00*/  LDL.LU R25, [R1+0x34d8] ;  /* 0x0034d80001197983 */ /* 0x001ea80000300800 */
[----:B------:R0:W-:Y:S04]  /*3de10*/  STS.U16 [R15+UR5+0x4900], R0 ;  /* 0x004900000f007988 */ /* 0x0001e80008000405 */
[----:B-1----:R-:W2:Y:S04]  /*3de20*/  LDL.LU R26, [R1+0x34d4] ;  /* 0x0034d400011a7983 */ /* 0x002ea80000300800 */
[----:B------:R-:W2:Y:S04]  /*3de30*/  LDL.LU R27, [R1+0x34d0] ;  /* 0x0034d000011b7983 */ /* 0x000ea80000300800 */
[----:B------:R1:W-:Y:S04]  /*3de40*/  STS.U16 [R15+UR5+0x4d00], R4 ;  /* 0x004d00040f007988 */ /* 0x0003e80008000405 */
[----:B------:R-:W2:Y:S04]  /*3de50*/  LDL.LU R28, [R1+0x34cc] ;  /* 0x0034cc00011c7983 */ /* 0x000ea80000300800 */
[----:B------:R-:W2:Y:S04]  /*3de60*/  LDL.LU R29, [R1+0x34c8] ;  /* 0x0034c800011d7983 */ /* 0x000ea80000300800 */
[----:B---3--:R3:W-:Y:S04]  /*3de70*/  STS.U16 [R15+UR5+0x5100], R5 ;  /* 0x005100050f007988 */ /* 0x0087e80008000405 */
[----:B0-----:R-:W2:Y:S04]  /*3de80*/  LDL.LU R0, [R1+0x34c4] ;  /* 0x0034c40001007983 */ /* 0x001ea80000300800 */
[----:B-1----:R-:W2:Y:S04]  /*3de90*/  LDL R4, [R1+0x191c] ;  /* 0x00191c0001047983 */ /* 0x002ea80000100800 */
[----:B---3--:R-:W2:Y:S01]  /*3dea0*/  LDL R5, [R1+0xa24] ;  /* 0x000a240001057983 */ /* 0x008ea20000100800 */
[----:B------:R-:W-:-:S06]  /*3deb0*/  PRMT R14, RZ, 0x7610, R14 ;  /* 0x00007610ff0e7816 */ /* 0x000fcc000000000e */
[----:B--2---:R-:W2:Y:S04]  /*3dec0*/  @!P1 LDG.E.U16 R14, desc[UR10][R4.64] ;  /* 0x0000000a040e9981 */ /* 0x004ea8000c1e1500 */
[----:B------:R-:W-:Y:S04]  /*3ded0*/  STS.U16 [R15+UR5+0x5500], R2 ;  /* 0x005500020f007988 */ /* 0x000fe80008000405 */
[----:B------:R0:W-:Y:S04]  /*3dee0*/  STS.U16 [R15+UR5+0x5900], R0 ;  /* 0x005900000f007988 */ /* 0x0001e80008000405 */
[----:B------:R-:W-:Y:S04]  /*3def0*/  STS.U16 [R15+UR5+0x5d00], R29 ;  /* 0x005d001d0f007988 */ /* 0x000fe80008000405 */
[----:B------:R-:W-:Y:S04]  /*3df00*/  STS.U16 [R15+UR5+0x6100], R28 ;  /* 0x0061001c0f007988 */ /* 0x000fe80008000405 */
[----:B------:R-:W-:Y:S04]  /*3df10*/  STS.U16 [R15+UR5+0x6500], R27 ;  /* 0x0065001b0f007988 */ /* 0x000fe80008000405 */
[----:B------:R-:W-:Y:S04]  /*3df20*/  STS.U16 [R15+UR5+0x6900], R26 ;  /* 0x0069001a0f007988 */ /* 0x000fe80008000405 */
        /* <DEDUP_REMOVED lines=10> */
[----:B0-----:R-:W3:Y:S04]  /*3dfd0*/  LDL.LU R0, [R1+0x19cc] ;  /* 0x0019cc0001007983 */ /* 0x001ee80000300800 */
[----:B------:R-:W-:Y:S04]  /*3dfe0*/  STS.U16 [R15+UR5+0x9500], R22 ;  /* 0x009500160f007988 */ /* 0x000fe80008000405 */
[----:B------:R-:W4:Y:S04]  /*3dff0*/  LDL.LU R2, [R1+0x19e4] ;  /* 0x0019e40001027983 */ /* 0x000f280000300800 */
[----:B------:R0:W-:Y:S04]  /*3e000*/  STS.U16 [R15+UR5+0x9900], R23 ;  /* 0x009900170f007988 */ /* 0x0001e80008000405 */
[----:B0-----:R-:W3:Y:S04]  /*3e010*/  LDL.LU R15, [R1+0x34c0] ;  /* 0x0034c000010f7983 */ /* 0x001ee80000300800 */
        /* <DEDUP_REMOVED lines=2181> */
[----:B------:R-:W2:Y:S02]  /*46870*/  LDL R5, [R1+0xd78] ;  /* 0x000d780001057983 */ /* 0x000ea40000100800 */
[----:B--2---:R-:W-:-:S02]  /*46880*/  @!P1 LOP3.LUT R5, R5, R4, RZ, 0x3c, !PT ;  /* 0x0000000405059212 */ /* 0x004fc400078e3cff */
[----:B---3--:R-:W-:Y:S02]  /*46890*/  PRMT R14, RZ, 0x7610, R14 ;  /* 0x00007610ff0e7816 */ /* 0x008fe4000000000e */
[----:B------:R-:W-:-:S04]  /*468a0*/  @!P1 LOP3.LUT R4, R5, R4, RZ, 0x3c, !PT ;  /* 0x0000000405049212 */ /* 0x000fc800078e3cff */
[----:B------:R-:W-:-:S05]  /*468b0*/  @!P1 LOP3.LUT R5, R5, R4, RZ, 0x3c, !PT ;  /* 0x0000000405059212 */ /* 0x000fca00078e3cff */
[----:B------:R-:W2:Y:S04]  /*468c0*/  @!P1 LDG.E.U16 R14, desc[UR10][R4.64] ;  /* 0x0000000a040e9981 */ /* 0x000ea8000c1e1500 */
[----:B--2---:R0:W-:Y:S04]  /*468d0*/  STL [R1+0x12c], R14 ;  /* 0x00012c0e01007387 */ /* 0x0041e80000100800 */
[----:B0-----:R-:W2:Y:S04]  /*468e0*/  LDL.LU R14, [R1+0x30f0] ;  /* 0x0030f000010e7983 */ /* 0x001ea80000300800 */
[----:B------:R-:W3:Y:S04]  /*468f0*/  LDL R4, [R1+0xd6c] ;  /* 0x000d6c0001047983 */ /* 0x000ee80000100800 */
[----:B------:R-:W3:Y:S02]  /*46900*/  LDL R5, [R1+0xd70] ;  /* 0x000d700001057983 */ /* 0x000ee40000100800 */
[----:B---3--:R-:W-:-:S02]  /*46910*/  @!P1 LOP3.LUT R5, R5, R4, RZ, 0x3c, !PT ;  /* 0x0000000405059212 */ /* 0x008fc400078e3cff */
[----:B--2---:R-:W-:Y:S02]  /*46920*/  PRMT R14, RZ, 0x7610, R14 ;  /* 0x00007610ff0e7816 */ /* 0x004fe4000000000e */
        /* <DEDUP_REMOVED lines=424> */
[----:B--2---:R0:W-:Y:S04]  /*483b0*/  STL [R1+0x68], R14 ;  /* 0x0000680e01007387 */ /* 0x0041e80000100800 */
[----:B0-----:R-:W2:Y:S04]  /*483c0*/  LDL R14, [R1+0x19c0] ;  /* 0x0019c000010e7983 */ /* 0x001ea80000100800 */
        /* <DEDUP_REMOVED lines=35> */
[----:B------:R-:W2:Y:S01]  /*48600*/  @!P1 LDG.E.U16 R15, desc[UR10][R4.64] ;  /* 0x0000000a040f9981 */ /* 0x000ea2000c1e1500 */
[----:B------:R-:W-:-:S03]  /*48610*/  PRMT R13, RZ, 0x7610, R13 ;  /* 0x00007610ff0d7816 */ /* 0x000fc6000000000d */
[----:B--2---:R0:W-:Y:S04]  /*48620*/  STL [R1], R15 ;  /* 0x0000000f01007387 */ /* 0x0041e80000100800 */
        /* <DEDUP_REMOVED lines=11> */
[----:B------:R0:W3:Y:S04]  /*486e0*/  @!P1 LDG.E.U16 R12, desc[UR10][R4.64] ;  /* 0x0000000a040c9981 */ /* 0x0000e8000c1e1500 */
[----:B------:R-:W0:Y:S04]  /*486f0*/  LDL R4, [R1+0xb94] ;  /* 0x000b940001047983 */ /* 0x000e280000100800 */
[----:B------:R-:W0:Y:S01]  /*48700*/  LDL R5, [R1+0xb98] ;  /* 0x000b980001057983 */ /* 0x000e220000100800 */
[----:B--2---:R-:W-:Y:S02]  /*48710*/  PRMT R15, RZ, 0x7610, R15 ;  /* 0x00007610ff0f7816 */ /* 0x004fe4000000000f */
[----:B0-----:R-:W-:-:S04]  /*48720*/  @!P1 LOP3.LUT R5, R5, R4, RZ, 0x3c, !PT ;  /* 0x0000000405059212 */ /* 0x001fc800078e3cff */
[----:B------:R-:W-:-:S04]  /*48730*/  @!P1 LOP3.LUT R4, R5, R4, RZ, 0x3c, !PT ;  /* 0x0000000405049212 */ /* 0x000fc800078e3cff */
[----:B------:R-:W-:-:S05]  /*48740*/  @!P1 LOP3.LUT R5, R5, R4, RZ, 0x3c, !PT ;  /* 0x0000000405059212 */ /* 0x000fca00078e3cff */
[----:B------:R-:W2:Y:S04]  /*48750*/  @!P1 LDG.E.U16 R15, desc[UR10][R4.64] ;  /* 0x0000000a040f9981 */ /* 0x000ea8000c1e1500 */
[----:B--2---:R0:W-:Y:S04]  /*48760*/  STL [R1+0x74], R15 ;  /* 0x0000740f01007387 */ /* 0x0041e80000100800 */
[----:B0-----:R-:W2:Y:S04]  /*48770*/  LDL.LU R15, [R1+0x3020] ;  /* 0x00302000010f7983 */ /* 0x001ea80000300800 */
[----:B------:R-:W2:Y:S04]  /*48780*/  LDL R4, [R1+0xb6c] ;  /* 0x000b6c0001047983 */ /* 0x000ea80000100800 */
[----:B------:R-:W2:Y:S02]  /*48790*/  LDL R5, [R1+0xb70] ;  /* 0x000b700001057983 */ /* 0x000ea40000100800 */
[----:B--2---:R-:W-:-:S02]  /*487a0*/  @!P1 LOP3.LUT R5, R5, R4, RZ, 0x3c, !PT ;  /* 0x0000000405059212 */ /* 0x004fc400078e3cff */
[----:B------:R-:W-:Y:S02]  /*487b0*/  PRMT R15, RZ, 0x7610, R15 ;  /* 0x00007610ff0f7816 */ /* 0x000fe4000000000f */
        /* <DEDUP_REMOVED lines=23> */
[----:B------:R-:W3:Y:S01]  /*48930*/  LDL R5, [R1+0xaac] ;  /* 0x000aac0001057983 */ /* 0x000ee20000100800 */
[----:B------:R-:W-:-:S03]  /*48940*/  @!P1 IMAD.MOV.U32 R4, RZ, RZ, R14 ;  /* 0x000000ffff049224 */ /* 0x000fc600078e000e */
[----:B------:R-:W4:Y:S01]  /*48950*/  LDL R14, [R1+0x1a04] ;  /* 0x001a0400010e7983 */ /* 0x000f220000100800 */
[----:B--2---:R-:W-:-:S06]  /*48960*/  PRMT R15, RZ, 0x7610, R15 ;  /* 0x00007610ff0f7816 */ /* 0x004fcc000000000f */
[----:B---3--:R-:W2:Y:S04]  /*48970*/  @!P1 LDG.E.U16 R15, desc[UR10][R4.64] ;  /* 0x0000000a040f9981 */ /* 0x008ea8000c1e1500 */
        /* <DEDUP_REMOVED lines=26> */
[----:B------:R0:W3:Y:S04]  /*48b20*/  @!P1 LDG.E.U16 R11, desc[UR10][R4.64] ;  /* 0x0000000a040b9981 */ /* 0x0000e8000c1e1500 */
[----:B------:R-:W0:Y:S04]  /*48b30*/  LDL R4, [R1+0x198c] ;  /* 0x00198c0001047983 */ /* 0x000e280000100800 */
[----:B------:R-:W0:Y:S01]  /*48b40*/  LDL R5, [R1+0x19c8] ;  /* 0x0019c80001057983 */ /* 0x000e220000100800 */
[----:B------:R-:W-:Y:S02]  /*48b50*/  PRMT R10, RZ, 0x7610, R10 ;  /* 0x00007610ff0a7816 */ /* 0x000fe4000000000a */
[----:B0-----:R-:W-:-:S04]  /*48b60*/  @!P1 LOP3.LUT R5, R5, R4, RZ, 0x3c, !PT ;  /* 0x0000000405059212 */ /* 0x001fc800078e3cff */
[----:B------:R-:W-:-:S04]  /*48b70*/  @!P1 LOP3.LUT R4, R5, R4, RZ, 0x3c, !PT ;  /* 0x0000000405049212 */ /* 0x000fc800078e3cff */
[----:B------:R-:W-:-:S05]  /*48b80*/  @!P1 LOP3.LUT R5, R5, R4, RZ, 0x3c, !PT ;  /* 0x0000000405059212 */ /* 0x000fca00078e3cff */
[----:B------:R4:W2:Y:S01]  /*48b90*/  @!P1 LDG.E.U16 R10, desc[UR10][R4.64] ;  /* 0x0000000a040a9981 */ /* 0x0008a2000c1e1500 */
[----:B------:R-:W-:-:S03]  /*48ba0*/  PRMT R9, RZ, 0x7610, R9 ;  /* 0x00007610ff097816 */ /* 0x000fc60000000009 */
[----:B---3--:R-:W-:Y:S01]  /*48bb0*/  STL [R1+0x2fcc], R11 ;  /* 0x002fcc0b01007387 */ /* 0x008fe20000100800 */
[----:B----4-:R-:W-:Y:S02]  /*48bc0*/  @!P1 IMAD.MOV.U32 R4, RZ, RZ, R14 ;  /* 0x000000ffff049224 */ /* 0x010fe400078e000e */
[----:B------:R-:W-:-:S05]  /*48bd0*/  @!P1 IMAD.MOV.U32 R5, RZ, RZ, R0 ;  /* 0x000000ffff059224 */ /* 0x000fca00078e0000 */
[----:B------:R0:W3:Y:S04]  /*48be0*/  @!P1 LDG.E.U16 R9, desc[UR10][R4.64] ;  /* 0x0000000a04099981 */ /* 0x0000e8000c1e1500 */
[----:B--2---:R-:W-:Y:S04]  /*48bf0*/  STL [R1+0x2fd0], R10 ;  /* 0x002fd00a01007387 */ /* 0x004fe80000100800 */
[----:B------:R-:W2:Y:S04]  /*48c00*/  LDL R14, [R1+0xae8] ;  /* 0x000ae800010e7983 */ /* 0x000ea80000100800 */
[----:B------:R-:W-:Y:S04]  /*48c10*/  STL [R1+0x1ac0], R0 ;  /* 0x001ac00001007387 */ /* 0x000fe80000100800 */
[----:B------:R-:W0:Y:S04]  /*48c20*/  LDL R4, [R1+0xb8c] ;  /* 0x000b8c0001047983 */ /* 0x000e280000100800 */
[----:B------:R-:W0:Y:S01]  /*48c30*/  LDL R5, [R1+0xb90] ;  /* 0x000b900001057983 */ /* 0x000e220000100800 */
[----:B------:R-:W-:-:S02]  /*48c40*/  PRMT R15, RZ, 0x7610, R15 ;  /* 0x00007610ff0f7816 */ /* 0x000fc4000000000f */
[----:B0-----:R-:W-:-:S04]  /*48c50*/  @!P1 LOP3.LUT R5, R5, R4, RZ, 0x3c, !PT ;  /* 0x0000000405059212 */ /* 0x001fc800078e3cff */
[----:B------:R-:W-:-:S04]  /*48c60*/  @!P1 LOP3.LUT R4, R5, R4, RZ, 0x3c, !PT ;  /* 0x0000000405049212 */ /* 0x000fc800078e3cff */
[----:B------:R-:W-:-:S05]  /*48c70*/  @!P1 LOP3.LUT R5, R5, R4, RZ, 0x3c, !PT ;  /* 0x0000000405059212 */ /* 0x000fca00078e3cff */
[----:B------:R-:W4:Y:S04]  /*48c80*/  @!P1 LDG.E.U16 R15, desc[UR10][R4.64] ;  /* 0x0000000a040f9981 */ /* 0x000f28000c1e1500 */
[----:B---3--:R0:W-:Y:S04]  /*48c90*/  STL [R1+0x2fd4], R9 ;  /* 0x002fd40901007387 */ /* 0x0081e80000100800 */
[----:B0-----:R-:W3:Y:S04]  /*48ca0*/  LDL R9, [R1+0xae4] ;  /* 0x000ae40001097983 */ /* 0x001ee80000100800 */
[----:B----4-:R0:W-:Y:S04]  /*48cb0*/  STL [R1+0x4c], R15 ;  /* 0x00004c0f01007387 */ /* 0x0101e80000100800 */
[----:B0-----:R-:W4:Y:S04]  /*48cc0*/  LDL.LU R15, [R1+0x3004] ;  /* 0x00300400010f7983 */ /* 0x001f280000300800 */
[----:B------:R-:W2:Y:S04]  /*48cd0*/  LDL R4, [R1+0xb64] ;  /* 0x000b640001047983 */ /* 0x000ea80000100800 */
[----:B------:R-:W2:Y:S02]  /*48ce0*/  LDL R5, [R1+0xb68] ;  /* 0x000b680001057983 */ /* 0x000ea40000100800 */
[----:B--2---:R-:W-:-:S02]  /*48cf0*/  @!P1 LOP3.LUT R5, R5, R4, RZ, 0x3c, !PT ;  /* 0x0000000405059212 */ /* 0x004fc400078e3cff */
[----:B----4-:R-:W-:Y:S02]  /*48d00*/  PRMT R15, RZ, 0x7610, R15 ;  /* 0x00007610ff0f7816 */ /* 0x010fe4000000000f */
[----:B------:R-:W-:-:S04]  /*48d10*/  @!P1 LOP3.LUT R4, R5, R4, RZ, 0x3c, !PT ;  /* 0x0000000405049212 */ /* 0x000fc800078e3cff */
[----:B------:R-:W-:-:S05]  /*48d20*/  @!P1 LOP3.LUT R5, R5, R4, RZ, 0x3c, !PT ;  /* 0x0000000405059212 */ /* 0x000fca00078e3cff */
[----:B------:R-:W2:Y:S04]  /*48d30*/  @!P1 LDG.E.U16 R15, desc[UR10][R4.64] ;  /* 0x0000000a040f9981 */ /* 0x000ea8000c1e1500 */
[----:B--2---:R0:W-:Y:S04]  /*48d40*/  STL [R1+0x48], R15 ;  /* 0x0000480f01007387 */ /* 0x0041e80000100800 */
[----:B0-----:R-:W2:Y:S04]  /*48d50*/  LDL.LU R15, [R1+0x3000] ;  /* 0x00300000010f7983 */ /* 0x001ea80000300800 */
[----:B------:R-:W4:Y:S04]  /*48d60*/  LDL R4, [R1+0xb5c] ;  /* 0x000b5c0001047983 */ /* 0x000f280000100800 */
[----:B------:R-:W4:Y:S02]  /*48d70*/  LDL R5, [R1+0xb60] ;  /* 0x000b600001057983 */ /* 0x000f240000100800 */
[----:B----4-:R-:W-:-:S02]  /*48d80*/  @!P1 LOP3.LUT R5, R5, R4, RZ, 0x3c, !PT ;  /* 0x0000000405059212 */ /* 0x010fc400078e3cff */
[----:B--2---:R-:W-:Y:S02]  /*48d90*/  PRMT R15, RZ, 0x7610, R15 ;  /* 0x00007610ff0f7816 */ /* 0x004fe4000000000f */
        /* <DEDUP_REMOVED lines=13> */
[----:B0-----:R-:W2:Y:S01]  /*48e70*/  LDL.LU R15, [R1+0x2ff8] ;  /* 0x002ff800010f7983 */ /* 0x001ea20000300800 */
[----:B------:R-:W-:Y:S02]  /*48e80*/  @!P1 IMAD.MOV.U32 R4, RZ, RZ, R14 ;  /* 0x000000ffff049224 */ /* 0x000fe400078e000e */
[----:B---3--:R-:W-:Y:S01]  /*48e90*/  @!P1 IMAD.MOV.U32 R5, RZ, RZ, R9 ;  /* 0x000000ffff059224 */ /* 0x008fe200078e0009 */
[----:B------:R-:W3:Y:S04]  /*48ea0*/  LDL R14, [R1+0x1994] ;  /* 0x00199400010e7983 */ /* 0x000ee80000100800 */
[----:B------:R-:W4:Y:S01]  /*48eb0*/  LDL R9, [R1+0x19d0] ;  /* 0x0019d00001097983 */ /* 0x000f220000100800 */
[----:B--2---:R-:W-:-:S06]  /*48ec0*/  PRMT R15, RZ, 0x7610, R15 ;  /* 0x00007610ff0f7816 */ /* 0x004fcc000000000f */
        /* <DEDUP_REMOVED lines=36> */
[----:B------:R4:W3:Y:S01]  /*49110*/  @!P1 LDG.E.U16 R8, desc[UR10][R4.64] ;  /* 0x0000000a04089981 */ /* 0x0008e2000c1e1500 */
[----:B------:R-:W-:Y:S01]  /*49120*/  PRMT R7, RZ, 0x7610, R7 ;  /* 0x00007610ff077816 */ /* 0x000fe20000000007 */
[----:B----4-:R-:W-:Y:S02]  /*49130*/  @!P1 IMAD.MOV.U32 R4, RZ, RZ, R9 ;  /* 0x000000ffff049224 */ /* 0x010fe400078e0009 */
[----:B------:R-:W-:-:S05]  /*49140*/  @!P1 IMAD.MOV.U32 R5, RZ, RZ, R14 ;  /* 0x000000ffff059224 */ /* 0x000fca00078e000e */
[----:B------:R0:W4:Y:S04]  /*49150*/  @!P1 LDG.E.U16 R7, desc[UR10][R4.64] ;  /* 0x0000000a04079981 */ /* 0x000128000c1e1500 */
[----:B---3--:R-:W-:Y:S04]  /*49160*/  STL [R1+0x2fa4], R8 ;  /* 0x002fa40801007387 */ /* 0x008fe80000100800 */
[----:B------:R-:W3:Y:S01]  /*49170*/  LDL R5, [R1+0x19d4] ;  /* 0x0019d40001057983 */ /* 0x000ee20000100800 */
[----:B------:R-:W-:Y:S01]  /*49180*/  PRMT R6, RZ, 0x7610, R6 ;  /* 0x00007610ff067816 */ /* 0x000fe20000000006 */
[----:B0-----:R-:W-:-:S02]  /*49190*/  @!P1 IMAD.MOV.U32 R4, RZ, RZ, R0 ;  /* 0x000000ffff049224 */ /* 0x001fc400078e0000 */
[----:B------:R-:W2:Y:S04]  /*491a0*/  LDL R14, [R1+0xb14] ;  /* 0x000b1400010e7983 */ /* 0x000ea80000100800 */
[----:B------:R-:W2:Y:S04]  /*491b0*/  LDL R9, [R1+0xb18] ;  /* 0x000b180001097983 */ /* 0x000ea80000100800 */
[----:B----4-:R0:W-:Y:S04]  /*491c0*/  STL [R1+0x2fa8], R7 ;  /* 0x002fa80701007387 */ /* 0x0101e80000100800 */
[----:B0-----:R-:W4:Y:S04]  /*491d0*/  LDL R7, [R1+0xae0] ;  /* 0x000ae00001077983 */ /* 0x001f280000100800 */
[----:B------:R-:W4:Y:S04]  /*491e0*/  LDL.LU R0, [R1+0x19fc] ;  /* 0x0019fc0001007983 */ /* 0x000f280000300800 */
[----:B---3--:R0:W3:Y:S04]  /*491f0*/  @!P1 LDG.E.U16 R6, desc[UR10][R4.64] ;  /* 0x0000000a04069981 */ /* 0x0080e8000c1e1500 */
[----:B------:R-:W0:Y:S04]  /*49200*/  LDL R4, [R1+0xb54] ;  /* 0x000b540001047983 */ /* 0x000e280000100800 */
[----:B------:R-:W0:Y:S01]  /*49210*/  LDL R5, [R1+0xb58] ;  /* 0x000b580001057983 */ /* 0x000e220000100800 */
[----:B--2---:R-:W-:-:S02]  /*49220*/  PRMT R15, RZ, 0x7610, R15 ;  /* 0x00007610ff0f7816 */ /* 0x004fc4000000000f */
[----:B0-----:R-:W-:-:S04]  /*49230*/  @!P1 LOP3.LUT R5, R5, R4, RZ, 0x3c, !PT ;  /* 0x0000000405059212 */ /* 0x001fc800078e3cff */
[----:B------:R-:W-:-:S04]  /*49240*/  @!P1 LOP3.LUT R4, R5, R4, RZ, 0x3c, !PT ;  /* 0x0000000405049212 */ /* 0x000fc800078e3cff */
[----:B------:R-:W-:-:S05]  /*49250*/  @!P1 LOP3.LUT R5, R5, R4, RZ, 0x3c, !PT ;  /* 0x0000000405059212 */ /* 0x000fca00078e3cff */
[----:B------:R-:W2:Y:S04]  /*49260*/  @!P1 LDG.E.U16 R15, desc[UR10][R4.64] ;  /* 0x0000000a040f9981 */ /* 0x000ea8000c1e1500 */
[----:B---3--:R-:W-:Y:S04]  /*49270*/  STL [R1+0x2fac], R6 ;  /* 0x002fac0601007387 */ /* 0x008fe80000100800 */
        /* <DEDUP_REMOVED lines=17> */
[----:B------:R0:W2:Y:S01]  /*49390*/  @!P1 LDG.E.U16 R15, desc[UR10][R4.64] ;  /* 0x0000000a040f9981 */ /* 0x0000a2000c1e1500 */
[----:B------:R-:W-:Y:S01]  /*493a0*/  PRMT R8, RZ, 0x7610, R8 ;  /* 0x00007610ff087816 */ /* 0x000fe20000000008 */
[----:B0-----:R-:W-:Y:S02]  /*493b0*/  @!P1 IMAD.MOV.U32 R4, RZ, RZ, R9 ;  /* 0x000000ffff049224 */ /* 0x001fe400078e0009 */
[----:B------:R-:W-:-:S05]  /*493c0*/  @!P1 IMAD.MOV.U32 R5, RZ, RZ, R14 ;  /* 0x000000ffff059224 */ /* 0x000fca00078e000e */
[----:B------:R4:W3:Y:S04]  /*493d0*/  @!P1 LDG.E.U16 R8, desc[UR10][R4.64] ;  /* 0x0000000a04089981 */ /* 0x0008e8000c1e1500 */
[----:B--2---:R0:W-:Y:S04]  /*493e0*/  STL [R1+0x20], R15 ;  /* 0x0000200f01007387 */ /* 0x0041e80000100800 */
[----:B------:R-:W2:Y:S01]  /*493f0*/  LDL R5, [R1+0xadc] ;  /* 0x000adc0001057983 */ /* 0x000ea20000100800 */
[----:B------:R-:W-:Y:S01]  /*49400*/  PRMT R6, RZ, 0x7610, R6 ;  /* 0x00007610ff067816 */ /* 0x000fe20000000006 */
[----:B----4-:R-:W-:-:S02]  /*49410*/  @!P1 IMAD.MOV.U32 R4, RZ, RZ, R7 ;  /* 0x000000ffff049224 */ /* 0x010fc400078e0007 */
[----:B------:R-:W4:Y:S04]  /*49420*/  LDL R14, [R1+0x1958] ;  /* 0x00195800010e7983 */ /* 0x000f280000100800 */
[----:B------:R-:W4:Y:S04]  /*49430*/  LDL R9, [R1+0x195c] ;  /* 0x00195c0001097983 */ /* 0x000f280000100800 */
[----:B0-----:R-:W4:Y:S04]  /*49440*/  LDL R15, [R1+0xa34] ;  /* 0x000a3400010f7983 */ /* 0x001f280000100800 */
[----:B---3--:R0:W-:Y:S01]  /*49450*/  STL [R1+0x1c], R8 ;  /* 0x00001c0801007387 */ /* 0x0081e20000100800 */
[----:B------:R-:W-:-:S03]  /*49460*/  PRMT R3, RZ, 0x7610, R3 ;  /* 0x00007610ff037816 */ /* 0x000fc60000000003 */
[----:B------:R-:W3:Y:S04]  /*49470*/  LDL R7, [R1+0x199c] ;  /* 0x00199c0001077983 */ /* 0x000ee80000100800 */
[----:B0-----:R-:W3:Y:S04]  /*49480*/  LDL R8, [R1+0x1998] ;  /* 0x0019980001087983 */ /* 0x001ee80000100800 */
[----:B--2---:R0:W2:Y:S04]  /*49490*/  @!P1 LDG.E.U16 R6, desc[UR10][R4.64] ;  /* 0x0000000a04069981 */ /* 0x0040a8000c1e1500 */
[----:B------:R-:W0:Y:S04]  /*494a0*/  LDL R4, [R1+0xa9c] ;  /* 0x000a9c0001047983 */ /* 0x000e280000100800 */
[----:B------:R-:W0:Y:S02]  /*494b0*/  LDL R5, [R1+0xaa0] ;  /* 0x000aa00001057983 */ /* 0x000e240000100800 */
        /* <DEDUP_REMOVED lines=9> */
[----:B------:R-:W2:Y:S01]  /*49550*/  LDL R5, [R1+0xa60] ;  /* 0x000a600001057983 */ /* 0x000ea20000100800 */
[----:B------:R-:W-:-:S02]  /*49560*/  PRMT R10, RZ, 0x7610, R10 ;  /* 0x00007610ff0a7816 */ /* 0x000fc4000000000a */
[----:B------:R-:W-:Y:S02]  /*49570*/  PRMT R11, RZ, 0x7610, R11 ;  /* 0x00007610ff0b7816 */ /* 0x000fe4000000000b */
[----:B--2---:R-:W-:-:S04]  /*49580*/  @!P1 LOP3.LUT R5, R5, R4, RZ, 0x3c, !PT ;  /* 0x0000000405059212 */ /* 0x004fc800078e3cff */
[----:B------:R-:W-:-:S04]  /*49590*/  @!P1 LOP3.LUT R4, R5, R4, RZ, 0x3c, !PT ;  /* 0x0000000405049212 */ /* 0x000fc800078e3cff */
[----:B------:R-:W-:-:S05]  /*495a0*/  @!P1 LOP3.LUT R5, R5, R4, RZ, 0x3c, !PT ;  /* 0x0000000405059212 */ /* 0x000fca00078e3cff */
[----:B------:R4:W2:Y:S02]  /*495b0*/  @!P1 LDG.E.U16 R10, desc[UR10][R4.64] ;  /* 0x0000000a040a9981 */ /* 0x0008a4000c1e1500 */
[----:B----4-:R-:W-:Y:S02]  /*495c0*/  @!P1 IMAD.MOV.U32 R4, RZ, RZ, R14 ;  /* 0x000000ffff049224 */ /* 0x010fe400078e000e */
[----:B------:R-:W-:Y:S02]  /*495d0*/  @!P1 IMAD.MOV.U32 R5, RZ, RZ, R15 ;  /* 0x000000ffff059224 */ /* 0x000fe400078e000f */
[----:B------:R-:W-:Y:S02]  /*495e0*/  @!P1 IMAD.MOV.U32 R14, RZ, RZ, R8 ;  /* 0x000000ffff0e9224 */ /* 0x000fe400078e0008 */
[----:B------:R-:W-:Y:S01]  /*495f0*/  @!P1 IMAD.MOV.U32 R15, RZ, RZ, R9 ;  /* 0x000000ffff0f9224 */ /* 0x000fe200078e0009 */
[----:B------:R0:W4:Y:S02]  /*49600*/  @!P1 LDG.E.U16 R11, desc[UR10][R4.64] ;  /* 0x0000000a040b9981 */ /* 0x000124000c1e1500 */
[----:B0-----:R-:W-:-:S06]  /*49610*/  PRMT R5, RZ, 0x7610, R5 ;  /* 0x00007610ff057816 */ /* 0x001fcc0000000005 */
[----:B------:R0:W3:Y:S01]  /*49620*/  @!P1 LDG.E.U16 R5, desc[UR10][R14.64] ;  /* 0x0000000a0e059981 */ /* 0x0000e2000c1e1500 */
[----:B------:R-:W-:Y:S01]  /*49630*/  PRMT R4, RZ, 0x7610, R4 ;  /* 0x00007610ff047816 */ /* 0x000fe20000000004 */
[----:B0-----:R-:W-:Y:S02]  /*49640*/  @!P1 IMAD.MOV.U32 R14, RZ, RZ, R6 ;  /* 0x000000ffff0e9224 */ /* 0x001fe400078e0006 */
[----:B------:R-:W-:-:S05]  /*49650*/  @!P1 IMAD.MOV.U32 R15, RZ, RZ, R7 ;  /* 0x000000ffff0f9224 */ /* 0x000fca00078e0007 */
[----:B------:R0:W4:Y:S04]  /*49660*/  @!P1 LDG.E.U16 R4, desc[UR10][R14.64] ;  /* 0x0000000a0e049981 */ /* 0x000128000c1e1500 */
[----:B--2---:R1:W-:Y:S04]  /*49670*/  STL [R1+0x10], R10 ;  /* 0x0000100a01007387 */ /* 0x0043e80000100800 */
[----:B------:R-:W2:Y:S04]  /*49680*/  LDL R9, [R1+0xb0c] ;  /* 0x000b0c0001097983 */ /* 0x000ea80000100800 */
[----:B------:R-:W2:Y:S04]  /*49690*/  LDL R8, [R1+0xb10] ;  /* 0x000b100001087983 */ /* 0x000ea80000100800 */
[----:B-1----:R-:W2:Y:S04]  /*496a0*/  LDL R10, [R1+0x19dc] ;  /* 0x0019dc00010a7983 */ /* 0x002ea80000100800 */
[----:B---3--:R1:W-:Y:S04]  /*496b0*/  STL [R1+0x2f8c], R5 ;  /* 0x002f8c0501007387 */ /* 0x0083e80000100800 */
[----:B------:R-:W3:Y:S04]  /*496c0*/  LDL R7, [R1+0xad4] ;  /* 0x000ad40001077983 */ /* 0x000ee80000100800 */
[----:B------:R-:W3:Y:S01]  /*496d0*/  LDL R6, [R1+0xad8] ;  /* 0x000ad80001067983 */ /* 0x000ee20000100800 */
[----:B------:R-:W-:Y:S01]  /*496e0*/  PRMT R3, RZ, 0x7610, R3 ;  /* 0x00007610ff037816 */ /* 0x000fe20000000003 */
[----:B0-----:R-:W-:Y:S01]  /*496f0*/  @!P1 IMAD.MOV.U32 R14, RZ, RZ, R0 ;  /* 0x000000ffff0e9224 */ /* 0x001fe200078e0000 */
[----:B------:R-:W-:-:S02]  /*49700*/  PRMT R28, RZ, 0x7610, R28 ;  /* 0x00007610ff1c7816 */ /* 0x000fc4000000001c */
[----:B------:R-:W-:Y:S01]  /*49710*/  PRMT R26, RZ, 0x7610, R26 ;  /* 0x00007610ff1a7816 */ /* 0x000fe2000000001a */
[----:B----4-:R0:W-:Y:S04]  /*49720*/  STL [R1+0x2f90], R4 ;  /* 0x002f900401007387 */ /* 0x0101e80000100800 */
[----:B-1----:R-:W4:Y:S04]  /*49730*/  LDL R5, [R1+0xacc] ;  /* 0x000acc0001057983 */ /* 0x002f280000100800 */
[----:B0-----:R-:W4:Y:S01]  /*49740*/  LDL R4, [R1+0xad0] ;  /* 0x000ad00001047983 */ /* 0x001f220000100800 */
[----:B--2---:R-:W-:-:S05]  /*49750*/  @!P1 IMAD.MOV.U32 R15, RZ, RZ, R10 ;  /* 0x000000ffff0f9224 */ /* 0x004fca00078e000a */
[----:B------:R0:W2:Y:S02]  /*49760*/  @!P1 LDG.E.U16 R3, desc[UR10][R14.64] ;  /* 0x0000000a0e039981 */ /* 0x0000a4000c1e1500 */
[----:B0-----:R-:W-:Y:S02]  /*49770*/  @!P1 IMAD.MOV.U32 R14, RZ, RZ, R8 ;  /* 0x000000ffff0e9224 */ /* 0x001fe400078e0008 */
[----:B------:R-:W-:-:S05]  /*49780*/  @!P1 IMAD.MOV.U32 R15, RZ, RZ, R9 ;  /* 0x000000ffff0f9224 */ /* 0x000fca00078e0009 */
[----:B------:R3:W2:Y:S02]  /*49790*/  @!P1 LDG.E.U16 R28, desc[UR10][R14.64] ;  /* 0x0000000a0e1c9981 */ /* 0x0006a4000c1e1500 */
[----:B---3--:R-:W-:Y:S02]  /*497a0*/  @!P1 IMAD.MOV.U32 R14, RZ, RZ, R6 ;  /* 0x000000ffff0e9224 */ /* 0x008fe400078e0006 */
[----:B------:R-:W-:-:S05]  /*497b0*/  @!P1 IMAD.MOV.U32 R15, RZ, RZ, R7 ;  /* 0x000000ffff0f9224 */ /* 0x000fca00078e0007 */
[----:B------:R4:W3:Y:S04]  /*497c0*/  @!P1 LDG.E.U16 R26, desc[UR10][R14.64] ;  /* 0x0000000a0e1a9981 */ /* 0x0008e8000c1e1500 */
[----:B------:R0:W-:Y:S01]  /*497d0*/  STL [R1+0x1ac4], R0 ;  /* 0x001ac40001007387 */ /* 0x0001e20000100800 */
[----:B----4-:R-:W-:Y:S02]  /*497e0*/  @!P1 IMAD.MOV.U32 R15, RZ, RZ, R5 ;  /* 0x000000ffff0f9224 */ /* 0x010fe400078e0005 */
[----:B------:R-:W-:Y:S01]  /*497f0*/  @!P1 IMAD.MOV.U32 R14, RZ, RZ, R4 ;  /* 0x000000ffff0e9224 */ /* 0x000fe200078e0004 */
[----:B--2---:R1:W-:Y:S04]  /*49800*/  STL [R1+0x2f88], R3 ;  /* 0x002f880301007387 */ /* 0x0043e80000100800 */
[----:B------:R-:W2:Y:S04]  /*49810*/  LDL R9, [R1+0xa94] ;  /* 0x000a940001097983 */ /* 0x000ea80000100800 */
[----:B------:R-:W4:Y:S04]  /*49820*/  LDL R8, [R1+0xa98] ;  /* 0x000a980001087983 */ /* 0x000f280000100800 */
[----:B0-----:R-:W4:Y:S04]  /*49830*/  LDL R0, [R1+0xa90] ;  /* 0x000a900001007983 */ /* 0x001f280000100800 */
[----:B-1----:R-:W4:Y:S04]  /*49840*/  LDL R3, [R1+0xa8c] ;  /* 0x000a8c0001037983 */ /* 0x002f280000100800 */
[----:B------:R-:W-:Y:S04]  /*49850*/  STL [R1+0x2f40], R28 ;  /* 0x002f401c01007387 */ /* 0x000fe80000100800 */
[----:B------:R-:W4:Y:S04]  /*49860*/  LDL R7, [R1+0xa54] ;  /* 0x000a540001077983 */ /* 0x000f280000100800 */
[----:B------:R-:W4:Y:S04]  /*49870*/  LDL R6, [R1+0xa58] ;  /* 0x000a580001067983 */ /* 0x000f280000100800 */
[----:B------:R-:W-:Y:S04]  /*49880*/  STL [R1+0x4], R11 ;  /* 0x0000040b01007387 */ /* 0x000fe80000100800 */
[----:B---3--:R-:W-:Y:S04]  /*49890*/  STL [R1+0x2f60], R26 ;  /* 0x002f601a01007387 */ /* 0x008fe80000100800 */
[----:B------:R-:W3:Y:S04]  /*498a0*/  LDL R5, [R1+0xa30] ;  /* 0x000a300001057983 */ /* 0x000ee80000100800 */
[----:B------:R-:W3:Y:S01]  /*498b0*/  LDL R4, [R1+0x1960] ;  /* 0x0019600001047983 */ /* 0x000ee20000100800 */
[----:B------:R-:W-:-:S02]  /*498c0*/  PRMT R24, RZ, 0x7610, R24 ;  /* 0x00007610ff187816 */ /* 0x000fc40000000018 */
[----:B------:R-:W-:-:S04]  /*498d0*/  PRMT R22, RZ, 0x7610, R22 ;  /* 0x00007610ff167816 */ /* 0x000fc80000000016 */
[----:B------:R2:W3:Y:S01]  /*498e0*/  @!P1 LDG.E.U16 R24, desc[UR10][R14.64] ;  /* 0x0000000a0e189981 */ /* 0x0004e2000c1e1500 */
[----:B------:R-:W-:Y:S02]  /*498f0*/  PRMT R20, RZ, 0x7610, R20 ;  /* 0x00007610ff147816 */ /* 0x000fe40000000014 */
[----:B------:R-:W-:Y:S02]  /*49900*/  PRMT R18, RZ, 0x7610, R18 ;  /* 0x00007610ff127816 */ /* 0x000fe40000000012 */
[----:B------:R-:W-:Y:S01]  /*49910*/  PRMT R16, RZ, 0x7610, R16 ;  /* 0x00007610ff107816 */ /* 0x000fe20000000010 */
[----:B--2---:R-:W-:Y:S02]  /*49920*/  @!P1 IMAD.MOV.U32 R15, RZ, RZ, R9 ;  /* 0x000000ffff0f9224 */ /* 0x004fe400078e0009 */
[----:B----4-:R-:W-:-:S05]  /*49930*/  @!P1 IMAD.MOV.U32 R14, RZ, RZ, R8 ;  /* 0x000000ffff0e9224 */ /* 0x010fca00078e0008 */
[----:B------:R0:W2:Y:S02]  /*49940*/  @!P1 LDG.E.U16 R22, desc[UR10][R14.64] ;  /* 0x0000000a0e169981 */ /* 0x0000a4000c1e1500 */
[----:B0-----:R-:W-:Y:S02]  /*49950*/  @!P1 IMAD.MOV.U32 R14, RZ, RZ, R0 ;  /* 0x000000ffff0e9224 */ /* 0x001fe400078e0000 */
[----:B------:R-:W-:-:S05]  /*49960*/  @!P1 IMAD.MOV.U32 R15, RZ, RZ, R3 ;  /* 0x000000ffff0f9224 */ /* 0x000fca00078e0003 */
[----:B------:R0:W4:Y:S02]  /*49970*/  @!P1 LDG.E.U16 R20, desc[UR10][R14.64] ;  /* 0x0000000a0e149981 */ /* 0x000124000c1e1500 */
[----:B0-----:R-:W-:Y:S02]  /*49980*/  @!P1 IMAD.MOV.U32 R14, RZ, RZ, R6 ;  /* 0x000000ffff0e9224 */ /* 0x001fe400078e0006 */
[----:B------:R-:W-:-:S05]  /*49990*/  @!P1 IMAD.MOV.U32 R15, RZ, RZ, R7 ;  /* 0x000000ffff0f9224 */ /* 0x000fca00078e0007 */
[----:B------:R3:W4:Y:S02]  /*499a0*/  @!P1 LDG.E.U16 R18, desc[UR10][R14.64] ;  /* 0x0000000a0e129981 */ /* 0x000724000c1e1500 */
[----:B---3--:R-:W-:Y:S02]  /*499b0*/  @!P1 IMAD.MOV.U32 R14, RZ, RZ, R4 ;  /* 0x000000ffff0e9224 */ /* 0x008fe400078e0004 */
[----:B------:R-:W-:-:S05]  /*499c0*/  @!P1 IMAD.MOV.U32 R15, RZ, RZ, R5 ;  /* 0x000000ffff0f9224 */ /* 0x000fca00078e0005 */
[----:B------:R-:W3:Y:S04]  /*499d0*/  @!P1 LDG.E.U16 R16, desc[UR10][R14.64] ;  /* 0x0000000a0e109981 */ /* 0x000ee8000c1e1500 */
[----:B------:R-:W-:Y:S04]  /*499e0*/  STL [R1+0x2f44], R24 ;  /* 0x002f441801007387 */ /* 0x000fe80000100800 */
[----:B--2---:R-:W-:Y:S04]  /*499f0*/  STL [R1+0x2f64], R22 ;  /* 0x002f641601007387 */ /* 0x004fe80000100800 */
[----:B------:R-:W2:Y:S04]  /*49a00*/  LDL R3, [R1+0x1964] ;  /* 0x0019640001037983 */ /* 0x000ea80000100800 */
[----:B------:R-:W2:Y:S04]  /*49a10*/  LDL R0, [R1+0x19a0] ;  /* 0x0019a00001007983 */ /* 0x000ea80000100800 */
[----:B----4-:R-:W-:Y:S04]  /*49a20*/  STL [R1+0x2f48], R20 ;  /* 0x002f481401007387 */ /* 0x010fe80000100800 */
[----:B------:R-:W4:Y:S04]  /*49a30*/  LDL R10, [R1+0x19a4] ;  /* 0x0019a400010a7983 */ /* 0x000f280000100800 */
[----:B------:R-:W4:Y:S04]  /*49a40*/  LDL R9, [R1+0x19e0] ;  /* 0x0019e00001097983 */ /* 0x000f280000100800 */
[----:B------:R-:W-:Y:S04]  /*49a50*/  STL [R1+0x2f68], R18 ;  /* 0x002f681201007387 */ /* 0x000fe80000100800 */
[----:B------:R-:W4:Y:S04]  /*49a60*/  LDL R8, [R1+0x19f8] ;  /* 0x0019f80001087983 */ /* 0x000f280000100800 */
[----:B------:R-:W4:Y:S04]  /*49a70*/  LDL R7, [R1+0xa4c] ;  /* 0x000a4c0001077983 */ /* 0x000f280000100800 */
[----:B------:R-:W4:Y:S04]  /*49a80*/  LDL R6, [R1+0xa50] ;  /* 0x000a500001067983 */ /* 0x000f280000100800 */
[----:B------:R-:W4:Y:S04]  /*49a90*/  LDL R4, [R1+0x1968] ;  /* 0x0019680001047983 */ /* 0x000f280000100800 */
[----:B---3--:R-:W-:Y:S04]  /*49aa0*/  STL [R1+0x2f6c], R16 ;  /* 0x002f6c1001007387 */ /* 0x008fe80000100800 */
[----:B------:R-:W3:Y:S01]  /*49ab0*/  LDL R5, [R1+0x192c] ;  /* 0x00192c0001057983 */ /* 0x000ee20000100800 */
[----:B------:R-:W-:-:S02]  /*49ac0*/  PRMT R17, RZ, 0x7610, R17 ;  /* 0x00007610ff117816 */ /* 0x000fc40000000011 */
[----:B------:R-:W-:Y:S02]  /*49ad0*/  PRMT R19, RZ, 0x7610, R19 ;  /* 0x00007610ff137816 */ /* 0x000fe40000000013 */
[----:B------:R-:W-:Y:S02]  /*49ae0*/  PRMT R21, RZ, 0x7610, R21 ;  /* 0x00007610ff157816 */ /* 0x000fe40000000015 */
[----:B------:R-:W-:Y:S02]  /*49af0*/  PRMT R23, RZ, 0x7610, R23 ;  /* 0x00007610ff177816 */ /* 0x000fe40000000017 */
[----:B------:R-:W-:Y:S01]  /*49b00*/  PRMT R25, RZ, 0x7610, R25 ;  /* 0x00007610ff197816 */ /* 0x000fe20000000019 */
[----:B--2---:R-:W-:Y:S02]  /*49b10*/  @!P1 IMAD.MOV.U32 R15, RZ, RZ, R3 ;  /* 0x000000ffff0f9224 */ /* 0x004fe400078e0003 */
[----:B------:R-:W-:Y:S01]  /*49b20*/  @!P1 IMAD.MOV.U32 R14, RZ, RZ, R0 ;  /* 0x000000ffff0e9224 */ /* 0x000fe200078e0000 */
[----:B------:R-:W2:Y:S04]  /*49b30*/  LDL R3, [R1+0x196c] ;  /* 0x00196c0001037983 */ /* 0x000ea80000100800 */
[----:B------:R-:W2:Y:S04]  /*49b40*/  LDL R0, [R1+0x19a8] ;  /* 0x0019a80001007983 */ /* 0x000ea80000100800 */
[----:B------:R4:W2:Y:S02]  /*49b50*/  @!P1 LDG.E.U16 R17, desc[UR10][R14.64] ;  /* 0x0000000a0e119981 */ /* 0x0008a4000c1e1500 */
[----:B----4-:R-:W-:-:S02]  /*49b60*/  @!P1 IMAD.MOV.U32 R15, RZ, RZ, R10 ;  /* 0x000000ffff0f9224 */ /* 0x010fc400078e000a */
[----:B------:R-:W-:-:S05]  /*49b70*/  @!P1 IMAD.MOV.U32 R14, RZ, RZ, R9 ;  /* 0x000000ffff0e9224 */ /* 0x000fca00078e0009 */
[----:B------:R0:W4:Y:S02]  /*49b80*/  @!P1 LDG.E.U16 R19, desc[UR10][R14.64] ;  /* 0x0000000a0e139981 */ /* 0x000124000c1e1500 */
[----:B0-----:R-:W-:Y:S02]  /*49b90*/  @!P1 IMAD.MOV.U32 R14, RZ, RZ, R8 ;  /* 0x000000ffff0e9224 */ /* 0x001fe400078e0008 */
[----:B------:R-:W-:-:S05]  /*49ba0*/  @!P1 IMAD.MOV.U32 R15, RZ, RZ, R2 ;  /* 0x000000ffff0f9224 */ /* 0x000fca00078e0002 */
[----:B------:R0:W4:Y:S02]  /*49bb0*/  @!P1 LDG.E.U16 R21, desc[UR10][R14.64] ;  /* 0x0000000a0e159981 */ /* 0x000124000c1e1500 */
[----:B0-----:R-:W-:Y:S02]  /*49bc0*/  @!P1 IMAD.MOV.U32 R14, RZ, RZ, R6 ;  /* 0x000000ffff0e9224 */ /* 0x001fe400078e0006 */
[----:B------:R-:W-:-:S05]  /*49bd0*/  @!P1 IMAD.MOV.U32 R15, RZ, RZ, R7 ;  /* 0x000000ffff0f9224 */ /* 0x000fca00078e0007 */
[----:B------:R0:W4:Y:S02]  /*49be0*/  @!P1 LDG.E.U16 R23, desc[UR10][R14.64] ;  /* 0x0000000a0e179981 */ /* 0x000124000c1e1500 */
[----:B0-----:R-:W-:Y:S02]  /*49bf0*/  @!P1 IMAD.MOV.U32 R14, RZ, RZ, R4 ;  /* 0x000000ffff0e9224 */ /* 0x001fe400078e0004 */
[----:B---3--:R-:W-:-:S05]  /*49c00*/  @!P1 IMAD.MOV.U32 R15, RZ, RZ, R5 ;  /* 0x000000ffff0f9224 */ /* 0x008fca00078e0005 */
[----:B------:R0:W3:Y:S01]  /*49c10*/  @!P1 LDG.E.U16 R25, desc[UR10][R14.64] ;  /* 0x0000000a0e199981 */ /* 0x0000e2000c1e1500 */
[----:B------:R-:W-:-:S03]  /*49c20*/  PRMT R27, RZ, 0x7610, R27 ;  /* 0x00007610ff1b7816 */ /* 0x000fc6000000001b */
[----:B--2---:R-:W-:Y:S01]  /*49c30*/  STL [R1+0x2f70], R17 ;  /* 0x002f701101007387 */ /* 0x004fe20000100800 */
[----:B0-----:R-:W-:Y:S02]  /*49c40*/  @!P1 IMAD.MOV.U32 R14, RZ, RZ, R0 ;  /* 0x000000ffff0e9224 */ /* 0x001fe400078e0000 */
[----:B------:R-:W-:-:S05]  /*49c50*/  @!P1 IMAD.MOV.U32 R15, RZ, RZ, R3 ;  /* 0x000000ffff0f9224 */ /* 0x000fca00078e0003 */
[----:B------:R-:W2:Y:S04]  /*49c60*/  @!P1 LDG.E.U16 R27, desc[UR10][R14.64] ;  /* 0x0000000a0e1b9981 */ /* 0x000ea8000c1e1500 */
[----:B----4-:R-:W-:Y:S04]  /*49c70*/  STL [R1+0x2f5c], R19 ;  /* 0x002f5c1301007387 */ /* 0x010fe80000100800 */
[----:B------:R0:W-:Y:S04]  /*49c80*/  STL [R1+0x1abc], R2 ;  /* 0x001abc0201007387 */ /* 0x0001e80000100800 */
[----:B0-----:R-:W4:Y:S04]  /*49c90*/  LDL.LU R2, [R1+0x19ac] ;  /* 0x0019ac0001027983 */ /* 0x001f280000300800 */
[----:B------:R-:W-:Y:S04]  /*49ca0*/  STL [R1+0x2f74], R21 ;  /* 0x002f741501007387 */ /* 0x000fe80000100800 */
[----:B------:R-:W-:Y:S04]  /*49cb0*/  STL [R1+0x2f4c], R23 ;  /* 0x002f4c1701007387 */ /* 0x000fe80000100800 */
[----:B---3--:R0:W-:Y:S04]  /*49cc0*/  STL [R1+0x2f50], R25 ;  /* 0x002f501901007387 */ /* 0x0081e80000100800 */
[----:B------:R-:W3:Y:S04]  /*49cd0*/  LDL R10, [R1+0x19e8] ;  /* 0x0019e800010a7983 */ /* 0x000ee80000100800 */
        /* <DEDUP_REMOVED lines=18> */
[----:B------:R-:W-:-:S03]  /*49e00*/  PRMT R29, RZ, 0x7610, R29 ;  /* 0x00007610ff1d7816 */ /* 0x000fc6000000001d */
[----:B------:R-:W3:Y:S04]  /*49e10*/  LDL.LU R8, [R1+0x2c] ;  /* 0x00002c0001087983 */ /* 0x000ee80000300800 */
[----:B------:R-:W3:Y:S04]  /*49e20*/  LDL.LU R11, [R1] ;  /* 0x00000000010b7983 */ /* 0x000ee80000300800 */
[----:B--2---:R0:W-:Y:S04]  /*49e30*/  STL [R1+0x2f54], R27 ;  /* 0x002f541b01007387 */ /* 0x0041e80000100800 */
[----:B0-----:R-:W2:Y:S01]  /*49e40*/  LDL.LU R27, [R1+0x1bc] ;  /* 0x0001bc00011b7983 */ /* 0x001ea20000300800 */
[----:B----4-:R-:W-:-:S03]  /*49e50*/  @!P1 IMAD.MOV.U32 R15, RZ, RZ, R2 ;  /* 0x000000ffff0f9224 */ /* 0x010fc600078e0002 */
[----:B------:R0:W-:Y:S04]  /*49e60*/  STL [R1+0x1ac8], R2 ;  /* 0x001ac80201007387 */ /* 0x0001e80000100800 */
[----:B0-----:R-:W4:Y:S01]  /*49e70*/  LDL.LU R2, [R1+0x1d4] ;  /* 0x0001d40001027983 */ /* 0x001f220000300800 */
[----:B---3--:R-:W-:-:S05]  /*49e80*/  @!P1 IMAD.MOV.U32 R14, RZ, RZ, R10 ;  /* 0x000000ffff0e9224 */ /* 0x008fca00078e000a */
[----:B------:R-:W3:Y:S04]  /*49e90*/  @!P1 LDG.E.U16 R29, desc[UR10][R14.64] ;  /* 0x0000000a0e1d9981 */ /* 0x000ee8000c1e1500 */
[----:B------:R-:W2:Y:S01]  /*49ea0*/  LDL.LU R15, [R1+0x1ec] ;  /* 0x0001ec00010f7983 */ /* 0x000ea20000300800 */
[----:B------:R-:W0:Y:S02]  /*49eb0*/  S2R R9, SR_TID.X ;  /* 0x0000000000097919 */ /* 0x000e240000002100 */
[----:B0-----:R-:W-:-:S05]  /*49ec0*/  LOP3.LUT R9, R9, 0x3f, RZ, 0xc0, !PT ;  /* 0x0000003f09097812 */ /* 0x001fca00078ec0ff */
[----:B------:R-:W-:-:S05]  /*49ed0*/  IMAD.SHL.U32 R10, R9, 0x2, RZ ;  /* 0x00000002090a7824 */ /* 0x000fca00078e00ff */
[----:B------:R-:W-:-:S05]  /*49ee0*/  LOP3.LUT R10, R10, 0x20, RZ, 0x3c, !PT ;  /* 0x000000200a0a7812 */ /* 0x000fca00078e3cff */
[----:B--2---:R-:W-:Y:S04]  /*49ef0*/  STS.U16 [R10+UR5+0x9d00], R15 ;  /* 0x009d000f0a007988 */ /* 0x004fe80008000405 */
        /* <DEDUP_REMOVED lines=21> */
[----:B---3--:R-:W-:Y:S04]  /*4a050*/  STL [R1+0x2f58], R29 ;  /* 0x002f581d01007387 */ /* 0x008fe80000100800 */
[----:B------:R0:W-:Y:S04]  /*4a060*/  STS.U16 [R10+UR5+0xf500], R11 ;  /* 0x00f5000b0a007988 */ /* 0x0001e80008000405 */
[----:B0-----:R-:W2:Y:S04]  /*4a070*/  LDL.LU R11, [R1+0x900] ;  /* 0x00090000010b7983 */ /* 0x001ea80000300800 */
[----:B------:R-:W3:Y:S01]  /*4a080*/  LDL.LU R29, [R1+0x8b0] ;  /* 0x0008b000011d7983 */ /* 0x000ee20000300800 */
[----:B------:R-:W-:-:S03]  /*4a090*/  IMAD.SHL.U32 R6, R9, 0x2, RZ ;  /* 0x0000000209067824 */ /* 0x000fc600078e00ff */
[----:B------:R-:W-:Y:S04]  /*4a0a0*/  STS.U16 [R10+UR5+0xf900], R13 ;  /* 0x00f9000d0a007988 */ /* 0x000fe80008000405 */
[----:B------:R-:W-:Y:S04]  /*4a0b0*/  STS.U16 [R10+UR5+0xfd00], R12 ;  /* 0x00fd000c0a007988 */ /* 0x000fe80008000405 */
        /* <DEDUP_REMOVED lines=22> */
[----:B------:R-:W-:-:S03]  /*4a220*/  LOP3.LUT R6, R6, 0x30, RZ, 0x3c, !PT ;  /* 0x0000003006067812 */ /* 0x000fc600078e3cff */
[----:B------:R-:W4:Y:S04]  /*4a230*/  LDL.LU R13, [R1+0x8c4] ;  /* 0x0008c400010d7983 */ /* 0x000f280000300800 */
[----:B------:R-:W4:Y:S04]  /*4a240*/  LDL.LU R12, [R1+0x8d8] ;  /* 0x0008d800010c7983 */ /* 0x000f280000300800 */
[----:B------:R-:W4:Y:S04]  /*4a250*/  LDL.LU R7, [R1+0x70c] ;  /* 0x00070c0001077983 */ /* 0x000f280000300800 */
[----:B------:R-:W4:Y:S04]  /*4a260*/  LDL.LU R8, [R1+0x6f8] ;  /* 0x0006f80001087983 */ /* 0x000f280000300800 */
[----:B------:R-:W4:Y:S04]  /*4a270*/  LDL.LU R9, [R1+0x6e4] ;  /* 0x0006e40001097983 */ /* 0x000f280000300800 */
[----:B--2---:R0:W-:Y:S04]  /*4a280*/  STS.U16 [R6+UR5+0x180], R11 ;  /* 0x0001800b06007988 */ /* 0x0041e80008000405 */
[----:B------:R-:W2:Y:S04]  /*4a290*/  LDL.LU R10, [R1+0x6d0] ;  /* 0x0006d000010a7983 */ /* 0x000ea80000300800 */
[----:B0-----:R-:W2:Y:S04]  /*4a2a0*/  LDL.LU R11, [R1+0x6bc] ;  /* 0x0006bc00010b7983 */ /* 0x001ea80000300800 */
[----:B---3--:R0:W-:Y:S04]  /*4a2b0*/  STS.U16 [R6+UR5+0x580], R29 ;  /* 0x0005801d06007988 */ /* 0x0081e80008000405 */
[----:B0-----:R-:W3:Y:S04]  /*4a2c0*/  LDL.LU R29, [R1+0x2fdc] ;  /* 0x002fdc00011d7983 */ /* 0x001ee80000300800 */
[----:B----4-:R-:W-:Y:S04]  /*4a2d0*/  STS.U16 [R6+UR5+0x980], R12 ;  /* 0x0009800c06007988 */ /* 0x010fe80008000405 */
[----:B------:R-:W-:Y:S04]  /*4a2e0*/  STS.U16 [R6+UR5+0xd80], R13 ;  /* 0x000d800d06007988 */ /* 0x000fe80008000405 */
[----:B---3--:R-:W-:Y:S04]  /*4a2f0*/  STS.U16 [R6+UR5+0x1180], R29 ;  /* 0x0011801d06007988 */ /* 0x008fe80008000405 */
        /* <DEDUP_REMOVED lines=21> */
[----:B------:R-:W-:Y:S04]  /*4a450*/  STS.U16 [R6+UR5+0x6980], R8 ;  /* 0x0069800806007988 */ /* 0x000fe80008000405 */
[----:B------:R3:W-:Y:S04]  /*4a460*/  STS.U16 [R6+UR5+0x6d80], R9 ;  /* 0x006d800906007988 */ /* 0x0007e80008000405 */
[----:B0-----:R-:W4:Y:S04]  /*4a470*/  LDL.LU R5, [R1+0x6a8] ;  /* 0x0006a80001057983 */ /* 0x001f280000300800 */
[----:B-1----:R-:W4:Y:S04]  /*4a480*/  LDL.LU R7, [R1+0x694] ;  /* 0x0006940001077983 */ /* 0x002f280000300800 */
[----:B---3--:R-:W3:Y:S04]  /*4a490*/  LDL.LU R9, [R1+0x264] ;  /* 0x0002640001097983 */ /* 0x008ee80000300800 */
[----:B--2---:R-:W-:Y:S04]  /*4a4a0*/  STS.U16 [R6+UR5+0x7180], R10 ;  /* 0x0071800a06007988 */ /* 0x004fe80008000405 */
[----:B------:R-:W-:Y:S04]  /*4a4b0*/  STS.U16 [R6+UR5+0x7580], R11 ;  /* 0x0075800b06007988 */ /* 0x000fe80008000405 */
[----:B---3--:R0:W-:Y:S04]  /*4a4c0*/  STL [R1+0x2fd8], R9 ;  /* 0x002fd80901007387 */ /* 0x0081e80000100800 */
[----:B0-----:R-:W2:Y:S04]  /*4a4d0*/  LDL.LU R9, [R1+0x680] ;  /* 0x0006800001097983 */ /* 0x001ea80000300800 */
        /* <DEDUP_REMOVED lines=22> */
[----:B----4-:R0:W-:Y:S04]  /*4a640*/  STS.U16 [R6+UR5+0x7980], R5 ;  /* 0x0079800506007988 */ /* 0x0101e80008000405 */
[----:B------:R-:W4:Y:S04]  /*4a650*/  LDL.LU R3, [R1+0x64] ;  /* 0x0000640001037983 */ /* 0x000f280000300800 */
[----:B------:R1:W-:Y:S04]  /*4a660*/  STS.U16 [R6+UR5+0x7d80], R7 ;  /* 0x007d800706007988 */ /* 0x0003e80008000405 */
[----:B0-----:R-:W3:Y:S04]  /*4a670*/  LDL.LU R5, [R1+0x5c] ;  /* 0x00005c0001057983 */ /* 0x001ee80000300800 */
[----:B------:R-:W3:Y:S04]  /*4a680*/  LDL.LU R0, [R1+0x54] ;  /* 0x0000540001007983 */ /* 0x000ee80000300800 */
[----:B------:R-:W3:Y:S04]  /*4a690*/  LDL.LU R4, [R1+0x34] ;  /* 0x0000340001047983 */ /* 0x000ee80000300800 */
[----:B-1----:R-:W3:Y:S04]  /*4a6a0*/  LDL.LU R7, [R1+0xc] ;  /* 0x00000c0001077983 */ /* 0x002ee80000300800 */
[----:B--2---:R0:W-:Y:S04]  /*4a6b0*/  STS.U16 [R6+UR5+0x8180], R9 ;  /* 0x0081800906007988 */ /* 0x0041e80008000405 */
[----:B0-----:R-:W2:Y:S04]  /*4a6c0*/  LDL.LU R9, [R1+0x2fd8] ;  /* 0x002fd80001097983 */ /* 0x001ea80000300800 */
[----:B--2---:R0:W-:Y:S04]  /*4a6d0*/  STS.U16 [R6+UR5+0x8580], R9 ;  /* 0x0085800906007988 */ /* 0x0041e80008000405 */
[----:B---3--:R1:W-:Y:S04]  /*4a6e0*/  STS.U16 [R6+UR5+0x8980], R10 ;  /* 0x0089800a06007988 */ /* 0x0083e80008000405 */
[----:B------:R2:W-:Y:S04]  /*4a6f0*/  STS.U16 [R6+UR5+0x8d80], R11 ;  /* 0x008d800b06007988 */ /* 0x0005e80008000405 */
[----:B------:R3:W-:Y:S04]  /*4a700*/  STS.U16 [R6+UR5+0x9180], R12 ;  /* 0x0091800c06007988 */ /* 0x0007e80008000405 */
[----:B0-----:R-:W4:Y:S04]  /*4a710*/  LDL.LU R9, [R1+0x2fd4] ;  /* 0x002fd40001097983 */ /* 0x001f280000300800 */
[----:B-1----:R-:W4:Y:S04]  /*4a720*/  LDL.LU R10, [R1+0x2fd0] ;  /* 0x002fd000010a7983 */ /* 0x002f280000300800 */
[----:B--2---:R-:W2:Y:S04]  /*4a730*/  LDL.LU R11, [R1+0x2fcc] ;  /* 0x002fcc00010b7983 */ /* 0x004ea80000300800 */
[----:B---3--:R-:W3:Y:S04]  /*4a740*/  LDL.LU R12, [R1+0x884] ;  /* 0x00088400010c7983 */ /* 0x008ee80000300800 */
[----:B---3--:R0:W-:Y:S04]  /*4a750*/  STL [R1+0x2fc0], R12 ;  /* 0x002fc00c01007387 */ /* 0x0081e80000100800 */
[----:B0-----:R-:W3:Y:S04]  /*4a760*/  LDL.LU R12, [R1+0x8e8] ;  /* 0x0008e800010c7983 */ /* 0x001ee80000300800 */
        /* <DEDUP_REMOVED lines=19> */
[----:B0-----:R-:W3:Y:S01]  /*4a8a0*/  LDL.LU R12, [R1+0x8fc] ;  /* 0x0008fc00010c7983 */ /* 0x001ee20000300800 */
[----:B------:R-:W0:Y:S03]  /*4a8b0*/  S2R R8, SR_TID.X ;  /* 0x0000000000087919 */ /* 0x000e260000002100 */
[----:B------:R-:W-:Y:S04]  /*4a8c0*/  STS.U16 [R6+UR5+0xdd80], R28 ;  /* 0x00dd801c06007988 */ /* 0x000fe80008000405 */
[----:B----4-:R-:W-:Y:S04]  /*4a8d0*/  STS.U16 [R6+UR5+0xe180], R3 ;  /* 0x00e1800306007988 */ /* 0x010fe80008000405 */
[----:B------:R0:W-:Y:S04]  /*4a8e0*/  STS.U16 [R6+UR5+0xe580], R5 ;  /* 0x00e5800506007988 */ /* 0x0001e80008000405 */
[----:B------:R1:W-:Y:S04]  /*4a8f0*/  STS.U16 [R6+UR5+0xe980], R0 ;  /* 0x00e9800006007988 */ /* 0x0003e80008000405 */
[----:B------:R-:W-:Y:S04]  /*4a900*/  STS.U16 [R6+UR5+0xed80], R4 ;  /* 0x00ed800406007988 */ /* 0x000fe80008000405 */
[----:B------:R-:W-:Y:S01]  /*4a910*/  STS.U16 [R6+UR5+0xf180], R7 ;  /* 0x00f1800706007988 */ /* 0x000fe20008000405 */
[----:B0-----:R-:W-:-:S05]  /*4a920*/  LOP3.LUT R5, R8, 0x3f, RZ, 0xc0, !PT ;  /* 0x0000003f08057812 */ /* 0x001fca00078ec0ff */
[----:B-1----:R-:W-:Y:S01]  /*4a930*/  IMAD.SHL.U32 R0, R5, 0x2, RZ ;  /* 0x0000000205007824 */ /* 0x002fe200078e00ff */
        /* <DEDUP_REMOVED lines=11> */
[----:B0-----:R-:W-:-:S03]  /*4a9f0*/  LOP3.LUT R12, R8, 0x3f, RZ, 0xc0, !PT ;  /* 0x0000003f080c7812 */ /* 0x001fc600078ec0ff */
[----:B------:R-:W3:Y:S04]  /*4aa00*/  LDL.LU R17, [R1+0x7a8] ;  /* 0x0007a80001117983 */ /* 0x000ee80000300800 */
[----:B------:R-:W3:Y:S04]  /*4aa10*/  LDL.LU R16, [R1+0x794] ;  /* 0x0007940001107983 */ /* 0x000ee80000300800 */
[----:B------:R-:W3:Y:S04]  /*4aa20*/  LDL.LU R18, [R1+0x780] ;  /* 0x0007800001127983 */ /* 0x000ee80000300800 */
[----:B------:R-:W3:Y:S04]  /*4aa30*/  LDL.LU R20, [R1+0x76c] ;  /* 0x00076c0001147983 */ /* 0x000ee80000300800 */
[----:B------:R-:W3:Y:S01]  /*4aa40*/  LDL.LU R22, [R1+0x758] ;  /* 0x0007580001167983 */ /* 0x000ee20000300800 */
[----:B------:R-:W-:-:S03]  /*4aa50*/  IMAD.SHL.U32 R12, R12, 0x2, RZ ;  /* 0x000000020c0c7824 */ /* 0x000fc600078e00ff */
        /* <DEDUP_REMOVED lines=9> */
[----:B------:R0:W-:Y:S04]  /*4aaf0*/  STL [R1+0x2fb0], R5 ;  /* 0x002fb00501007387 */ /* 0x0001e80000100800 */
[----:B--2---:R1:W-:Y:S04]  /*4ab00*/  STS.U16 [R12+UR5+0xf580], R11 ;  /* 0x00f5800b0c007988 */ /* 0x0043e80008000405 */
[----:B------:R2:W-:Y:S04]  /*4ab10*/  STS.U16 [R12+UR5+0xf980], R10 ;  /* 0x00f9800a0c007988 */ /* 0x0005e80008000405 */
[----:B------:R2:W-:Y:S04]  /*4ab20*/  STS.U16 [R12+UR5+0xfd80], R9 ;  /* 0x00fd80090c007988 */ /* 0x0005e80008000405 */
[----:B0-----:R-:W3:Y:S04]  /*4ab30*/  LDL.LU R5, [R1+0x898] ;  /* 0x0008980001057983 */ /* 0x001ee80000300800 */
[----:B-1----:R-:W3:Y:S04]  /*4ab40*/  LDL.LU R11, [R1+0x8ac] ;  /* 0x0008ac00010b7983 */ /* 0x002ee80000300800 */
[----:B--2---:R-:W2:Y:S04]  /*4ab50*/  LDL.LU R10, [R1+0x8c0] ;  /* 0x0008c000010a7983 */ /* 0x004ea80000300800 */
[----:B------:R-:W2:Y:S01]  /*4ab60*/  LDL.LU R12, [R1+0x2fc8] ;  /* 0x002fc800010c7983 */ /* 0x000ea20000300800 */
[----:B------:R-:W-:-:S03]  /*4ab70*/  LOP3.LUT R0, R0, 0x40, RZ, 0x3c, !PT ;  /* 0x0000004000007812 */ /* 0x000fc600078e3cff */
[----:B------:R-:W3:Y:S04]  /*4ab80*/  LDL.LU R9, [R1+0x8d4] ;  /* 0x0008d40001097983 */ /* 0x000ee80000300800 */
[----:B--2---:R0:W-:Y:S04]  /*4ab90*/  STS.U16 [R0+UR5+0x200], R12 ;  /* 0x0002000c00007988 */ /* 0x0041e80008000405 */
[----:B0-----:R-:W2:Y:S04]  /*4aba0*/  LDL.LU R12, [R1+0x2fc4] ;  /* 0x002fc400010c7983 */ /* 0x001ea80000300800 */
[----:B--2---:R0:W-:Y:S04]  /*4abb0*/  STS.U16 [R0+UR5+0x600], R12 ;  /* 0x0006000c00007988 */ /* 0x0041e80008000405 */
[----:B---3--:R-:W-:Y:S04]  /*4abc0*/  STS.U16 [R0+UR5+0xa00], R9 ;  /* 0x000a000900007988 */ /* 0x008fe80008000405 */
[----:B------:R-:W-:Y:S04]  /*4abd0*/  STS.U16 [R0+UR5+0xe00], R10 ;  /* 0x000e000a00007988 */ /* 0x000fe80008000405 */
[----:B------:R-:W-:Y:S04]  /*4abe0*/  STS.U16 [R0+UR5+0x1200], R11 ;  /* 0x0012000b00007988 */ /* 0x000fe80008000405 */
[----:B------:R1:W-:Y:S04]  /*4abf0*/  STS.U16 [R0+UR5+0x1600], R5 ;  /* 0x0016000500007988 */ /* 0x0003e80008000405 */
[----:B0-----:R-:W2:Y:S04]  /*4ac00*/  LDL.LU R12, [R1+0x2fc0] ;  /* 0x002fc000010c7983 */ /* 0x001ea80000300800 */
[----:B-1----:R-:W3:Y:S04]  /*4ac10*/  LDL.LU R5, [R1+0x260] ;  /* 0x0002600001057983 */ /* 0x002ee80000300800 */
[----:B---3--:R0:W-:Y:S04]  /*4ac20*/  STL [R1+0x2fb4], R5 ;  /* 0x002fb40501007387 */ /* 0x0081e80000100800 */
[----:B0-----:R-:W3:Y:S04]  /*4ac30*/  LDL.LU R5, [R1+0x5cc] ;  /* 0x0005cc0001057983 */ /* 0x001ee80000300800 */
[----:B---3--:R0:W-:Y:S04]  /*4ac40*/  STL [R1+0x2fb8], R5 ;  /* 0x002fb80501007387 */ /* 0x0081e80000100800 */
[----:B0-----:R-:W3:Y:S04]  /*4ac50*/  LDL.LU R5, [R1+0x690] ;  /* 0x0006900001057983 */ /* 0x001ee80000300800 */
        /* <DEDUP_REMOVED lines=56> */
[----:B0-----:R-:W2:Y:S04]  /*4afe0*/  LDL.LU R5, [R1+0x2fb8] ;  /* 0x002fb80001057983 */ /* 0x001ea80000300800 */
[----:B--2---:R0:W-:Y:S04]  /*4aff0*/  STS.U16 [R0+UR5+0x8200], R5 ;  /* 0x0082000500007988 */ /* 0x0041e80008000405 */
[----:B0-----:R-:W2:Y:S04]  /*4b000*/  LDL.LU R5, [R1+0x2fb4] ;  /* 0x002fb40001057983 */ /* 0x001ea80000300800 */
[----:B--2---:R0:W-:Y:S04]  /*4b010*/  STS.U16 [R0+UR5+0x8600], R5 ;  /* 0x0086000500007988 */ /* 0x0041e80008000405 */
[----:B---3--:R1:W-:Y:S04]  /*4b020*/  STS.U16 [R0+UR5+0x8a00], R6 ;  /* 0x008a000600007988 */ /* 0x0083e80008000405 */
[----:B----4-:R2:W-:Y:S04]  /*4b030*/  STS.U16 [R0+UR5+0x8e00], R7 ;  /* 0x008e000700007988 */ /* 0x0105e80008000405 */
[----:B------:R3:W-:Y:S04]  /*4b040*/  STS.U16 [R0+UR5+0x9200], R8 ;  /* 0x0092000800007988 */ /* 0x0007e80008000405 */
[----:B------:R4:W-:Y:S04]  /*4b050*/  STS.U16 [R0+UR5+0x9600], R9 ;  /* 0x0096000900007988 */ /* 0x0009e80008000405 */
[----:B0-----:R-:W4:Y:S04]  /*4b060*/  LDL.LU R5, [R1+0x2fb0] ;  /* 0x002fb00001057983 */ /* 0x001f280000300800 */
[----:B-1----:R-:W4:Y:S04]  /*4b070*/  LDL.LU R6, [R1+0x2fac] ;  /* 0x002fac0001067983 */ /* 0x002f280000300800 */
[----:B--2---:R-:W2:Y:S04]  /*4b080*/  LDL.LU R7, [R1+0x2fa8] ;  /* 0x002fa80001077983 */ /* 0x004ea80000300800 */
[----:B---3--:R-:W3:Y:S04]  /*4b090*/  LDL.LU R8, [R1+0x2fa4] ;  /* 0x002fa40001087983 */ /* 0x008ee80000300800 */
[----:B----4-:R-:W4:Y:S04]  /*4b0a0*/  LDL.LU R9, [R1+0x894] ;  /* 0x0008940001097983 */ /* 0x010f280000300800 */
[----:B----4-:R0:W-:Y:S04]  /*4b0b0*/  STL [R1+0x2f9c], R9 ;  /* 0x002f9c0901007387 */ /* 0x0101e80000100800 */
[----:B0-----:R-:W4:Y:S04]  /*4b0c0*/  LDL.LU R9, [R1+0x8e4] ;  /* 0x0008e40001097983 */ /* 0x001f280000300800 */
        /* <DEDUP_REMOVED lines=16> */
[----:B----4-:R0:W-:Y:S04]  /*4b1d0*/  STL [R1+0x2fa0], R9 ;  /* 0x002fa00901007387 */ /* 0x0101e80000100800 */
        /* <DEDUP_REMOVED lines=14> */
[----:B------:R-:W4:Y:S04]  /*4b2c0*/  LDL.LU R21, [R1+0x7a4] ;  /* 0x0007a40001157983 */ /* 0x000f280000300800 */
[----:B------:R0:W-:Y:S04]  /*4b2d0*/  STS.U16 [R0+UR5+0xe200], R24 ;  /* 0x00e2001800007988 */ /* 0x0001e80008000405 */
[----:B------:R-:W4:Y:S04]  /*4b2e0*/  LDL.LU R19, [R1+0x790] ;  /* 0x0007900001137983 */ /* 0x000f280000300800 */
[----:B------:R-:W-:Y:S04]  /*4b2f0*/  STS.U16 [R0+UR5+0xe600], R26 ;  /* 0x00e6001a00007988 */ /* 0x000fe80008000405 */
[----:B------:R-:W4:Y:S04]  /*4b300*/  LDL.LU R17, [R1+0x77c] ;  /* 0x00077c0001117983 */ /* 0x000f280000300800 */
[----:B------:R0:W-:Y:S04]  /*4b310*/  STS.U16 [R0+UR5+0xea00], R28 ;  /* 0x00ea001c00007988 */ /* 0x0001e80008000405 */
[----:B------:R-:W4:Y:S04]  /*4b320*/  LDL.LU R16, [R1+0x768] ;  /* 0x0007680001107983 */ /* 0x000f280000300800 */
[----:B------:R1:W-:Y:S04]  /*4b330*/  STS.U16 [R0+UR5+0xee00], R3 ;  /* 0x00ee000300007988 */ /* 0x0003e80008000405 */
[----:B------:R-:W4:Y:S04]  /*4b340*/  LDL.LU R18, [R1+0x754] ;  /* 0x0007540001127983 */ /* 0x000f280000300800 */
[----:B0-----:R-:W4:Y:S04]  /*4b350*/  LDL.LU R20, [R1+0x740] ;  /* 0x0007400001147983 */ /* 0x001f280000300800 */
[----:B-1----:R-:W4:Y:S04]  /*4b360*/  LDL.LU R22, [R1+0x72c] ;  /* 0x00072c0001167983 */ /* 0x002f280000300800 */
[----:B------:R-:W-:Y:S04]  /*4b370*/  STS.U16 [R0+UR5+0xf200], R4 ;  /* 0x00f2000400007988 */ /* 0x000fe80008000405 */
[----:B------:R-:W4:Y:S04]  /*4b380*/  LDL.LU R24, [R1+0x718] ;  /* 0x0007180001187983 */ /* 0x000f280000300800 */
[----:B------:R-:W4:Y:S04]  /*4b390*/  LDL.LU R28, [R1+0x704] ;  /* 0x00070400011c7983 */ /* 0x000f280000300800 */
[----:B---3--:R0:W-:Y:S01]  /*4b3a0*/  STS.U16 [R0+UR5+0xf600], R8 ;  /* 0x00f6000800007988 */ /* 0x0081e20008000405 */
[----:B------:R-:W-:-:S03]  /*4b3b0*/  IMAD.SHL.U32 R3, R5, 0x2, RZ ;  /* 0x0000000205037824 */ /* 0x000fc600078e00ff */
[----:B--2---:R1:W-:Y:S04]  /*4b3c0*/  STS.U16 [R0+UR5+0xfa00], R7 ;  /* 0x00fa000700007988 */ /* 0x0043e80008000405 */
[----:B------:R2:W-:Y:S01]  /*4b3d0*/  STS.U16 [R0+UR5+0xfe00], R6 ;  /* 0x00fe000600007988 */ /* 0x0005e20008000405 */
[----:B------:R-:W-:-:S03]  /*4b3e0*/  LOP3.LUT R3, R3, 0x50, RZ, 0x3c, !PT ;  /* 0x0000005003037812 */ /* 0x000fc600078e3cff */
[----:B0-----:R-:W3:Y:S04]  /*4b3f0*/  LDL.LU R8, [R1+0x8a8] ;  /* 0x0008a80001087983 */ /* 0x001ee80000300800 */
[----:B-1----:R-:W3:Y:S04]  /*4b400*/  LDL.LU R7, [R1+0x8bc] ;  /* 0x0008bc0001077983 */ /* 0x002ee80000300800 */
[----:B--2---:R-:W2:Y:S04]  /*4b410*/  LDL.LU R6, [R1+0x8d0] ;  /* 0x0008d00001067983 */ /* 0x004ea80000300800 */
[----:B------:R-:W2:Y:S04]  /*4b420*/  LDL.LU R26, [R1+0x6f0] ;  /* 0x0006f000011a7983 */ /* 0x000ea80000300800 */
[----:B------:R-:W2:Y:S04]  /*4b430*/  LDL.LU R0, [R1+0x6dc] ;  /* 0x0006dc0001007983 */ /* 0x000ea80000300800 */
[----:B------:R-:W2:Y:S04]  /*4b440*/  LDL.LU R4, [R1+0x6c8] ;  /* 0x0006c80001047983 */ /* 0x000ea80000300800 */
[----:B------:R-:W2:Y:S04]  /*4b450*/  LDL.LU R5, [R1+0x6b4] ;  /* 0x0006b40001057983 */ /* 0x000ea80000300800 */
[----:B----4-:R0:W-:Y:S04]  /*4b460*/  STS.U16 [R3+UR5+0x280], R9 ;  /* 0x0002800903007988 */ /* 0x0101e80008000405 */
[----:B0-----:R-:W4:Y:S04]  /*4b470*/  LDL.LU R9, [R1+0x2fa0] ;  /* 0x002fa00001097983 */ /* 0x001f280000300800 */
[----:B----4-:R0:W-:Y:S04]  /*4b480*/  STS.U16 [R3+UR5+0x680], R9 ;  /* 0x0006800903007988 */ /* 0x0101e80008000405 */
[----:B0-----:R-:W4:Y:S04]  /*4b490*/  LDL.LU R9, [R1+0x2f9c] ;  /* 0x002f9c0001097983 */ /* 0x001f280000300800 */
[----:B--2---:R-:W-:Y:S04]  /*4b4a0*/  STS.U16 [R3+UR5+0xa80], R6 ;  /* 0x000a800603007988 */ /* 0x004fe80008000405 */
[----:B---3--:R-:W-:Y:S04]  /*4b4b0*/  STS.U16 [R3+UR5+0xe80], R7 ;  /* 0x000e800703007988 */ /* 0x008fe80008000405 */
        /* <DEDUP_REMOVED lines=22> */
[----:B------:R-:W-:Y:S04]  /*4b620*/  STS.U16 [R3+UR5+0x6a80], R26 ;  /* 0x006a801a03007988 */ /* 0x000fe80008000405 */
[----:B------:R-:W-:Y:S04]  /*4b630*/  STS.U16 [R3+UR5+0x6e80], R0 ;  /* 0x006e800003007988 */ /* 0x000fe80008000405 */
[----:B------:R1:W-:Y:S04]  /*4b640*/  STS.U16 [R3+UR5+0x7280], R4 ;  /* 0x0072800403007988 */ /* 0x0003e80008000405 */
[----:B0-----:R-:W2:Y:S04]  /*4b650*/  LDL.LU R28, [R1+0x6a0] ;  /* 0x0006a000011c7983 */ /* 0x001ea80000300800 */
[----:B-1----:R-:W3:Y:S04]  /*4b660*/  LDL.LU R4, [R1+0x25c] ;  /* 0x00025c0001047983 */ /* 0x002ee80000300800 */
[----:B---3--:R0:W-:Y:S04]  /*4b670*/  STL [R1+0x2f94], R4 ;  /* 0x002f940401007387 */ /* 0x0081e80000100800 */
[----:B0-----:R-:W3:Y:S04]  /*4b680*/  LDL.LU R4, [R1+0x5c8] ;  /* 0x0005c80001047983 */ /* 0x001ee80000300800 */
        /* <DEDUP_REMOVED lines=33> */
[----:B---3--:R0:W-:Y:S04]  /*4b8a0*/  STS.U16 [R3+UR5+0x8280], R4 ;  /* 0x0082800403007988 */ /* 0x0081e80008000405 */
[----:B0-----:R-:W3:Y:S04]  /*4b8b0*/  LDL.LU R4, [R1+0x2f94] ;  /* 0x002f940001047983 */ /* 0x001ee80000300800 */
[----:B---3--:R0:W-:Y:S04]  /*4b8c0*/  STS.U16 [R3+UR5+0x8680], R4 ;  /* 0x0086800403007988 */ /* 0x0081e80008000405 */
[----:B----4-:R1:W-:Y:S04]  /*4b8d0*/  STS.U16 [R3+UR5+0x8a80], R5 ;  /* 0x008a800503007988 */ /* 0x0103e80008000405 */
[----:B0-----:R-:W3:Y:S04]  /*4b8e0*/  LDL.LU R4, [R1+0x2f90] ;  /* 0x002f900001047983 */ /* 0x001ee80000300800 */
[----:B-1----:R-:W4:Y:S04]  /*4b8f0*/  LDL.LU R5, [R1+0x2f8c] ;  /* 0x002f8c0001057983 */ /* 0x002f280000300800 */
[----:B------:R0:W-:Y:S04]  /*4b900*/  STS.U16 [R3+UR5+0x8e80], R6 ;  /* 0x008e800603007988 */ /* 0x0001e80008000405 */
        /* <DEDUP_REMOVED lines=19> */
[----:B0-----:R-:W3:Y:S04]  /*4ba40*/  LDL.LU R6, [R1+0x8cc] ;  /* 0x0008cc0001067983 */ /* 0x001ee80000300800 */
[----:B-1----:R-:W3:Y:S04]  /*4ba50*/  LDL.LU R7, [R1+0x8b8] ;  /* 0x0008b80001077983 */ /* 0x002ee80000300800 */
[----:B------:R-:W3:Y:S04]  /*4ba60*/  LDL.LU R8, [R1+0x8a4] ;  /* 0x0008a40001087983 */ /* 0x000ee80000300800 */
[----:B------:R-:W3:Y:S04]  /*4ba70*/  LDL.LU R9, [R1+0x890] ;  /* 0x0008900001097983 */ /* 0x000ee80000300800 */
[----:B------:R-:W3:Y:S04]  /*4ba80*/  LDL.LU R10, [R1+0x87c] ;  /* 0x00087c00010a7983 */ /* 0x000ee80000300800 */
[----:B------:R-:W3:Y:S04]  /*4ba90*/  LDL.LU R11, [R1+0x868] ;  /* 0x00086800010b7983 */ /* 0x000ee80000300800 */
[----:B------:R-:W3:Y:S04]  /*4baa0*/  LDL.LU R12, [R1+0x854] ;  /* 0x00085400010c7983 */ /* 0x000ee80000300800 */
[----:B------:R-:W3:Y:S04]  /*4bab0*/  LDL.LU R13, [R1+0x840] ;  /* 0x00084000010d7983 */ /* 0x000ee80000300800 */
[----:B------:R-:W3:Y:S01]  /*4bac0*/  LDL.LU R29, [R1+0x82c] ;  /* 0x00082c00011d7983 */ /* 0x000ee20000300800 */
[----:B--2---:R-:W0:Y:S03]  /*4bad0*/  S2R R0, SR_TID.X ;  /* 0x0000000000007919 */ /* 0x004e260000002100 */
        /* <DEDUP_REMOVED lines=15> */
[----:B-1----:R-:W2:Y:S04]  /*4bbd0*/  LDL.LU R18, [R1+0x764] ;  /* 0x0007640001127983 */ /* 0x002ea80000300800 */
[----:B0-----:R-:W2:Y:S04]  /*4bbe0*/  LDL.LU R20, [R1+0x750] ;  /* 0x0007500001147983 */ /* 0x001ea80000300800 */
[----:B------:R-:W2:Y:S04]  /*4bbf0*/  LDL.LU R22, [R1+0x73c] ;  /* 0x00073c0001167983 */ /* 0x000ea80000300800 */
[----:B------:R-:W2:Y:S04]  /*4bc00*/  LDL.LU R24, [R1+0x728] ;  /* 0x0007280001187983 */ /* 0x000ea80000300800 */
[----:B------:R-:W2:Y:S04]  /*4bc10*/  LDL.LU R26, [R1+0x714] ;  /* 0x00071400011a7983 */ /* 0x000ea80000300800 */
[----:B------:R-:W2:Y:S01]  /*4bc20*/  LDL.LU R28, [R1+0x700] ;  /* 0x00070000011c7983 */ /* 0x000ea20000300800 */
[----:B------:R-:W-:-:S05]  /*4bc30*/  LOP3.LUT R0, R0, 0x3f, RZ, 0xc0, !PT ;  /* 0x0000003f00007812 */ /* 0x000fca00078ec0ff */
[----:B------:R-:W-:Y:S01]  /*4bc40*/  IMAD.SHL.U32 R19, R0, 0x2, RZ ;  /* 0x0000000200137824 */ /* 0x000fe200078e00ff */
[----:B------:R0:W-:Y:S04]  /*4bc50*/  STL [R1+0x2f78], R0 ;  /* 0x002f780001007387 */ /* 0x0001e80000100800 */
[----:B0-----:R-:W2:Y:S04]  /*4bc60*/  LDL.LU R0, [R1+0x8e0] ;  /* 0x0008e00001007983 */ /* 0x001ea80000300800 */
[----:B----4-:R0:W-:Y:S04]  /*4bc70*/  STS.U16 [R3+UR5+0xf680], R5 ;  /* 0x00f6800503007988 */ /* 0x0101e80008000405 */
[----:B---3--:R1:W-:Y:S04]  /*4bc80*/  STS.U16 [R3+UR5+0xfa80], R4 ;  /* 0x00fa800403007988 */ /* 0x0083e80008000405 */
[----:B0-----:R-:W3:Y:S04]  /*4bc90*/  LDL.LU R5, [R1+0x8f4] ;  /* 0x0008f40001057983 */ /* 0x001ee80000300800 */
[----:B-1----:R-:W4:Y:S01]  /*4bca0*/  LDL.LU R3, [R1+0x2f88] ;  /* 0x002f880001037983 */ /* 0x002f220000300800 */
[----:B------:R-:W0:Y:S01]  /*4bcb0*/  S2R R4, SR_TID.X ;  /* 0x0000000000047919 */ /* 0x000e220000002100 */
[----:B------:R-:W-:-:S02]  /*4bcc0*/  LOP3.LUT R19, R19, 0x60, RZ, 0x3c, !PT ;  /* 0x0000006013137812 */ /* 0x000fc400078e3cff */
[----:B0-----:R-:W-:-:S05]  /*4bcd0*/  LOP3.LUT R4, R4, 0x3f, RZ, 0xc0, !PT ;  /* 0x0000003f04047812 */ /* 0x001fca00078ec0ff */
[----:B------:R-:W-:-:S05]  /*4bce0*/  IMAD.SHL.U32 R4, R4, 0x2, RZ ;  /* 0x0000000204047824 */ /* 0x000fca00078e00ff */
[----:B------:R-:W-:-:S05]  /*4bcf0*/  LOP3.LUT R4, R4, 0x50, RZ, 0x3c, !PT ;  /* 0x0000005004047812 */ /* 0x000fca00078e3cff */
[----:B----4-:R-:W-:Y:S04]  /*4bd00*/  STS.U16 [R4+UR5+0xfe80], R3 ;  /* 0x00fe800304007988 */ /* 0x010fe80008000405 */
[----:B---3--:R-:W-:Y:S04]  /*4bd10*/  STS.U16 [R19+UR5+0x300], R5 ;  /* 0x0003000513007988 */ /* 0x008fe80008000405 */
[----:B--2---:R0:W-:Y:S04]  /*4bd20*/  STS.U16 [R19+UR5+0x700], R0 ;  /* 0x0007000013007988 */ /* 0x0041e80008000405 */
[----:B0-----:R-:W2:Y:S04]  /*4bd30*/  LDL.LU R0, [R1+0x6b0] ;  /* 0x0006b00001007983 */ /* 0x001ea80000300800 */
[----:B--2---:R0:W-:Y:S04]  /*4bd40*/  STL [R1+0x2f7c], R0 ;  /* 0x002f7c0001007387 */ /* 0x0041e80000100800 */
[----:B0-----:R-:W2:Y:S04]  /*4bd50*/  LDL.LU R0, [R1+0x6c4] ;  /* 0x0006c40001007983 */ /* 0x001ea80000300800 */
[----:B--2---:R0:W-:Y:S04]  /*4bd60*/  STL [R1+0x2f80], R0 ;  /* 0x002f800001007387 */ /* 0x0041e80000100800 */
[----:B0-----:R-:W2:Y:S04]  /*4bd70*/  LDL.LU R0, [R1+0x6d8] ;  /* 0x0006d80001007983 */ /* 0x001ea80000300800 */
        /* <DEDUP_REMOVED lines=24> */
[----:B------:R-:W3:Y:S04]  /*4bf00*/  LDL.LU R21, [R1+0x69c] ;  /* 0x00069c0001157983 */ /* 0x000ee80000300800 */
[----:B------:R-:W4:Y:S04]  /*4bf10*/  LDL.LU R17, [R1+0x688] ;  /* 0x0006880001117983 */ /* 0x000f280000300800 */
[----:B------:R-:W3:Y:S04]  /*4bf20*/  LDL.LU R16, [R1+0x26c] ;  /* 0x00026c0001107983 */ /* 0x000ee80000300800 */
[----:B------:R-:W3:Y:S04]  /*4bf30*/  LDL.LU R18, [R1+0x258] ;  /* 0x0002580001127983 */ /* 0x000ee80000300800 */
[----:B------:R0:W-:Y:S04]  /*4bf40*/  STS.U16 [R19+UR5+0x6300], R26 ;  /* 0x0063001a13007988 */ /* 0x0001e80008000405 */
[----:B------:R-:W3:Y:S04]  /*4bf50*/  LDL.LU R22, [R1+0x244] ;  /* 0x0002440001167983 */ /* 0x000ee80000300800 */
        /* <DEDUP_REMOVED lines=22> */
[----:B0-----:R-:W3:Y:S04]  /*4c0c0*/  LDL.LU R28, [R1+0x1c] ;  /* 0x00001c00011c7983 */ /* 0x001ee80000300800 */
        /* <DEDUP_REMOVED lines=11> */
[----:B------:R2:W-:Y:S04]  /*4c180*/  STS.U16 [R19+UR5+0x8b00], R22 ;  /* 0x008b001613007988 */ /* 0x0005e80008000405 */
[----:B0-----:R-:W4:Y:S04]  /*4c190*/  LDL.LU R0, [R1+0x2f78] ;  /* 0x002f780001007983 */ /* 0x001f280000300800 */
[----:B-1----:R-:W4:Y:S04]  /*4c1a0*/  LDL.LU R21, [R1+0x2f74] ;  /* 0x002f740001157983 */ /* 0x002f280000300800 */
[----:B--2---:R-:W2:Y:S04]  /*4c1b0*/  LDL.LU R17, [R1+0x2f70] ;  /* 0x002f700001117983 */ /* 0x004ea80000300800 */
[----:B---3--:R-:W3:Y:S04]  /*4c1c0*/  LDL.LU R16, [R1+0x2f6c] ;  /* 0x002f6c0001107983 */ /* 0x008ee80000300800 */
[----:B----4-:R-:W4:Y:S04]  /*4c1d0*/  LDL.LU R18, [R1+0x2f68] ;  /* 0x002f680001127983 */ /* 0x010f280000300800 */
[----:B------:R-:W2:Y:S04]  /*4c1e0*/  LDL.LU R22, [R1+0x2f64] ;  /* 0x002f640001167983 */ /* 0x000ea80000300800 */
[----:B------:R0:W-:Y:S04]  /*4c1f0*/  STS.U16 [R19+UR5+0x8f00], R26 ;  /* 0x008f001a13007988 */ /* 0x0001e80008000405 */
        /* <DEDUP_REMOVED lines=23> */
[----:B------:R-:W3:Y:S04]  /*4c370*/  LDL.LU R4, [R1+0x88c] ;  /* 0x00088c0001047983 */ /* 0x000ee80000300800 */
[----:B------:R-:W3:Y:S04]  /*4c380*/  LDL.LU R5, [R1+0x878] ;  /* 0x0008780001057983 */ /* 0x000ee80000300800 */
[----:B------:R-:W3:Y:S04]  /*4c390*/  LDL.LU R14, [R1+0x864] ;  /* 0x00086400010e7983 */ /* 0x000ee80000300800 */
[----:B--2---:R0:W-:Y:S04]  /*4c3a0*/  STS.U16 [R19+UR5+0xe700], R26 ;  /* 0x00e7001a13007988 */ /* 0x0041e80008000405 */
[----:B------:R1:W-:Y:S04]  /*4c3b0*/  STS.U16 [R19+UR5+0xeb00], R22 ;  /* 0x00eb001613007988 */ /* 0x0003e80008000405 */
[----:B----4-:R2:W-:Y:S04]  /*4c3c0*/  STS.U16 [R19+UR5+0xef00], R18 ;  /* 0x00ef001213007988 */ /* 0x0105e80008000405 */
[----:B---3--:R3:W-:Y:S04]  /*4c3d0*/  STS.U16 [R19+UR5+0xf300], R16 ;  /* 0x00f3001013007988 */ /* 0x0087e80008000405 */
[----:B0-----:R-:W4:Y:S04]  /*4c3e0*/  LDL.LU R26, [R1+0x8a0] ;  /* 0x0008a000011a7983 */ /* 0x001f280000300800 */
[----:B-1----:R-:W4:Y:S04]  /*4c3f0*/  LDL.LU R22, [R1+0x8c8] ;  /* 0x0008c80001167983 */ /* 0x002f280000300800 */
[----:B--2---:R-:W2:Y:S04]  /*4c400*/  LDL.LU R18, [R1+0x8dc] ;  /* 0x0008dc0001127983 */ /* 0x004ea80000300800 */
[----:B---3--:R-:W3:Y:S04]  /*4c410*/  LDL.LU R16, [R1+0x8f0] ;  /* 0x0008f00001107983 */ /* 0x008ee80000300800 */
        /* <DEDUP_REMOVED lines=15> */
[----:B------:R-:W-:-:S03]  /*4c510*/  IMAD.SHL.U32 R3, R0, 0x2, RZ ;  /* 0x0000000200037824 */ /* 0x000fc600078e00ff */
[----:B------:R-:W2:Y:S04]  /*4c520*/  LDL.LU R24, [R1+0x724] ;  /* 0x0007240001187983 */ /* 0x000ea80000300800 */
[----:B------:R-:W2:Y:S04]  /*4c530*/  LDL.LU R0, [R1+0x710] ;  /* 0x0007100001007983 */ /* 0x000ea80000300800 */
[----:B------:R0:W-:Y:S04]  /*4c540*/  STS.U16 [R19+UR5+0xf700], R17 ;  /* 0x00f7001113007988 */ /* 0x0001e80008000405 */
[----:B0-----:R-:W2:Y:S01]  /*4c550*/  LDL.LU R19, [R1+0x2f5c] ;  /* 0x002f5c0001137983 */ /* 0x001ea20000300800 */
[----:B------:R-:W0:Y:S01]  /*4c560*/  S2R R17, SR_TID.X ;  /* 0x0000000000117919 */ /* 0x000e220000002100 */
[----:B------:R-:W-:-:S02]  /*4c570*/  LOP3.LUT R3, R3, 0x70, RZ, 0x3c, !PT ;  /* 0x0000007003037812 */ /* 0x000fc400078e3cff */
[----:B0-----:R-:W-:-:S05]  /*4c580*/  LOP3.LUT R17, R17, 0x3f, RZ, 0xc0, !PT ;  /* 0x0000003f11117812 */ /* 0x001fca00078ec0ff */
[----:B------:R-:W-:-:S05]  /*4c590*/  IMAD.SHL.U32 R17, R17, 0x2, RZ ;  /* 0x0000000211117824 */ /* 0x000fca00078e00ff */
[----:B------:R-:W-:-:S05]  /*4c5a0*/  LOP3.LUT R17, R17, 0x60, RZ, 0x3c, !PT ;  /* 0x0000006011117812 */ /* 0x000fca00078e3cff */
[----:B--2---:R-:W-:Y:S04]  /*4c5b0*/  STS.U16 [R17+UR5+0xfb00], R19 ;  /* 0x00fb001311007988 */ /* 0x004fe80008000405 */
[----:B------:R-:W-:Y:S04]  /*4c5c0*/  STS.U16 [R17+UR5+0xff00], R21 ;  /* 0x00ff001511007988 */ /* 0x000fe80008000405 */
[----:B---3--:R-:W-:Y:S04]  /*4c5d0*/  STS.U16 [R3+UR5+0x380], R16 ;  /* 0x0003801003007988 */ /* 0x008fe80008000405 */
[----:B------:R-:W-:Y:S04]  /*4c5e0*/  STS.U16 [R3+UR5+0x780], R18 ;  /* 0x0007801203007988 */ /* 0x000fe80008000405 */
[----:B----4-:R-:W-:Y:S04]  /*4c5f0*/  STS.U16 [R3+UR5+0xb80], R22 ;  /* 0x000b801603007988 */ /* 0x010fe80008000405 */
[----:B------:R0:W-:Y:S04]  /*4c600*/  STS.U16 [R3+UR5+0xf80], R28 ;  /* 0x000f801c03007988 */ /* 0x0001e80008000405 */
[----:B0-----:R-:W2:Y:S04]  /*4c610*/  LDL.LU R28, [R1+0x6fc] ;  /* 0x0006fc00011c7983 */ /* 0x001ea80000300800 */
[----:B------:R-:W-:Y:S04]  /*4c620*/  STS.U16 [R3+UR5+0x1380], R26 ;  /* 0x0013801a03007988 */ /* 0x000fe80008000405 */
[----:B------:R-:W-:Y:S04]  /*4c630*/  STS.U16 [R3+UR5+0x1780], R4 ;  /* 0x0017800403007988 */ /* 0x000fe80008000405 */
[----:B------:R-:W-:Y:S04]  /*4c640*/  STS.U16 [R3+UR5+0x1b80], R5 ;  /* 0x001b800503007988 */ /* 0x000fe80008000405 */
        /* <DEDUP_REMOVED lines=11> */
[----:B------:R0:W-:Y:S04]  /*4c700*/  STS.U16 [R3+UR5+0x4780], R15 ;  /* 0x0047800f03007988 */ /* 0x0001e80008000405 */
[----:B------:R-:W-:Y:S04]  /*4c710*/  STS.U16 [R3+UR5+0x4b80], R2 ;  /* 0x004b800203007988 */ /* 0x000fe80008000405 */
[----:B------:R1:W-:Y:S04]  /*4c720*/  STS.U16 [R3+UR5+0x4f80], R27 ;  /* 0x004f801b03007988 */ /* 0x0003e80008000405 */
[----:B------:R4:W-:Y:S04]  /*4c730*/  STS.U16 [R3+UR5+0x5380], R25 ;  /* 0x0053801903007988 */ /* 0x0009e80008000405 */
[----:B------:R1:W-:Y:S04]  /*4c740*/  STS.U16 [R3+UR5+0x5780], R23 ;  /* 0x0057801703007988 */ /* 0x0003e80008000405 */
[----:B------:R1:W-:Y:S04]  /*4c750*/  STS.U16 [R3+UR5+0x5b80], R20 ;  /* 0x005b801403007988 */ /* 0x0003e80008000405 */
[----:B0-----:R-:W3:Y:S04]  /*4c760*/  LDL.LU R15, [R1+0x6d4] ;  /* 0x0006d400010f7983 */ /* 0x001ee80000300800 */
[----:B------:R-:W3:Y:S04]  /*4c770*/  LDL.LU R29, [R1+0x6c0] ;  /* 0x0006c000011d7983 */ /* 0x000ee80000300800 */
[----:B-1----:R-:W3:Y:S04]  /*4c780*/  LDL.LU R27, [R1+0x6ac] ;  /* 0x0006ac00011b7983 */ /* 0x002ee80000300800 */
[----:B----4-:R-:W4:Y:S04]  /*4c790*/  LDL.LU R25, [R1+0x698] ;  /* 0x0006980001197983 */ /* 0x010f280000300800 */
[----:B------:R-:W4:Y:S04]  /*4c7a0*/  LDL.LU R23, [R1+0x684] ;  /* 0x0006840001177983 */ /* 0x000f280000300800 */
[----:B------:R0:W-:Y:S04]  /*4c7b0*/  STS.U16 [R3+UR5+0x5f80], R24 ;  /* 0x005f801803007988 */ /* 0x0001e80008000405 */
[----:B------:R-:W4:Y:S04]  /*4c7c0*/  LDL.LU R20, [R1+0x268] ;  /* 0x0002680001147983 */ /* 0x000f280000300800 */
[----:B------:R1:W-:Y:S04]  /*4c7d0*/  STS.U16 [R3+UR5+0x6380], R0 ;  /* 0x0063800003007988 */ /* 0x0003e80008000405 */
[----:B0-----:R-:W4:Y:S04]  /*4c7e0*/  LDL.LU R24, [R1+0x254] ;  /* 0x0002540001187983 */ /* 0x001f280000300800 */
[----:B-1----:R-:W4:Y:S04]  /*4c7f0*/  LDL.LU R0, [R1+0x240] ;  /* 0x0002400001007983 */ /* 0x002f280000300800 */
[----:B--2---:R0:W-:Y:S04]  /*4c800*/  STS.U16 [R3+UR5+0x6780], R28 ;  /* 0x0067801c03007988 */ /* 0x0041e80008000405 */
[----:B0-----:R-:W2:Y:S04]  /*4c810*/  LDL.LU R28, [R1+0x22c] ;  /* 0x00022c00011c7983 */ /* 0x001ea80000300800 */
        /* <DEDUP_REMOVED lines=17> */
[----:B---3--:R0:W-:Y:S04]  /*4c930*/  STS.U16 [R3+UR5+0x6b80], R14 ;  /* 0x006b800e03007988 */ /* 0x0081e80008000405 */
[----:B------:R-:W3:Y:S04]  /*4c940*/  LDL.LU R13, [R1+0x88] ;  /* 0x00008800010d7983 */ /* 0x000ee80000300800 */
[----:B------:R1:W-:Y:S04]  /*4c950*/  STS.U16 [R3+UR5+0x6f80], R15 ;  /* 0x006f800f03007988 */ /* 0x0003e80008000405 */
[----:B------:R0:W-:Y:S04]  /*4c960*/  STS.U16 [R3+UR5+0x7380], R29 ;  /* 0x0073801d03007988 */ /* 0x0001e80008000405 */
[----:B------:R0:W-:Y:S04]  /*4c970*/  STS.U16 [R3+UR5+0x7780], R27 ;  /* 0x0077801b03007988 */ /* 0x0001e80008000405 */
[----:B----4-:R4:W-:Y:S04]  /*4c980*/  STS.U16 [R3+UR5+0x7b80], R25 ;  /* 0x007b801903007988 */ /* 0x0109e80008000405 */
[----:B------:R4:W-:Y:S04]  /*4c990*/  STS.U16 [R3+UR5+0x7f80], R23 ;  /* 0x007f801703007988 */ /* 0x0009e80008000405 */
[----:B0-----:R-:W3:Y:S04]  /*4c9a0*/  LDL.LU R14, [R1+0x4c] ;  /* 0x00004c00010e7983 */ /* 0x001ee80000300800 */
[----:B-1----:R-:W3:Y:S04]  /*4c9b0*/  LDL.LU R15, [R1+0x24] ;  /* 0x00002400010f7983 */ /* 0x002ee80000300800 */
[----:B------:R-:W3:Y:S04]  /*4c9c0*/  LDL.LU R29, [R1+0x2f58] ;  /* 0x002f5800011d7983 */ /* 0x000ee80000300800 */
[----:B------:R-:W3:Y:S04]  /*4c9d0*/  LDL.LU R27, [R1+0x2f54] ;  /* 0x002f5400011b7983 */ /* 0x000ee80000300800 */
[----:B----4-:R-:W4:Y:S04]  /*4c9e0*/  LDL.LU R25, [R1+0x2f50] ;  /* 0x002f500001197983 */ /* 0x010f280000300800 */
[----:B------:R-:W4:Y:S04]  /*4c9f0*/  LDL.LU R23, [R1+0x2f4c] ;  /* 0x002f4c0001177983 */ /* 0x000f280000300800 */
[----:B------:R0:W-:Y:S04]  /*4ca00*/  STS.U16 [R3+UR5+0x8380], R20 ;  /* 0x0083801403007988 */ /* 0x0001e80008000405 */
[----:B------:R1:W-:Y:S04]  /*4ca10*/  STS.U16 [R3+UR5+0x8780], R24 ;  /* 0x0087801803007988 */ /* 0x0003e80008000405 */
[----:B------:R1:W-:Y:S04]  /*4ca20*/  STS.U16 [R3+UR5+0x8b80], R0 ;  /* 0x008b800003007988 */ /* 0x0003e80008000405 */
[----:B0-----:R-:W4:Y:S04]  /*4ca30*/  LDL.LU R20, [R1+0x2f48] ;  /* 0x002f480001147983 */ /* 0x001f280000300800 */
[----:B-1----:R-:W4:Y:S04]  /*4ca40*/  LDL.LU R24, [R1+0x2f44] ;  /* 0x002f440001187983 */ /* 0x002f280000300800 */
[----:B------:R-:W4:Y:S04]  /*4ca50*/  LDL.LU R0, [R1+0x904] ;  /* 0x0009040001007983 */ /* 0x000f280000300800 */
[----:B--2---:R0:W-:Y:S04]  /*4ca60*/  STS.U16 [R3+UR5+0x8f80], R28 ;  /* 0x008f801c03007988 */ /* 0x0041e80008000405 */
[----:B0-----:R-:W2:Y:S04]  /*4ca70*/  LDL.LU R28, [R1+0x2f40] ;  /* 0x002f4000011c7983 */ /* 0x001ea80000300800 */
        /* <DEDUP_REMOVED lines=8> */
[----:B------:R1:W-:Y:S04]  /*4cb00*/  STS.U16 [R3+UR5+0xb380], R4 ;  /* 0x00b3800403007988 */ /* 0x0003e80008000405 */
[----:B0-----:R-:W4:Y:S04]  /*4cb10*/  LDL R2, [R1+0x90c] ;  /* 0x00090c0001027983 */ /* 0x001f280000100800 */
[----:B-1----:R-:W4:Y:S04]  /*4cb20*/  LDL R4, [R1+0x5c0] ;  /* 0x0005c00001047983 */ /* 0x002f280000100800 */
        /* <DEDUP_REMOVED lines=8> */
[----:B---3--:R-:W-:Y:S04]  /*4cbb0*/  STS.U16 [R3+UR5+0xd780], R13 ;  /* 0x00d7800d03007988 */ /* 0x008fe80008000405 */
[----:B------:R-:W-:Y:S04]  /*4cbc0*/  STS.U16 [R3+UR5+0xdb80], R14 ;  /* 0x00db800e03007988 */ /* 0x000fe80008000405 */
[----:B------:R-:W-:Y:S04]  /*4cbd0*/  STS.U16 [R3+UR5+0xdf80], R15 ;  /* 0x00df800f03007988 */ /* 0x000fe80008000405 */
[----:B--2---:R-:W-:Y:S04]  /*4cbe0*/  STS.U16 [R3+UR5+0xe380], R28 ;  /* 0x00e3801c03007988 */ /* 0x004fe80008000405 */
[----:B----4-:R-:W-:Y:S04]  /*4cbf0*/  STS.U16 [R3+UR5+0xe780], R24 ;  /* 0x00e7801803007988 */ /* 0x010fe80008000405 */
[----:B------:R-:W-:Y:S04]  /*4cc00*/  STS.U16 [R3+UR5+0xeb80], R20 ;  /* 0x00eb801403007988 */ /* 0x000fe80008000405 */
[----:B------:R-:W-:Y:S04]  /*4cc10*/  STS.U16 [R3+UR5+0xef80], R23 ;  /* 0x00ef801703007988 */ /* 0x000fe80008000405 */
[----:B------:R-:W-:Y:S04]  /*4cc20*/  STS.U16 [R3+UR5+0xf380], R25 ;  /* 0x00f3801903007988 */ /* 0x000fe80008000405 */
[----:B------:R-:W-:Y:S04]  /*4cc30*/  STS.U16 [R3+UR5+0xf780], R27 ;  /* 0x00f7801b03007988 */ /* 0x000fe80008000405 */
[----:B------:R-:W-:Y:S04]  /*4cc40*/  STS.U16 [R3+UR5+0xfb80], R29 ;  /* 0x00fb801d03007988 */ /* 0x000fe80008000405 */
[----:B------:R0:W-:Y:S01]  /*4cc50*/  STS.U16 [R3+UR5+0xff80], R0 ;  /* 0x00ff800003007988 */ /* 0x0001e20008000405 */
[----:B------:R-:W-:Y:S06]  /*4cc60*/  BAR.SYNC.DEFER_BLOCKING 0x0 ;  /* 0x0000000000007b1d */ /* 0x000fec0000010000 */
[----:B0-----:R-:W2:Y:S04]  /*4cc70*/  LDL R0, [R1+0x908] ;  /* 0x0009080001007983 */ /* 0x001ea80000100800 */
[----:B------:R-:W0:Y:S04]  /*4cc80*/  LDSM.16.M88.4 R8, [R4+UR5] ;  /* 0x000000050408783b */ /* 0x000e280008000200 */
[----:B------:R1:W-:Y:S04]  /*4cc90*/  LDSM.16.MT88.4 R12, [R2+UR5+0x10000] ;  /* 0x01000005020c783b */ /* 0x0003e80008004200 */
[----:B------:R-:W-:Y:S04]  /*4cca0*/  LDSM.16.M88.4 R16, [R4+UR5+0x1800] ;  /* 0x001800050410783b */ /* 0x000fe80008000200 */
[----:B------:R-:W-:Y:S04]  /*4ccb0*/  LDSM.16.M88.4 R20, [R4+UR5+0x2800] ;  /* 0x002800050414783b */ /* 0x000fe80008000200 */
[----:B------:R-:W-:Y:S04]  /*4ccc0*/  LDSM.16.M88.4 R24, [R4+UR5+0xe000] ;  /* 0x00e000050418783b */ /* 0x000fe80008000200 */
[----:B0-----:R-:W-:Y:S04]  /*4ccd0*/  STL.64 [R1+0x1b0], R8 ;  /* 0x0001b00801007387 */ /* 0x001fe80000100a00 */
[----:B------:R-:W-:Y:S01]  /*4cce0*/  STL.64 [R1+0x1b8], R10 ;  /* 0x0001b80a01007387 */ /* 0x000fe20000100a00 */
[----:B-1----:R-:W-:-:S03]  /*4ccf0*/  IMAD.MOV.U32 R2, RZ, RZ, R11 ;  /* 0x000000ffff027224 */ /* 0x002fc600078e000b */
[----:B------:R-:W0:Y:S04]  /*4cd00*/  LDSM.16.M88.4 R8, [R4+UR5+0x800] ;  /* 0x000800050408783b */ /* 0x000e280008000200 */
[----:B------:R-:W-:Y:S04]  /*4cd10*/  STL [R1+0x2b14], R2 ;  /* 0x002b140201007387 */ /* 0x000fe80000100800 */
[----:B0-----:R-:W-:Y:S01]  /*4cd20*/  STL.64 [R1+0x1a0], R8 ;  /* 0x0001a00801007387 */ /* 0x001fe20000100a00 */
[----:B------:R-:W-:-:S03]  /*4cd30*/  IMAD.MOV.U32 R7, RZ, RZ, R8 ;  /* 0x000000ffff077224 */ /* 0x000fc600078e0008 */
[----:B------:R-:W-:Y:S01]  /*4cd40*/  STL.64 [R1+0x1a8], R10 ;  /* 0x0001a80a01007387 */ /* 0x000fe20000100a00 */
[----:B------:R-:W-:-:S03]  /*4cd50*/  IMAD.MOV.U32 R6, RZ, RZ, R9 ;  /* 0x000000ffff067224 */ /* 0x000fc600078e0009 */
[----:B------:R-:W0:Y:S04]  /*4cd60*/  LDSM.16.M88.4 R8, [R4+UR5+0x1000] ;  /* 0x001000050408783b */ /* 0x000e280008000200 */
[----:B0-----:R-:W-:Y:S01]  /*4cd70*/  STL.64 [R1+0x190], R8 ;  /* 0x0001900801007387 */ /* 0x001fe20000100a00 */
[----:B------:R-:W-:-:S03]  /*4cd80*/  IMAD.MOV.U32 R5, RZ, RZ, R8 ;  /* 0x000000ffff057224 */ /* 0x000fc600078e0008 */
[----:B------:R-:W-:Y:S01]  /*4cd90*/  STL.64 [R1+0x198], R10 ;  /* 0x0001980a01007387 */ /* 0x000fe20000100a00 */
[----:B------:R-:W-:-:S03]  /*4cda0*/  IMAD.MOV.U32 R2, RZ, RZ, R9 ;  /* 0x000000ffff027224 */ /* 0x000fc600078e0009 */
[----:B------:R-:W0:Y:S04]  /*4cdb0*/  LDSM.16.M88.4 R8, [R4+UR5+0x2000] ;  /* 0x002000050408783b */ /* 0x000e280008000200 */
[----:B------:R-:W-:Y:S04]  /*4cdc0*/  STL.64 [R1+0x180], R16 ;  /* 0x0001801001007387 */ /* 0x000fe80000100a00 */
[----:B------:R-:W-:Y:S04]  /*4cdd0*/  STL.64 [R1+0x188], R18 ;  /* 0x0001881201007387 */ /* 0x000fe80000100a00 */
[----:B------:R-:W1:Y:S04]  /*4cde0*/  LDSM.16.M88.4 R16, [R4+UR5+0x3000] ;  /* 0x003000050410783b */ /* 0x000e680008000200 */
[----:B0-----:R-:W-:Y:S04]  /*4cdf0*/  STL.64 [R1+0x170], R8 ;  /* 0x0001700801007387 */ /* 0x001fe80000100a00 */
[----:B------:R-:W-:Y:S04]  /*4ce00*/  STL.64 [R1+0x178], R10 ;  /* 0x0001780a01007387 */ /* 0x000fe80000100a00 */
[----:B------:R-:W0:Y:S04]  /*4ce10*/  LDSM.16.M88.4 R8, [R4+UR5+0x3800] ;  /* 0x003800050408783b */ /* 0x000e280008000200 */
[----:B------:R-:W-:Y:S04]  /*4ce20*/  STL.64 [R1+0x160], R20 ;  /* 0x0001601401007387 */ /* 0x000fe80000100a00 */
[----:B------:R-:W-:Y:S04]  /*4ce30*/  STL.64 [R1+0x168], R22 ;  /* 0x0001681601007387 */ /* 0x000fe80000100a00 */
[----:B------:R-:W3:Y:S04]  /*4ce40*/  LDSM.16.M88.4 R20, [R4+UR5+0x4000] ;  /* 0x004000050414783b */ /* 0x000ee80008000200 */
[----:B-1----:R-:W-:Y:S04]  /*4ce50*/  STL.64 [R1+0x150], R16 ;  /* 0x0001501001007387 */ /* 0x002fe80000100a00 */
[----:B------:R-:W-:Y:S04]  /*4ce60*/  STL.64 [R1+0x158], R18 ;  /* 0x0001581201007387 */ /* 0x000fe80000100a00 */
[----:B------:R-:W1:Y:S04]  /*4ce70*/  LDSM.16.M88.4 R16, [R4+UR5+0x4800] ;  /* 0x004800050410783b */ /* 0x000e680008000200 */
[----:B0-----:R-:W-:Y:S04]  /*4ce80*/  STL.64 [R1+0x140], R8 ;  /* 0x0001400801007387 */ /* 0x001fe80000100a00 */
[----:B------:R-:W-:Y:S04]  /*4ce90*/  STL.64 [R1+0x148], R10 ;  /* 0x0001480a01007387 */ /* 0x000fe80000100a00 */
[----:B------:R-:W0:Y:S04]  /*4cea0*/  LDSM.16.M88.4 R8, [R4+UR5+0x5000] ;  /* 0x005000050408783b */ /* 0x000e280008000200 */
[----:B---3--:R-:W-:Y:S04]  /*4ceb0*/  STL.64 [R1+0x130], R20 ;  /* 0x0001301401007387 */ /* 0x008fe80000100a00 */
[----:B------:R-:W-:Y:S04]  /*4cec0*/  STL.64 [R1+0x138], R22 ;  /* 0x0001381601007387 */ /* 0x000fe80000100a00 */
[----:B-1----:R-:W-:Y:S04]  /*4ced0*/  STL.64 [R1+0x120], R16 ;  /* 0x0001201001007387 */ /* 0x002fe80000100a00 */
[----:B------:R-:W-:Y:S04]  /*4cee0*/  STL.64 [R1+0x128], R18 ;  /* 0x0001281201007387 */ /* 0x000fe80000100a00 */
[----:B------:R-:W-:Y:S04]  /*4cef0*/  LDSM.16.M88.4 R16, [R4+UR5+0x6000] ;  /* 0x006000050410783b */ /* 0x000fe80008000200 */
[----:B------:R-:W-:Y:S04]  /*4cf00*/  LDSM.16.M88.4 R20, [R4+UR5+0x8000] ;  /* 0x008000050414783b */ /* 0x000fe80008000200 */
[----:B0-----:R-:W-:Y:S01]  /*4cf10*/  STL.64 [R1+0x110], R8 ;  /* 0x0001100801007387 */ /* 0x001fe20000100a00 */
[----:B------:R-:W-:-:S03]  /*4cf20*/  IMAD.MOV.U32 R28, RZ, RZ, R8 ;  /* 0x000000ffff1c7224 */ /* 0x000fc600078e0008 */
[----:B------:R-:W-:Y:S01]  /*4cf30*/  STL.64 [R1+0x118], R10 ;  /* 0x0001180a01007387 */ /* 0x000fe20000100a00 */
[----:B------:R-:W-:-:S03]  /*4cf40*/  IMAD.MOV.U32 R3, RZ, RZ, R9 ;  /* 0x000000ffff037224 */ /* 0x000fc600078e0009 */
[----:B------:R-:W0:Y:S04]  /*4cf50*/  LDSM.16.M88.4 R8, [R4+UR5+0x5800] ;  /* 0x005800050408783b */ /* 0x000e280008000200 */
[----:B------:R-:W-:Y:S04]  /*4cf60*/  STL [R1+0x2f04], R3 ;  /* 0x002f040301007387 */ /* 0x000fe80000100800 */
[----:B------:R-:W-:Y:S04]  /*4cf70*/  STL [R1+0x2f00], R28 ;  /* 0x002f001c01007387 */ /* 0x000fe80000100800 */
[----:B0-----:R-:W-:Y:S04]  /*4cf80*/  STL.64 [R1+0x100], R8 ;  /* 0x0001000801007387 */ /* 0x001fe80000100a00 */
[----:B------:R-:W-:Y:S01]  /*4cf90*/  STL.64 [R1+0x108], R10 ;  /* 0x0001080a01007387 */ /* 0x000fe20000100a00 */
[----:B------:R-:W-:-:S03]  /*4cfa0*/  IMAD.MOV.U32 R29, RZ, RZ, R9 ;  /* 0x000000ffff1d7224 */ /* 0x000fc600078e0009 */
[----:B------:R-:W0:Y:S04]  /*4cfb0*/  LDSM.16.M88.4 R8, [R4+UR5+0x6800] ;  /* 0x006800050408783b */ /* 0x000e280008000200 */
[----:B------:R-:W-:Y:S04]  /*4cfc0*/  STL.64 [R1+0xf0], R16 ;  /* 0x0000f01001007387 */ /* 0x000fe80000100a00 */
[----:B------:R-:W-:Y:S04]  /*4cfd0*/  STL.64 [R1+0xf8], R18 ;  /* 0x0000f81201007387 */ /* 0x000fe80000100a00 */
[----:B------:R-:W1:Y:S04]  /*4cfe0*/  LDSM.16.M88.4 R16, [R4+UR5+0x7000] ;  /* 0x007000050410783b */ /* 0x000e680008000200 */
[----:B0-----:R-:W-:Y:S01]  /*4cff0*/  STL.64 [R1+0xe0], R8 ;  /* 0x0000e00801007387 */ /* 0x001fe20000100a00 */
[----:B------:R-:W-:-:S03]  /*4d000*/  IMAD.MOV.U32 R3, RZ, RZ, R8 ;  /* 0x000000ffff037224 */ /* 0x000fc600078e0008 */
[----:B------:R-:W-:Y:S01]  /*4d010*/  STL.64 [R1+0xe8], R10 ;  /* 0x0000e80a01007387 */ /* 0x000fe20000100a00 */
[----:B------:R-:W-:-:S03]  /*4d020*/  IMAD.MOV.U32 R28, RZ, RZ, R9 ;  /* 0x000000ffff1c7224 */ /* 0x000fc600078e0009 */
[----:B------:R-:W0:Y:S04]  /*4d030*/  LDSM.16.M88.4 R8, [R4+UR5+0x7800] ;  /* 0x007800050408783b */ /* 0x000e280008000200 */
[----:B-1----:R-:W-:Y:S04]  /*4d040*/  STL.64 [R1+0xd0], R16 ;  /* 0x0000d01001007387 */ /* 0x002fe80000100a00 */
        /* <DEDUP_REMOVED lines=37> */
[----:B------:R-:W-:Y:S04]  /*4d2a0*/  STL [R1+0x297c], R26 ;  /* 0x00297c1a01007387 */ /* 0x000fe80000100800 */
[----:B--2---:R-:W-:Y:S04]  /*4d2b0*/  LDSM.16.MT88.4 R16, [R0+UR5+0x10000] ;  /* 0x010000050010783b */ /* 0x004fe80008004200 */
[----:B0-----:R-:W-:Y:S04]  /*4d2c0*/  STL.64 [R1], R8 ;  /* 0x0000000801007387 */ /* 0x001fe80000100a00 */
[----:B------:R-:W-:Y:S04]  /*4d2d0*/  STL.64 [R1+0x8], R10 ;  /* 0x0000080a01007387 */ /* 0x000fe80000100a00 */
[----:B------:R-:W-:Y:S04]  /*4d2e0*/  STL [R1+0x2978], R27 ;  /* 0x0029781b01007387 */ /* 0x000fe80000100800 */
[----:B---3--:R0:W-:Y:S04]  /*4d2f0*/  STL.64 [R1+0x2df8], R22 ;  /* 0x002df81601007387 */ /* 0x0081e80000100a00 */
[----:B------:R1:W-:Y:S04]  /*4d300*/  STL.64 [R1+0x2df0], R20 ;  /* 0x002df01401007387 */ /* 0x0003e80000100a00 */
[----:B------:R-:W2:Y:S01]  /*4d310*/  LDSM.16.M88.4 R8, [R4+UR5+0xf000] ;  /* 0x00f000050408783b */ /* 0x000ea20008000200 */
[----:B0-----:R-:W-:-:S02]  /*4d320*/  IMAD.MOV.U32 R23, RZ, RZ, R5 ;  /* 0x000000ffff177224 */ /* 0x001fc400078e0005 */
[----:B-1----:R-:W-:Y:S02]  /*4d330*/  IMAD.MOV.U32 R20, RZ, RZ, R7 ;  /* 0x000000ffff147224 */ /* 0x002fe400078e0007 */
[----:B------:R-:W-:Y:S02]  /*4d340*/  IMAD.MOV.U32 R21, RZ, RZ, R6 ;  /* 0x000000ffff157224 */ /* 0x000fe400078e0006 */
[----:B------:R-:W0:Y:S04]  /*4d350*/  LDSM.16.M88.4 R4, [R4+UR5+0xf800] ;  /* 0x00f800050404783b */ /* 0x000e280008000200 */
[----:B--2---:R-:W-:Y:S04]  /*4d360*/  STL [R1+0x2ad0], R10 ;  /* 0x002ad00a01007387 */ /* 0x004fe80000100800 */
[----:B------:R-:W-:Y:S04]  /*4d370*/  STL [R1+0x2904], R11 ;  /* 0x0029040b01007387 */ /* 0x000fe80000100800 */
[----:B0-----:R-:W-:Y:S04]  /*4d380*/  STL [R1+0x2af8], R6 ;  /* 0x002af80601007387 */ /* 0x001fe80000100800 */
[----:B------:R-:W-:Y:S04]  /*4d390*/  STL [R1+0x2af4], R7 ;  /* 0x002af40701007387 */ /* 0x000fe80000100800 */
[----:B------:R0:W-:Y:S04]  /*4d3a0*/  STL.64 [R1+0x2f38], R4 ;  /* 0x002f380401007387 */ /* 0x0001e80000100a00 */
[----:B0-----:R-:W2:Y:S04]  /*4d3b0*/  LDL.LU.64 R4, [R1+0x5b0] ;  /* 0x0005b00001047983 */ /* 0x001ea80000300a00 */
[----:B------:R-:W2:Y:S04]  /*4d3c0*/  LDL.LU.64 R6, [R1+0x5b8] ;  /* 0x0005b80001067983 */ /* 0x000ea80000300a00 */
[----:B------:R-:W-:Y:S04]  /*4d3d0*/  STL [R1+0x2dbc], R16 ;  /* 0x002dbc1001007387 */ /* 0x000fe80000100800 */
[----:B------:R0:W-:Y:S04]  /*4d3e0*/  STL [R1+0x2db8], R17 ;  /* 0x002db81101007387 */ /* 0x0001e80000100800 */
[----:B------:R-:W-:Y:S04]  /*4d3f0*/  STL [R1+0x2db4], R18 ;  /* 0x002db41201007387 */ /* 0x000fe80000100800 */
[----:B------:R1:W-:Y:S04]  /*4d400*/  STL [R1+0x2db0], R19 ;  /* 0x002db01301007387 */ /* 0x0003e80000100800 */
[----:B0-----:R-:W2:Y:S04]  /*4d410*/  LDL.LU.64 R16, [R1+0x1b0] ;  /* 0x0001b00001107983 */ /* 0x001ea80000300a00 */
[----:B------:R-:W-:Y:S01]  /*4d420*/  STL [R1+0x2b10], R0 ;  /* 0x002b100001007387 */ /* 0x000fe20000100800 */
[----:B--2---:R-:W-:Y:S01]  /*4d430*/  HMMA.16816.F32 R4, R12, R16, R4 ;  /* 0x000000100c04723c */ /* 0x004fe20000001804 */
[----:B------:R-:W-:-:S02]  /*4d440*/  IMAD.MOV.U32 R27, RZ, RZ, R16 ;  /* 0x000000ffff1b7224 */ /* 0x000fc400078e0010 */
[----:B------:R-:W-:-:S15]  /*4d450*/  IMAD.MOV.U32 R26, RZ, RZ, R17 ;  /* 0x000000ffff1a7224 */ /* 0x000fde00078e0011 */
[----:B------:R-:W-:Y:S01]  /*4d460*/  NOP ;  /* 0x0000000000007918 */ /* 0x000fe20000000000 */
[----:B------:R0:W-:Y:S04]  /*4d470*/  STL.64 [R1+0x5b0], R4 ;  /* 0x0005b00401007387 */ /* 0x0001e80000100a00 */
[----:B------:R2:W-:Y:S01]  /*4d480*/  STL [R1+0x5b8], R6 ;  /* 0x0005b80601007387 */ /* 0x0005e20000100800 */
[----:B------:R-:W-:-:S03]  /*4d490*/  IMAD.MOV.U32 R11, RZ, RZ, R7 ;  /* 0x000000ffff0b7224 */ /* 0x000fc600078e0007 */
[----:B------:R-:W3:Y:S04]  /*4d4a0*/  LDL.LU.64 R16, [R1+0x5a0] ;  /* 0x0005a00001107983 */ /* 0x000ee80000300a00 */
[----:B-1----:R-:W3:Y:S04]  /*4d4b0*/  LDL.LU.64 R18, [R1+0x5a8] ;  /* 0x0005a80001127983 */ /* 0x002ee80000300a00 */
[----:B0-----:R-:W4:Y:S04]  /*4d4c0*/  LDL.LU.64 R4, [R1+0x590] ;  /* 0x0005900001047983 */ /* 0x001f280000300a00 */
[----:B--2---:R-:W4:Y:S04]  /*4d4d0*/  LDL.LU.64 R6, [R1+0x598] ;  /* 0x0005980001067983 */ /* 0x004f280000300a00 */
[----:B------:R-:W-:Y:S04]  /*4d4e0*/  STL [R1+0x2f10], R11 ;  /* 0x002f100b01007387 */ /* 0x000fe80000100800 */
[----:B------:R0:W-:Y:S04]  /*4d4f0*/  STL.64 [R1+0x2f08], R8 ;  /* 0x002f080801007387 */ /* 0x0001e80000100a00 */
[----:B0-----:R-:W2:Y:S04]  /*4d500*/  LDL.64 R8, [R1+0x160] ;  /* 0x0001600001087983 */ /* 0x001ea80000100a00 */
[----:B--2---:R0:W-:Y:S04]  /*4d510*/  STL.64 [R1+0x2f18], R8 ;  /* 0x002f180801007387 */ /* 0x0041e80000100a00 */
[----:B0-----:R-:W2:Y:S01]  /*4d520*/  LDL.LU.64 R8, [R1+0x170] ;  /* 0x0001700001087983 */ /* 0x001ea20000300a00 */
[----:B---3--:R-:W-:-:S15]  /*4d530*/  HMMA.16816.F32 R16, R12, R20, R16 ;  /* 0x000000140c10723c */ /* 0x008fde0000001810 */
[----:B------:R-:W-:-:S04]  /*4d540*/  NOP ;  /* 0x0000000000007918 */ /* 0x000fc80000000000 */
[----:B------:R-:W-:Y:S01]  /*4d550*/  IMAD.MOV.U32 R0, RZ, RZ, R19 ;  /* 0x000000ffff007224 */ /* 0x000fe200078e0013 */
[----:B--2---:R0:W-:Y:S04]  /*4d560*/  STL.64 [R1+0x2f30], R8 ;  /* 0x002f300801007387 */ /* 0x0041e80000100a00 */
[----:B0-----:R-:W2:Y:S04]  /*4d570*/  LDL.LU.64 R8, [R1+0x180] ;  /* 0x0001800001087983 */ /* 0x001ea80000300a00 */
[----:B------:R-:W-:Y:S04]  /*4d580*/  STL.64 [R1+0x2e08], R26 ;  /* 0x002e081a01007387 */ /* 0x000fe80000100a00 */
[----:B------:R0:W-:Y:S04]  /*4d590*/  STL.64 [R1+0x2e00], R24 ;  /* 0x002e001801007387 */ /* 0x0001e80000100a00 */
[----:B------:R1:W-:Y:S04]  /*4d5a0*/  STL [R1+0x5a4], R17 ;  /* 0x0005a41101007387 */ /* 0x0003e80000100800 */
[----:B------:R3:W-:Y:S01]  /*4d5b0*/  STL [R1+0x5a8], R18 ;  /* 0x0005a81201007387 */ /* 0x0007e20000100800 */
[----:B0-----:R-:W-:-:S02]  /*4d5c0*/  IMAD.MOV.U32 R25, RZ, RZ, R2 ;  /* 0x000000ffff197224 */ /* 0x001fc400078e0002 */
[----:B------:R-:W-:Y:S02]  /*4d5d0*/  IMAD.MOV.U32 R2, RZ, RZ, R16 ;  /* 0x000000ffff027224 */ /* 0x000fe400078e0010 */
[----:B-1----:R-:W2:Y:S04]  /*4d5e0*/  LDL.LU.64 R16, [R1+0x580] ;  /* 0x0005800001107983 */ /* 0x002ea80000300a00 */
[----:B---3--:R-:W2:Y:S01]  /*4d5f0*/  LDL.LU.64 R18, [R1+0x588] ;  /* 0x0005880001127983 */ /* 0x008ea20000300a00 */
[----:B------:R-:W-:-:S03]  /*4d600*/  IMAD.MOV.U32 R24, RZ, RZ, R23 ;  /* 0x000000ffff187224 */ /* 0x000fc600078e0017 */
[----:B------:R-:W3:Y:S04]  /*4d610*/  LDL.LU.64 R20, [R1+0x560] ;  /* 0x0005600001147983 */ /* 0x000ee80000300a00 */
[----:B------:R-:W3:Y:S01]  /*4d620*/  LDL.LU.64 R22, [R1+0x568] ;  /* 0x0005680001167983 */ /* 0x000ee20000300a00 */
[----:B----4-:R-:W-:-:S15]  /*4d630*/  HMMA.16816.F32 R24, R12, R24, R4 ;  /* 0x000000180c18723c */ /* 0x010fde0000001804 */
[----:B------:R-:W-:-:S04]  /*4d640*/  NOP ;  /* 0x0000000000007918 */ /* 0x000fc80000000000 */
[----:B------:R-:W-:Y:S02]  /*4d650*/  IMAD.MOV.U32 R7, RZ, RZ, R27 ;  /* 0x000000ffff077224 */ /* 0x000fe400078e001b */
[----:B------:R-:W-:Y:S01]  /*4d660*/  IMAD.MOV.U32 R6, RZ, RZ, R26 ;  /* 0x000000ffff067224 */ /* 0x000fe200078e001a */
[----:B--2---:R-:W-:Y:S01]  /*4d670*/  HMMA.16816.F32 R16, R12, R8, R16 ;  /* 0x000000080c10723c */ /* 0x004fe20000001810 */
[----:B---3--:R-:W-:Y:S04]  /*4d680*/  STL.64 [R1+0x2f28], R22 ;  /* 0x002f281601007387 */ /* 0x008fe80000100a00 */
[----:B------:R0:W-:Y:S04]  /*4d690*/  STL.64 [R1+0x2f20], R20 ;  /* 0x002f201401007387 */ /* 0x0001e80000100a00 */
[----:B0-----:R-:W2:Y:S04]  /*4d6a0*/  LDL.LU.64 R20, [R1+0x570] ;  /* 0x0005700001147983 */ /* 0x001ea80000300a00 */
[----:B------:R-:W2:Y:S04]  /*4d6b0*/  LDL.LU.64 R22, [R1+0x578] ;  /* 0x0005780001167983 */ /* 0x000ea80000300a00 */
[----:B------:R-:W-:Y:S04]  /*4d6c0*/  STL [R1+0x2c94], R0 ;  /* 0x002c940001007387 */ /* 0x000fe80000100800 */
[----:B------:R-:W-:Y:S04]  /*4d6d0*/  STL [R1+0x2c90], R2 ;  /* 0x002c900201007387 */ /* 0x000fe80000100800 */
[----:B------:R-:W3:Y:S04]  /*4d6e0*/  LDL.LU.64 R4, [R1+0x2f38] ;  /* 0x002f380001047983 */ /* 0x000ee80000300a00 */
[----:B------:R0:W-:Y:S04]  /*4d6f0*/  STL.64 [R1+0x590], R24 ;  /* 0x0005901801007387 */ /* 0x0001e80000100a00 */
[----:B0-----:R-:W4:Y:S04]  /*4d700*/  LDL.LU.64 R24, [R1+0x140] ;  /* 0x0001400001187983 */ /* 0x001f280000300a00 */
[----:B------:R-:W-:Y:S04]  /*4d710*/  STL [R1+0x2ddc], R7 ;  /* 0x002ddc0701007387 */ /* 0x000fe80000100800 */
[----:B------:R-:W-:Y:S04]  /*4d720*/  STL [R1+0x2dd8], R6 ;  /* 0x002dd80601007387 */ /* 0x000fe80000100800 */
[----:B------:R-:W-:Y:S04]  /*4d730*/  STL.64 [R1+0x580], R16 ;  /* 0x0005801001007387 */ /* 0x000fe80000100a00 */
[----:B------:R0:W-:Y:S02]  /*4d740*/  STL.64 [R1+0x588], R18 ;  /* 0x0005881201007387 */ /* 0x0001e40000100a00 */
[----:B0-----:R-:W-:-:S02]  /*4d750*/  IMAD.MOV.U32 R18, RZ, RZ, R8 ;  /* 0x000000ffff127224 */ /* 0x001fc400078e0008 */
[----:B------:R-:W-:Y:S02]  /*4d760*/  IMAD.MOV.U32 R19, RZ, RZ, R9 ;  /* 0x000000ffff137224 */ /* 0x000fe400078e0009 */
[----:B------:R-:W2:Y:S04]  /*4d770*/  LDL.LU.64 R8, [R1+0x2f30] ;  /* 0x002f300001087983 */ /* 0x000ea80000300a00 */
[----:B------:R-:W-:Y:S01]  /*4d780*/  STL [R1+0x2dc0], R19 ;  /* 0x002dc01301007387 */ /* 0x000fe20000100800 */
[----:B--2---:R-:W-:Y:S01]  /*4d790*/  HMMA.16816.F32 R20, R12, R8, R20 ;  /* 0x000000080c14723c */ /* 0x004fe20000001814 */
[----:B------:R-:W-:Y:S02]  /*4d7a0*/  IMAD.MOV.U32 R16, RZ, RZ, R8 ;  /* 0x000000ffff107224 */ /* 0x000fe400078e0008 */
[----:B------:R-:W-:-:S15]  /*4d7b0*/  IMAD.MOV.U32 R17, RZ, RZ, R9 ;  /* 0x000000ffff117224 */ /* 0x000fde00078e0009 */
[----:B------:R-:W-:Y:S01]  /*4d7c0*/  NOP ;  /* 0x0000000000007918 */ /* 0x000fe20000000000 */
[----:B------:R-:W-:Y:S04]  /*4d7d0*/  STL.64 [R1+0x570], R20 ;  /* 0x0005701401007387 */ /* 0x000fe80000100a00 */
[----:B------:R0:W-:Y:S04]  /*4d7e0*/  STL.64 [R1+0x578], R22 ;  /* 0x0005781601007387 */ /* 0x0001e80000100a00 */
[----:B0-----:R-:W2:Y:S04]  /*4d7f0*/  LDL.LU.64 R22, [R1+0x2f28] ;  /* 0x002f280001167983 */ /* 0x001ea80000300a00 */
[----:B------:R-:W2:Y:S04]  /*4d800*/  LDL.LU.64 R20, [R1+0x2f20] ;  /* 0x002f200001147983 */ /* 0x000ea80000300a00 */
[----:B------:R-:W2:Y:S04]  /*4d810*/  LDL.LU.64 R8, [R1+0x2f18] ;  /* 0x002f180001087983 */ /* 0x000ea80000300a00 */
[----:B------:R-:W3:Y:S01]  /*4d820*/  LDL.LU R11, [R1+0x2f10] ;  /* 0x002f1000010b7983 */ /* 0x000ee20000300800 */
[----:B--2---:R-:W-:Y:S01]  /*4d830*/  HMMA.16816.F32 R20, R12, R8, R20 ;  /* 0x000000080c14723c */ /* 0x004fe20000001814 */
[----:B------:R-:W-:-:S02]  /*4d840*/  IMAD.MOV.U32 R19, RZ, RZ, R8 ;  /* 0x000000ffff137224 */ /* 0x000fc400078e0008 */
[----:B------:R-:W2:-:S15]  /*4d850*/  LDL.LU.64 R8, [R1+0x2f08] ;  /* 0x002f080001087983 */ /* 0x000e9e0000300a00 */
[----:B------:R-:W-:Y:S01]  /*4d860*/  NOP ;  /* 0x0000000000007918 */ /* 0x000fe20000000000 */
[----:B------:R0:W-:Y:S04]  /*4d870*/  STL.64 [R1+0x560], R20 ;  /* 0x0005601401007387 */ /* 0x0001e80000100a00 */
[----:B------:R-:W-:Y:S01]  /*4d880*/  STL [R1+0x568], R22 ;  /* 0x0005681601007387 */ /* 0x000fe20000100800 */
[----:B0-----:R-:W-:Y:S02]  /*4d890*/  IMAD.MOV.U32 R20, RZ, RZ, R3 ;  /* 0x000000ffff147224 */ /* 0x001fe400078e0003 */
[----:B------:R-:W-:Y:S01]  /*4d8a0*/  IMAD.MOV.U32 R21, RZ, RZ, R28 ;  /* 0x000000ffff157224 */ /* 0x000fe200078e001c */
[----:B------:R-:W4:Y:S04]  /*4d8b0*/  LDL.LU R3, [R1+0x2f04] ;  /* 0x002f040001037983 */ /* 0x000f280000300800 */
[----:B------:R-:W4:Y:S04]  /*4d8c0*/  LDL.LU R28, [R1+0x2f00] ;  /* 0x002f0000011c7983 */ /* 0x000f280000300800 */
[----:B------:R0:W-:Y:S04]  /*4d8d0*/  STL.64 [R1+0x2e88], R20 ;  /* 0x002e881401007387 */ /* 0x0001e80000100a00 */
[----:B0-----:R-:W4:Y:S04]  /*4d8e0*/  LDL R20, [R1+0x150] ;  /* 0x0001500001147983 */ /* 0x001f280000100800 */
[----:B------:R-:W4:Y:S04]  /*4d8f0*/  LDL R21, [R1+0x154] ;  /* 0x0001540001157983 */ /* 0x000f280000100800 */
[----:B------:R-:W-:Y:S04]  /*4d900*/  STL.64 [R1+0x2dd0], R18 ;  /* 0x002dd01201007387 */ /* 0x000fe80000100a00 */
[----:B------:R0:W-:Y:S04]  /*4d910*/  STL.64 [R1+0x2dc8], R16 ;  /* 0x002dc81001007387 */ /* 0x0001e80000100a00 */
[----:B0-----:R-:W4:Y:S04]  /*4d920*/  LDL.LU.64 R16, [R1+0x550] ;  /* 0x0005500001107983 */ /* 0x001f280000300a00 */
[----:B------:R-:W4:Y:S01]  /*4d930*/  LDL.LU.64 R18, [R1+0x558] ;  /* 0x0005580001127983 */ /* 0x000f220000300a00 */
[----:B------:R-:W-:-:S05]  /*4d940*/  IMAD.MOV.U32 R10, RZ, RZ, R23 ;  /* 0x000000ffff0a7224 */ /* 0x000fca00078e0017 */
[----:B------:R-:W-:Y:S04]  /*4d950*/  STL [R1+0x2ad4], R10 ;  /* 0x002ad40a01007387 */ /* 0x000fe80000100800 */
[----:B---3--:R-:W-:Y:S04]  /*4d960*/  STL [R1+0x2ef0], R11 ;  /* 0x002ef00b01007387 */ /* 0x008fe80000100800 */
[----:B--2---:R0:W-:Y:S04]  /*4d970*/  STL.64 [R1+0x2ee8], R8 ;  /* 0x002ee80801007387 */ /* 0x0041e80000100a00 */
[----:B0-----:R-:W2:Y:S04]  /*4d980*/  LDL.LU.64 R8, [R1+0x540] ;  /* 0x0005400001087983 */ /* 0x001ea80000300a00 */
[----:B------:R-:W2:Y:S01]  /*4d990*/  LDL.LU.64 R10, [R1+0x548] ;  /* 0x00054800010a7983 */ /* 0x000ea20000300a00 */
[----:B----4-:R-:W-:Y:S03]  /*4d9a0*/  HMMA.16816.F32 R16, R12, R20, R16 ;  /* 0x000000140c10723c */ /* 0x010fe60000001810 */
[----:B------:R-:W3:-:S15]  /*4d9b0*/  LDL R20, [R1+0xf0] ;  /* 0x0000f00001147983 */ /* 0x000ede0000100800 */
[----:B------:R-:W-:Y:S01]  /*4d9c0*/  NOP ;  /* 0x0000000000007918 */ /* 0x000fe20000000000 */
[----:B------:R-:W-:Y:S04]  /*4d9d0*/  STL.64 [R1+0x550], R16 ;  /* 0x0005501001007387 */ /* 0x000fe80000100a00 */
[----:B------:R-:W-:Y:S04]  /*4d9e0*/  STL.64 [R1+0x558], R18 ;  /* 0x0005581201007387 */ /* 0x000fe80000100a00 */
[----:B------:R-:W3:Y:S04]  /*4d9f0*/  LDL R21, [R1+0xf4] ;  /* 0x0000f40001157983 */ /* 0x000ee80000100800 */
[----:B---3--:R0:W-:Y:S04]  /*4da00*/  STL.64 [R1+0x2ea0], R20 ;  /* 0x002ea01401007387 */ /* 0x0081e80000100a00 */
[----:B0-----:R-:W3:Y:S01]  /*4da10*/  LDL R20, [R1+0x100] ;  /* 0x0001000001147983 */ /* 0x001ee20000100800 */
[----:B------:R-:W-:Y:S01]  /*4da20*/  IMAD.MOV.U32 R21, RZ, RZ, R29 ;  /* 0x000000ffff157224 */ /* 0x000fe200078e001d */
[----:B--2---:R-:W-:Y:S04]  /*4da30*/  HMMA.16816.F32 R8, R12, R24, R8 ;  /* 0x000000180c08723c */ /* 0x004fe80000001808 */
[----:B---3--:R0:W-:Y:S02]  /*4da40*/  STL.64 [R1+0x2eb8], R20 ;  /* 0x002eb81401007387 */ /* 0x0081e40000100a00 */
[----:B0-----:R-:W-:-:S02]  /*4da50*/  IMAD.MOV.U32 R20, RZ, RZ, R28 ;  /* 0x000000ffff147224 */ /* 0x001fc400078e001c */
[----:B------:R-:W-:-:S05]  /*4da60*/  IMAD.MOV.U32 R21, RZ, RZ, R3 ;  /* 0x000000ffff157224 */ /* 0x000fca00078e0003 */
[----:B------:R0:W-:Y:S04]  /*4da70*/  STL.64 [R1+0x2ed0], R20 ;  /* 0x002ed01401007387 */ /* 0x0001e80000100a00 */
[----:B------:R-:W2:Y:S04]  /*4da80*/  LDL.LU.64 R16, [R1+0xc0] ;  /* 0x0000c00001107983 */ /* 0x000ea80000300a00 */
[----:B--2---:R-:W-:Y:S04]  /*4da90*/  STL.64 [R1+0x2e70], R16 ;  /* 0x002e701001007387 */ /* 0x004fe80000100a00 */
[----:B------:R1:W-:Y:S04]  /*4daa0*/  STL [R1+0x540], R8 ;  /* 0x0005400801007387 */ /* 0x0003e80000100800 */
[----:B0-----:R-:W2:Y:S04]  /*4dab0*/  LDL R20, [R1+0x120] ;  /* 0x0001200001147983 */ /* 0x001ea80000100800 */
[----:B------:R-:W2:Y:S01]  /*4dac0*/  LDL R21, [R1+0x124] ;  /* 0x0001240001157983 */ /* 0x000ea20000100800 */
[----:B------:R-:W-:-:S03]  /*4dad0*/  IMAD.MOV.U32 R29, RZ, RZ, R9 ;  /* 0x000000ffff1d7224 */ /* 0x000fc600078e0009 */
[----:B------:R-:W3:Y:S04]  /*4dae0*/  LDL R9, [R1+0x134] ;  /* 0x0001340001097983 */ /* 0x000ee80000100800 */
[----:B-1----:R-:W3:Y:S04]  /*4daf0*/  LDL R8, [R1+0x130] ;  /* 0x0001300001087983 */ /* 0x002ee80000100800 */
[----:B--2---:R0:W-:Y:S04]  /*4db00*/  STL.64 [R1+0x2ef8], R20 ;  /* 0x002ef81401007387 */ /* 0x0041e80000100a00 */
[----:B0-----:R-:W3:Y:S04]  /*4db10*/  LDL.LU.64 R20, [R1+0x530] ;  /* 0x0005300001147983 */ /* 0x001ee80000300a00 */
[----:B------:R-:W3:Y:S04]  /*4db20*/  LDL.LU.64 R22, [R1+0x538] ;  /* 0x0005380001167983 */ /* 0x000ee80000300a00 */
[----:B------:R-:W2:Y:S04]  /*4db30*/  LDL.LU.64 R16, [R1+0x4d0] ;  /* 0x0004d00001107983 */ /* 0x000ea80000300a00 */
[----:B------:R-:W4:Y:S04]  /*4db40*/  LDL.LU.64 R18, [R1+0x4d8] ;  /* 0x0004d80001127983 */ /* 0x000f280000300a00 */
[----:B----4-:R-:W-:Y:S04]  /*4db50*/  STL.64 [R1+0x2e80], R18 ;  /* 0x002e801201007387 */ /* 0x010fe80000100a00 */
[----:B--2---:R0:W-:Y:S04]  /*4db60*/  STL.64 [R1+0x2e78], R16 ;  /* 0x002e781001007387 */ /* 0x0041e80000100a00 */
[----:B0-----:R-:W2:Y:S04]  /*4db70*/  LDL.LU.64 R16, [R1+0x4e0] ;  /* 0x0004e00001107983 */ /* 0x001ea80000300a00 */
        /* <DEDUP_REMOVED lines=8> */
[----:B------:R-:W4:Y:S01]  /*4dc00*/  LDL.LU.64 R18, [R1+0x508] ;  /* 0x0005080001127983 */ /* 0x000f220000300a00 */
[----:B------:R-:W-:-:S02]  /*4dc10*/  IMAD.MOV.U32 R28, RZ, RZ, R10 ;  /* 0x000000ffff1c7224 */ /* 0x000fc400078e000a */
[----:B------:R-:W-:Y:S02]  /*4dc20*/  IMAD.MOV.U32 R3, RZ, RZ, R11 ;  /* 0x000000ffff037224 */ /* 0x000fe400078e000b */
[----:B---3--:R-:W-:Y:S01]  /*4dc30*/  HMMA.16816.F32 R8, R12, R8, R20 ;  /* 0x000000080c08723c */ /* 0x008fe20000001814 */
[----:B----4-:R-:W-:Y:S04]  /*4dc40*/  STL.64 [R1+0x2ec8], R18 ;  /* 0x002ec81201007387 */ /* 0x010fe80000100a00 */
[----:B--2---:R0:W-:Y:S04]  /*4dc50*/  STL.64 [R1+0x2ec0], R16 ;  /* 0x002ec01001007387 */ /* 0x0041e80000100a00 */
[----:B0-----:R-:W2:Y:S04]  /*4dc60*/  LDL.LU.64 R16, [R1+0x510] ;  /* 0x0005100001107983 */ /* 0x001ea80000300a00 */
[----:B------:R-:W3:Y:S01]  /*4dc70*/  LDL.LU.64 R18, [R1+0x518] ;  /* 0x0005180001127983 */ /* 0x000ee20000300a00 */
[----:B------:R-:W-:-:S02]  /*4dc80*/  IMAD.MOV.U32 R7, RZ, RZ, R24 ;  /* 0x000000ffff077224 */ /* 0x000fc400078e0018 */
[----:B------:R-:W-:Y:S01]  /*4dc90*/  IMAD.MOV.U32 R6, RZ, RZ, R25 ;  /* 0x000000ffff067224 */ /* 0x000fe200078e0019 */
[----:B---3--:R-:W-:Y:S04]  /*4dca0*/  STL.64 [R1+0x2ee0], R18 ;  /* 0x002ee01201007387 */ /* 0x008fe80000100a00 */
[----:B--2---:R0:W-:Y:S04]  /*4dcb0*/  STL.64 [R1+0x2ed8], R16 ;  /* 0x002ed81001007387 */ /* 0x0041e80000100a00 */
[----:B0-----:R-:W2:Y:S04]  /*4dcc0*/  LDL.LU.64 R16, [R1+0x520] ;  /* 0x0005200001107983 */ /* 0x001ea80000300a00 */
[----:B------:R-:W2:Y:S04]  /*4dcd0*/  LDL.LU.64 R18, [R1+0x528] ;  /* 0x0005280001127983 */ /* 0x000ea80000300a00 */
[----:B------:R-:W3:Y:S04]  /*4dce0*/  LDL.LU.64 R24, [R1+0xb0] ;  /* 0x0000b00001187983 */ /* 0x000ee80000300a00 */
[----:B------:R-:W-:Y:S04]  /*4dcf0*/  STL.64 [R1+0x2de8], R6 ;  /* 0x002de80601007387 */ /* 0x000fe80000100a00 */
[----:B------:R0:W-:Y:S04]  /*4dd00*/  STL.64 [R1+0x2de0], R4 ;  /* 0x002de00401007387 */ /* 0x0001e80000100a00 */
[----:B0-----:R-:W4:Y:S04]  /*4dd10*/  LDL.LU.64 R4, [R1+0xd0] ;  /* 0x0000d00001047983 */ /* 0x001f280000300a00 */
[----:B------:R-:W-:Y:S04]  /*4dd20*/  STL [R1+0x2ca0], R3 ;  /* 0x002ca00301007387 */ /* 0x000fe80000100800 */
[----:B------:R-:W-:Y:S04]  /*4dd30*/  STL [R1+0x2c9c], R28 ;  /* 0x002c9c1c01007387 */ /* 0x000fe80000100800 */
[----:B------:R-:W-:Y:S04]  /*4dd40*/  STL [R1+0x2c98], R29 ;  /* 0x002c981d01007387 */ /* 0x000fe80000100800 */
[----:B------:R-:W2:Y:S04]  /*4dd50*/  LDL.LU.64 R20, [R1+0x2ef8] ;  /* 0x002ef80001147983 */ /* 0x000ea80000300a00 */
[----:B------:R-:W-:Y:S04]  /*4dd60*/  STL.64 [R1+0x530], R8 ;  /* 0x0005300801007387 */ /* 0x000fe80000100a00 */
[----:B------:R0:W-:Y:S02]  /*4dd70*/  STL [R1+0x538], R10 ;  /* 0x0005380a01007387 */ /* 0x0001e40000100800 */
[----:B0-----:R-:W-:-:S02]  /*4dd80*/  IMAD.MOV.U32 R10, RZ, RZ, R11 ;  /* 0x000000ffff0a7224 */ /* 0x001fc400078e000b */
[----:B------:R-:W2:Y:S04]  /*4dd90*/  LDL.LU R11, [R1+0x2ef0] ;  /* 0x002ef000010b7983 */ /* 0x000ea80000300800 */
[----:B------:R-:W3:Y:S04]  /*4dda0*/  LDL.LU.64 R8, [R1+0x2ee8] ;  /* 0x002ee80001087983 */ /* 0x000ee80000300a00 */
[----:B--2---:R-:W-:Y:S04]  /*4ddb0*/  STL.64 [R1+0x2e18], R10 ;  /* 0x002e180a01007387 */ /* 0x004fe80000100a00 */
[----:B---3--:R0:W-:Y:S04]  /*4ddc0*/  STL.64 [R1+0x2e10], R8 ;  /* 0x002e100801007387 */ /* 0x0081e80000100a00 */
[----:B0-----:R-:W2:Y:S01]  /*4ddd0*/  LDL.LU.64 R8, [R1+0x90] ;  /* 0x0000900001087983 */ /* 0x001ea20000300a00 */
[C---:B------:R-:W-:Y:S03]  /*4dde0*/  HMMA.16816.F32 R20, R12.reuse, R20, R16 ;  /* 0x000000140c14723c */ /* 0x040fe60000001810 */
[----:B--2---:R0:W-:Y:S04]  /*4ddf0*/  STL.64 [R1+0x2e58], R8 ;  /* 0x002e580801007387 */ /* 0x0041e80000100a00 */
[----:B0-----:R-:W2:Y:S04]  /*4de00*/  LDL.LU.64 R8, [R1+0xa0] ;  /* 0x0000a00001087983 */ /* 0x001ea80000300a00 */
[----:B------:R-:W3:Y:S04]  /*4de10*/  LDL.LU.64 R18, [R1+0x2ee0] ;  /* 0x002ee00001127983 */ /* 0x000ee80000300a00 */
[----:B------:R-:W3:Y:S04]  /*4de20*/  LDL.LU.64 R16, [R1+0x2ed8] ;  /* 0x002ed80001107983 */ /* 0x000ee80000300a00 */
[----:B------:R0:W-:Y:S04]  /*4de30*/  STL.64 [R1+0x520], R20 ;  /* 0x0005201401007387 */ /* 0x0001e80000100a00 */
[----:B------:R3:W-:Y:S04]  /*4de40*/  STL.64 [R1+0x528], R22 ;  /* 0x0005281601007387 */ /* 0x0007e80000100a00 */
[----:B0-----:R-:W3:Y:S02]  /*4de50*/  LDL.LU.64 R20, [R1+0x2ed0] ;  /* 0x002ed00001147983 */ /* 0x001ee40000300a00 */
[----:B---3--:R-:W-:Y:S02]  /*4de60*/  HMMA.16816.F32 R20, R12, R20, R16 ;  /* 0x000000140c14723c */ /* 0x008fe40000001810 */
[----:B------:R-:W3:Y:S04]  /*4de70*/  LDL.LU.64 R18, [R1+0x2ec8] ;  /* 0x002ec80001127983 */ /* 0x000ee80000300a00 */
[----:B------:R-:W3:-:S13]  /*4de80*/  LDL.LU.64 R16, [R1+0x2ec0] ;  /* 0x002ec00001107983 */ /* 0x000eda0000300a00 */
        /* <DEDUP_REMOVED lines=16> */
[----:B------:R-:W4:Y:S04]  /*4df90*/  LDL.LU.64 R18, [R1+0x2e80] ;  /* 0x002e800001127983 */ /* 0x000f280000300a00 */
[----:B------:R-:W4:-:S13]  /*4dfa0*/  LDL.LU.64 R16, [R1+0x2e78] ;  /* 0x002e780001107983 */ /* 0x000f1a0000300a00 */
[----:B------:R0:W-:Y:S04]  /*4dfb0*/  STL.64 [R1+0x4e0], R20 ;  /* 0x0004e01401007387 */ /* 0x0001e80000100a00 */
[----:B------:R-:W-:Y:S04]  /*4dfc0*/  STL.64 [R1+0x4e8], R22 ;  /* 0x0004e81601007387 */ /* 0x000fe80000100a00 */
[----:B0-----:R-:W3:Y:S01]  /*4dfd0*/  LDL.LU.64 R20, [R1+0x80] ;  /* 0x0000800001147983 */ /* 0x001ee20000300a00 */
[----:B----4-:R-:W-:Y:S03]  /*4dfe0*/  HMMA.16816.F32 R16, R12, R4, R16 ;  /* 0x000000040c10723c */ /* 0x010fe60000001810 */
[----:B---3--:R0:W-:Y:S04]  /*4dff0*/  STL.64 [R1+0x2e50], R20 ;  /* 0x002e501401007387 */ /* 0x0081e80000100a00 */
[----:B0-----:R-:W3:Y:S04]  /*4e000*/  LDL.LU.64 R20, [R1+0x4c0] ;  /* 0x0004c00001147983 */ /* 0x001ee80000300a00 */
[----:B------:R-:W3:Y:S08]  /*4e010*/  LDL.LU.64 R22, [R1+0x4c8] ;  /* 0x0004c80001167983 */ /* 0x000ef00000300a00 */
[----:B------:R0:W-:Y:S04]  /*4e020*/  STL.64 [R1+0x4d0], R16 ;  /* 0x0004d01001007387 */ /* 0x0001e80000100a00 */
[----:B------:R-:W-:Y:S04]  /*4e030*/  STL.64 [R1+0x4d8], R18 ;  /* 0x0004d81201007387 */ /* 0x000fe80000100a00 */
[----:B0-----:R-:W3:Y:S01]  /*4e040*/  LDL.LU.64 R16, [R1+0x2e70] ;  /* 0x002e700001107983 */ /* 0x001ee20000300a00 */
[----:B------:R-:W-:-:S02]  /*4e050*/  IMAD.MOV.U32 R0, RZ, RZ, R4 ;  /* 0x000000ffff007224 */ /* 0x000fc400078e0004 */
[----:B------:R-:W-:Y:S02]  /*4e060*/  IMAD.MOV.U32 R2, RZ, RZ, R5 ;  /* 0x000000ffff027224 */ /* 0x000fe400078e0005 */
[----:B------:R-:W4:Y:S04]  /*4e070*/  LDL.LU.64 R4, [R1+0x4b0] ;  /* 0x0004b00001047983 */ /* 0x000f280000300a00 */
[----:B------:R-:W4:Y:S04]  /*4e080*/  LDL.LU.64 R6, [R1+0x4b8] ;  /* 0x0004b80001067983 */ /* 0x000f280000300a00 */
[----:B------:R-:W-:Y:S04]  /*4e090*/  STL [R1+0x2ca8], R0 ;  /* 0x002ca80001007387 */ /* 0x000fe80000100800 */
[----:B------:R-:W-:Y:S01]  /*4e0a0*/  STL [R1+0x2ca4], R2 ;  /* 0x002ca40201007387 */ /* 0x000fe20000100800 */
[----:B---3--:R-:W-:-:S15]  /*4e0b0*/  HMMA.16816.F32 R20, R12, R16, R20 ;  /* 0x000000100c14723c */ /* 0x008fde0000001814 */
[----:B------:R-:W-:-:S04]  /*4e0c0*/  NOP ;  /* 0x0000000000007918 */ /* 0x000fc80000000000 */
[----:B------:R0:W-:Y:S04]  /*4e0d0*/  STL.64 [R1+0x4c0], R20 ;  /* 0x0004c01401007387 */ /* 0x0001e80000100a00 */
[----:B------:R1:W-:Y:S04]  /*4e0e0*/  STL.64 [R1+0x4c8], R22 ;  /* 0x0004c81601007387 */ /* 0x0003e80000100a00 */
[----:B0-----:R-:W3:Y:S04]  /*4e0f0*/  LDL.LU.64 R20, [R1+0x490] ;  /* 0x0004900001147983 */ /* 0x001ee80000300a00 */
[----:B-1----:R-:W2:Y:S01]  /*4e100*/  LDL.LU.64 R22, [R1+0x498] ;  /* 0x0004980001167983 */ /* 0x002ea20000300a00 */
[----:B----4-:R-:W-:Y:S03]  /*4e110*/  HMMA.16816.F32 R4, R12, R24, R4 ;  /* 0x000000180c04723c */ /* 0x010fe60000001804 */
[----:B--2---:R-:W-:Y:S04]  /*4e120*/  STL.64 [R1+0x2e68], R22 ;  /* 0x002e681601007387 */ /* 0x004fe80000100a00 */
[----:B---3--:R0:W-:Y:S04]  /*4e130*/  STL.64 [R1+0x2e60], R20 ;  /* 0x002e601401007387 */ /* 0x0081e80000100a00 */
[----:B0-----:R-:W2:Y:S04]  /*4e140*/  LDL.LU.64 R20, [R1+0x4a0] ;  /* 0x0004a00001147983 */ /* 0x001ea80000300a00 */
[----:B------:R-:W2:Y:S01]  /*4e150*/  LDL.LU.64 R22, [R1+0x4a8] ;  /* 0x0004a80001167983 */ /* 0x000ea20000300a00 */
[----:B------:R-:W-:-:S02]  /*4e160*/  IMAD.MOV.U32 R28, RZ, RZ, R16 ;  /* 0x000000ffff1c7224 */ /* 0x000fc400078e0010 */
[----:B------:R-:W-:Y:S02]  /*4e170*/  IMAD.MOV.U32 R29, RZ, RZ, R17 ;  /* 0x000000ffff1d7224 */ /* 0x000fe400078e0011 */
[----:B------:R-:W3:Y:S04]  /*4e180*/  LDL.LU.64 R16, [R1+0x70] ;  /* 0x0000700001107983 */ /* 0x000ee80000300a00 */
[----:B------:R-:W-:Y:S04]  /*4e190*/  STL [R1+0x2cb0], R28 ;  /* 0x002cb01c01007387 */ /* 0x000fe80000100800 */
[----:B------:R-:W-:Y:S01]  /*4e1a0*/  STL [R1+0x2cac], R29 ;  /* 0x002cac1d01007387 */ /* 0x000fe20000100800 */
[----:B------:R-:W-:-:S03]  /*4e1b0*/  IMAD.MOV.U32 R2, RZ, RZ, R24 ;  /* 0x000000ffff027224 */ /* 0x000fc600078e0018 */
[----:B------:R0:W-:Y:S01]  /*4e1c0*/  STL.64 [R1+0x4b0], R4 ;  /* 0x0004b00401007387 */ /* 0x0001e20000100a00 */
[----:B------:R-:W-:-:S03]  /*4e1d0*/  IMAD.MOV.U32 R3, RZ, RZ, R25 ;  /* 0x000000ffff037224 */ /* 0x000fc600078e0019 */
[----:B------:R1:W-:Y:S01]  /*4e1e0*/  STL.64 [R1+0x4b8], R6 ;  /* 0x0004b80601007387 */ /* 0x0003e20000100a00 */
[----:B------:R-:W-:-:S03]  /*4e1f0*/  IMAD.MOV.U32 R0, RZ, RZ, R9 ;  /* 0x000000ffff007224 */ /* 0x000fc600078e0009 */
[----:B0-----:R-:W4:Y:S04]  /*4e200*/  LDL.LU.64 R4, [R1+0x480] ;  /* 0x0004800001047983 */ /* 0x001f280000300a00 */
[----:B-1----:R-:W4:Y:S04]  /*4e210*/  LDL.LU.64 R6, [R1+0x488] ;  /* 0x0004880001067983 */ /* 0x002f280000300a00 */
[----:B------:R-:W3:Y:S04]  /*4e220*/  LDL.LU.64 R24, [R1+0x60] ;  /* 0x0000600001187983 */ /* 0x000ee80000300a00 */
[----:B------:R-:W-:Y:S04]  /*4e230*/  STL [R1+0x2cb8], R2 ;  /* 0x002cb80201007387 */ /* 0x000fe80000100800 */
[----:B------:R-:W-:Y:S01]  /*4e240*/  STL [R1+0x2cb4], R3 ;  /* 0x002cb40301007387 */ /* 0x000fe20000100800 */
[----:B------:R-:W-:Y:S01]  /*4e250*/  IMAD.MOV.U32 R29, RZ, RZ, R8 ;  /* 0x000000ffff1d7224 */ /* 0x000fe200078e0008 */
[----:B--2---:R-:W-:-:S15]  /*4e260*/  HMMA.16816.F32 R20, R12, R8, R20 ;  /* 0x000000080c14723c */ /* 0x004fde0000001814 */
[----:B------:R-:W-:-:S04]  /*4e270*/  NOP ;  /* 0x0000000000007918 */ /* 0x000fc80000000000 */
[----:B------:R-:W-:Y:S04]  /*4e280*/  STL.64 [R1+0x4a0], R20 ;  /* 0x0004a01401007387 */ /* 0x000fe80000100a00 */
[----:B------:R0:W-:Y:S04]  /*4e290*/  STL.64 [R1+0x4a8], R22 ;  /* 0x0004a81601007387 */ /* 0x0001e80000100a00 */
[----:B0-----:R-:W2:Y:S04]  /*4e2a0*/  LDL.LU.64 R22, [R1+0x2e68] ;  /* 0x002e680001167983 */ /* 0x001ea80000300a00 */
[----:B------:R-:W2:Y:S04]  /*4e2b0*/  LDL.LU.64 R20, [R1+0x2e60] ;  /* 0x002e600001147983 */ /* 0x000ea80000300a00 */
[----:B------:R-:W2:Y:S04]  /*4e2c0*/  LDL.LU.64 R8, [R1+0x2e58] ;  /* 0x002e580001087983 */ /* 0x000ea80000300a00 */
[----:B------:R-:W-:Y:S04]  /*4e2d0*/  STL [R1+0x2cc0], R29 ;  /* 0x002cc01d01007387 */ /* 0x000fe80000100800 */
[----:B------:R-:W-:Y:S01]  /*4e2e0*/  STL [R1+0x2cbc], R0 ;  /* 0x002cbc0001007387 */ /* 0x000fe20000100800 */
[----:B--2---:R-:W-:Y:S01]  /*4e2f0*/  HMMA.16816.F32 R20, R12, R8, R20 ;  /* 0x000000080c14723c */ /* 0x004fe20000001814 */
[----:B------:R-:W-:-:S02]  /*4e300*/  IMAD.MOV.U32 R3, RZ, RZ, R8 ;  /* 0x000000ffff037224 */ /* 0x000fc400078e0008 */
[----:B------:R-:W-:-:S15]  /*4e310*/  IMAD.MOV.U32 R28, RZ, RZ, R9 ;  /* 0x000000ffff1c7224 */ /* 0x000fde00078e0009 */
[----:B------:R-:W-:Y:S01]  /*4e320*/  NOP ;  /* 0x0000000000007918 */ /* 0x000fe20000000000 */
[----:B------:R0:W-:Y:S04]  /*4e330*/  STL.64 [R1+0x490], R20 ;  /* 0x0004901401007387 */ /* 0x0001e80000100a00 */
[----:B------:R-:W-:Y:S04]  /*4e340*/  STL.64 [R1+0x498], R22 ;  /* 0x0004981601007387 */ /* 0x000fe80000100a00 */
[----:B0-----:R-:W4:Y:S04]  /*4e350*/  LDL.LU.64 R20, [R1+0x2e50] ;  /* 0x002e500001147983 */ /* 0x001f280000300a00 */
[----:B------:R-:W2:Y:S01]  /*4e360*/  LDL.LU.64 R8, [R1+0x40] ;  /* 0x0000400001087983 */ /* 0x000ea20000300a00 */
[----:B----4-:R-:W-:Y:S03]  /*4e370*/  HMMA.16816.F32 R4, R12, R20, R4 ;  /* 0x000000140c04723c */ /* 0x010fe60000001804 */
[----:B--2---:R0:W-:Y:S01]  /*4e380*/  STL.64 [R1+0x2e40], R8 ;  /* 0x002e400801007387 */ /* 0x0041e20000100a00 */
[----:B------:R-:W-:-:S02]  /*4e390*/  IMAD.MOV.U32 R0, RZ, RZ, R20 ;  /* 0x000000ffff007224 */ /* 0x000fc400078e0014 */
[----:B------:R-:W-:Y:S01]  /*4e3a0*/  IMAD.MOV.U32 R2, RZ, RZ, R21 ;  /* 0x000000ffff027224 */ /* 0x000fe200078e0015 */
[----:B0-----:R-:W2:Y:S04]  /*4e3b0*/  LDL.LU.64 R8, [R1+0x50] ;  /* 0x0000500001087983 */ /* 0x001ea80000300a00 */
[----:B------:R-:W-:Y:S04]  /*4e3c0*/  STL [R1+0x2cc8], R3 ;  /* 0x002cc80301007387 */ /* 0x000fe80000100800 */
[----:B------:R-:W-:Y:S04]  /*4e3d0*/  STL [R1+0x2cc4], R28 ;  /* 0x002cc41c01007387 */ /* 0x000fe80000100800 */
[----:B------:R0:W-:Y:S04]  /*4e3e0*/  STL.64 [R1+0x480], R4 ;  /* 0x0004800401007387 */ /* 0x0001e80000100a00 */
[----:B------:R1:W-:Y:S04]  /*4e3f0*/  STL.64 [R1+0x488], R6 ;  /* 0x0004880601007387 */ /* 0x0003e80000100a00 */
[----:B0-----:R-:W4:Y:S04]  /*4e400*/  LDL.LU.64 R4, [R1+0x460] ;  /* 0x0004600001047983 */ /* 0x001f280000300a00 */
[----:B-1----:R-:W4:Y:S04]  /*4e410*/  LDL.LU.64 R6, [R1+0x468] ;  /* 0x0004680001067983 */ /* 0x002f280000300a00 */
[----:B------:R-:W2:Y:S04]  /*4e420*/  LDL.LU.64 R20, [R1+0x30] ;  /* 0x0000300001147983 */ /* 0x000ea80000300a00 */
[----:B--2---:R0:W-:Y:S04]  /*4e430*/  STL.64 [R1+0x2e48], R20 ;  /* 0x002e481401007387 */ /* 0x0041e80000100a00 */
[----:B0-----:R-:W2:Y:S04]  /*4e440*/  LDL.LU.64 R20, [R1+0x470] ;  /* 0x0004700001147983 */ /* 0x001ea80000300a00 */
[----:B------:R-:W2:Y:S04]  /*4e450*/  LDL.LU.64 R22, [R1+0x478] ;  /* 0x0004780001167983 */ /* 0x000ea80000300a00 */
[----:B------:R-:W-:Y:S04]  /*4e460*/  STL [R1+0x2cd0], R0 ;  /* 0x002cd00001007387 */ /* 0x000fe80000100800 */
[----:B------:R-:W-:Y:S01]  /*4e470*/  STL [R1+0x2ccc], R2 ;  /* 0x002ccc0201007387 */ /* 0x000fe20000100800 */
[----:B---3--:R-:W-:-:S02]  /*4e480*/  IMAD.MOV.U32 R28, RZ, RZ, R16 ;  /* 0x000000ffff1c7224 */ /* 0x008fc400078e0010 */
[----:B------:R-:W-:Y:S01]  /*4e490*/  IMAD.MOV.U32 R29, RZ, RZ, R17 ;  /* 0x000000ffff1d7224 */ /* 0x000fe200078e0011 */
[----:B--2---:R-:W-:-:S15]  /*4e4a0*/  HMMA.16816.F32 R20, R12, R16, R20 ;  /* 0x000000100c14723c */ /* 0x004fde0000001814 */
[----:B------:R-:W-:-:S04]  /*4e4b0*/  NOP ;  /* 0x0000000000007918 */ /* 0x000fc80000000000 */
[----:B------:R0:W-:Y:S04]  /*4e4c0*/  STL.64 [R1+0x470], R20 ;  /* 0x0004701401007387 */ /* 0x0001e80000100a00 */
[----:B------:R1:W-:Y:S04]  /*4e4d0*/  STL.64 [R1+0x478], R22 ;  /* 0x0004781601007387 */ /* 0x0003e80000100a00 */
[----:B0-----:R-:W2:Y:S04]  /*4e4e0*/  LDL.LU.64 R20, [R1+0x450] ;  /* 0x0004500001147983 */ /* 0x001ea80000300a00 */
[----:B-1----:R-:W2:Y:S04]  /*4e4f0*/  LDL.LU.64 R22, [R1+0x458] ;  /* 0x0004580001167983 */ /* 0x002ea80000300a00 */
[----:B------:R-:W3:Y:S01]  /*4e500*/  LDL.LU.64 R16, [R1+0x10] ;  /* 0x0000100001107983 */ /* 0x000ee20000300a00 */
[----:B----4-:R-:W-:Y:S01]  /*4e510*/  HMMA.16816.F32 R4, R12, R24, R4 ;  /* 0x000000180c04723c */ /* 0x010fe20000001804 */
[----:B------:R-:W-:-:S02]  /*4e520*/  IMAD.MOV.U32 R2, RZ, RZ, R24 ;  /* 0x000000ffff027224 */ /* 0x000fc400078e0018 */
[----:B------:R-:W-:Y:S01]  /*4e530*/  IMAD.MOV.U32 R3, RZ, RZ, R25 ;  /* 0x000000ffff037224 */ /* 0x000fe200078e0019 */
[----:B---3--:R0:W-:Y:S04]  /*4e540*/  STL.64 [R1+0x2e28], R16 ;  /* 0x002e281001007387 */ /* 0x0081e80000100a00 */
[----:B0-----:R-:W3:Y:S04]  /*4e550*/  LDL.LU.64 R16, [R1+0x20] ;  /* 0x0000200001107983 */ /* 0x001ee80000300a00 */
[----:B------:R-:W-:Y:S04]  /*4e560*/  STL [R1+0x2cd8], R28 ;  /* 0x002cd81c01007387 */ /* 0x000fe80000100800 */
[----:B------:R-:W-:Y:S04]  /*4e570*/  STL [R1+0x2cd4], R29 ;  /* 0x002cd41d01007387 */ /* 0x000fe80000100800 */
[----:B------:R0:W-:Y:S04]  /*4e580*/  STL.64 [R1+0x460], R4 ;  /* 0x0004600401007387 */ /* 0x0001e80000100a00 */
[----:B------:R1:W-:Y:S04]  /*4e590*/  STL.64 [R1+0x468], R6 ;  /* 0x0004680601007387 */ /* 0x0003e80000100a00 */
[----:B0-----:R-:W4:Y:S04]  /*4e5a0*/  LDL.LU.64 R4, [R1+0x430] ;  /* 0x0004300001047983 */ /* 0x001f280000300a00 */
[----:B-1----:R-:W4:Y:S04]  /*4e5b0*/  LDL.LU.64 R6, [R1+0x438] ;  /* 0x0004380001067983 */ /* 0x002f280000300a00 */
[----:B------:R-:W3:Y:S01]  /*4e5c0*/  LDL.LU.64 R24, [R1] ;  /* 0x0000000001187983 */ /* 0x000ee20000300a00 */
[----:B--2---:R-:W-:Y:S01]  /*4e5d0*/  HMMA.16816.F32 R20, R12, R8, R20 ;  /* 0x000000080c14723c */ /* 0x004fe20000001814 */
[----:B------:R-:W-:-:S02]  /*4e5e0*/  IMAD.MOV.U32 R29, RZ, RZ, R8 ;  /* 0x000000ffff1d7224 */ /* 0x000fc400078e0008 */
[----:B------:R-:W-:Y:S01]  /*4e5f0*/  IMAD.MOV.U32 R0, RZ, RZ, R9 ;  /* 0x000000ffff007224 */ /* 0x000fe200078e0009 */
[----:B---3--:R0:W-:Y:S04]  /*4e600*/  STL.64 [R1+0x2e20], R24 ;  /* 0x002e201801007387 */ /* 0x0081e80000100a00 */
[----:B0-----:R-:W2:Y:S04]  /*4e610*/  LDL.LU.64 R24, [R1+0x440] ;  /* 0x0004400001187983 */ /* 0x001ea80000300a00 */
[----:B------:R-:W2:Y:S04]  /*4e620*/  LDL.LU.64 R26, [R1+0x448] ;  /* 0x00044800011a7983 */ /* 0x000ea80000300a00 */
[----:B------:R-:W-:Y:S04]  /*4e630*/  STL [R1+0x2d00], R3 ;  /* 0x002d000301007387 */ /* 0x000fe80000100800 */
[----:B------:R-:W-:Y:S04]  /*4e640*/  STL [R1+0x2cdc], R2 ;  /* 0x002cdc0201007387 */ /* 0x000fe80000100800 */
[----:B------:R0:W-:Y:S04]  /*4e650*/  STL.64 [R1+0x450], R20 ;  /* 0x0004501401007387 */ /* 0x0001e80000100a00 */
[----:B------:R-:W-:Y:S04]  /*4e660*/  STL.64 [R1+0x458], R22 ;  /* 0x0004581601007387 */ /* 0x000fe80000100a00 */
[----:B0-----:R-:W4:Y:S04]  /*4e670*/  LDL.LU.64 R20, [R1+0x2e48] ;  /* 0x002e480001147983 */ /* 0x001f280000300a00 */
[----:B------:R-:W2:Y:S04]  /*4e680*/  LDL.LU.64 R8, [R1+0x2e40] ;  /* 0x002e400001087983 */ /* 0x000ea80000300a00 */
[----:B------:R-:W-:Y:S04]  /*4e690*/  STL [R1+0x2d30], R0 ;  /* 0x002d300001007387 */ /* 0x000fe80000100800 */
[----:B------:R-:W-:Y:S01]  /*4e6a0*/  STL [R1+0x2d04], R29 ;  /* 0x002d041d01007387 */ /* 0x000fe20000100800 */
[----:B--2---:R-:W-:-:S15]  /*4e6b0*/  HMMA.16816.F32 R24, R12, R8, R24 ;  /* 0x000000080c18723c */ /* 0x004fde0000001818 */
[----:B------:R-:W-:-:S04]  /*4e6c0*/  NOP ;  /* 0x0000000000007918 */ /* 0x000fc80000000000 */
[----:B------:R0:W-:Y:S04]  /*4e6d0*/  STL.64 [R1+0x440], R24 ;  /* 0x0004401801007387 */ /* 0x0001e80000100a00 */
[----:B------:R1:W-:Y:S04]  /*4e6e0*/  STL.64 [R1+0x448], R26 ;  /* 0x0004481a01007387 */ /* 0x0003e80000100a00 */
[----:B0-----:R-:W2:Y:S04]  /*4e6f0*/  LDL.LU.64 R24, [R1+0x410] ;  /* 0x0004100001187983 */ /* 0x001ea80000300a00 */
[----:B-1----:R-:W3:Y:S01]  /*4e700*/  LDL.LU.64 R26, [R1+0x418] ;  /* 0x00041800011a7983 */ /* 0x002ee20000300a00 */
[----:B----4-:R-:W-:Y:S03]  /*4e710*/  HMMA.16816.F32 R4, R12, R20, R4 ;  /* 0x000000140c04723c */ /* 0x010fe60000001804 */
[----:B---3--:R-:W-:Y:S04]  /*4e720*/  STL.64 [R1+0x2e38], R26 ;  /* 0x002e381a01007387 */ /* 0x008fe80000100a00 */
[----:B--2---:R0:W-:Y:S04]  /*4e730*/  STL.64 [R1+0x2e30], R24 ;  /* 0x002e301801007387 */ /* 0x0041e80000100a00 */
[----:B0-----:R-:W2:Y:S04]  /*4e740*/  LDL.LU.64 R24, [R1+0x420] ;  /* 0x0004200001187983 */ /* 0x001ea80000300a00 */
[----:B------:R-:W2:Y:S01]  /*4e750*/  LDL.LU.64 R26, [R1+0x428] ;  /* 0x00042800011a7983 */ /* 0x000ea20000300a00 */
[----:B------:R-:W-:-:S02]  /*4e760*/  IMAD.MOV.U32 R28, RZ, RZ, R9 ;  /* 0x000000ffff1c7224 */ /* 0x000fc400078e0009 */
[----:B------:R-:W-:-:S03]  /*4e770*/  IMAD.MOV.U32 R2, RZ, RZ, R8 ;  /* 0x000000ffff027224 */ /* 0x000fc600078e0008 */
[----:B------:R-:W-:Y:S04]  /*4e780*/  STL [R1+0x2d38], R28 ;  /* 0x002d381c01007387 */ /* 0x000fe80000100800 */
[----:B------:R-:W-:Y:S04]  /*4e790*/  STL [R1+0x2d34], R2 ;  /* 0x002d340201007387 */ /* 0x000fe80000100800 */
[----:B------:R0:W-:Y:S04]  /*4e7a0*/  STL.64 [R1+0x430], R4 ;  /* 0x0004300401007387 */ /* 0x0001e80000100a00 */
[----:B------:R1:W-:Y:S04]  /*4e7b0*/  STL.64 [R1+0x438], R6 ;  /* 0x0004380601007387 */ /* 0x0003e80000100a00 */
[----:B------:R-:W3:Y:S01]  /*4e7c0*/  LDL.LU.64 R8, [R1+0x400] ;  /* 0x0004000001087983 */ /* 0x000ee20000300a00 */
[----:B------:R-:W-:-:S02]  /*4e7d0*/  IMAD.MOV.U32 R29, RZ, RZ, R20 ;  /* 0x000000ffff1d7224 */ /* 0x000fc400078e0014 */
[----:B------:R-:W-:Y:S01]  /*4e7e0*/  IMAD.MOV.U32 R3, RZ, RZ, R21 ;  /* 0x000000ffff037224 */ /* 0x000fe200078e0015 */
[----:B------:R-:W3:Y:S04]  /*4e7f0*/  LDL.LU.64 R10, [R1+0x408] ;  /* 0x00040800010a7983 */ /* 0x000ee80000300a00 */
[----:B------:R-:W4:Y:S04]  /*4e800*/  LDL.LU.64 R20, [R1+0x3f0] ;  /* 0x0003f00001147983 */ /* 0x000f280000300a00 */
[----:B------:R-:W4:Y:S04]  /*4e810*/  LDL.LU.64 R22, [R1+0x3f8] ;  /* 0x0003f80001167983 */ /* 0x000f280000300a00 */
[----:B0-----:R-:W3:Y:S04]  /*4e820*/  LDL.LU.64 R4, [R1+0x3e0] ;  /* 0x0003e00001047983 */ /* 0x001ee80000300a00 */
[----:B-1----:R-:W3:Y:S04]  /*4e830*/  LDL.LU.64 R6, [R1+0x3e8] ;  /* 0x0003e80001067983 */ /* 0x002ee80000300a00 */
[----:B------:R-:W-:Y:S04]  /*4e840*/  STL [R1+0x2d40], R3 ;  /* 0x002d400301007387 */ /* 0x000fe80000100800 */
[----:B------:R-:W-:Y:S01]  /*4e850*/  STL [R1+0x2d3c], R29 ;  /* 0x002d3c1d01007387 */ /* 0x000fe20000100800 */
[----:B------:R-:W-:-:S02]  /*4e860*/  IMAD.MOV.U32 R2, RZ, RZ, R16 ;  /* 0x000000ffff027224 */ /* 0x000fc400078e0010 */
        /* <DEDUP_REMOVED lines=8> */
[----:B------:R-:W-:Y:S01]  /*4e8f0*/  STL [R1+0x2d44], R2 ;  /* 0x002d440201007387 */ /* 0x000fe20000100800 */
[----:B--2---:R-:W-:-:S15]  /*4e900*/  HMMA.16816.F32 R24, R12, R16, R24 ;  /* 0x000000100c18723c */ /* 0x004fde0000001818 */
[----:B------:R-:W-:-:S04]  /*4e910*/  NOP ;  /* 0x0000000000007918 */ /* 0x000fc80000000000 */
[----:B------:R0:W-:Y:S04]  /*4e920*/  STL.64 [R1+0x410], R24 ;  /* 0x0004101801007387 */ /* 0x0001e80000100a00 */
[----:B------:R-:W-:Y:S04]  /*4e930*/  STL.64 [R1+0x418], R26 ;  /* 0x0004181a01007387 */ /* 0x000fe80000100a00 */
[----:B0-----:R-:W3:Y:S01]  /*4e940*/  LDL.LU.64 R24, [R1+0x2e20] ;  /* 0x002e200001187983 */ /* 0x001ee20000300a00 */
[----:B------:R-:W-:Y:S02]  /*4e950*/  IMAD.MOV.U32 R29, RZ, RZ, R16 ;  /* 0x000000ffff1d7224 */ /* 0x000fe400078e0010 */
[----:B------:R-:W-:-:S02]  /*4e960*/  IMAD.MOV.U32 R28, RZ, RZ, R17 ;  /* 0x000000ffff1c7224 */ /* 0x000fc400078e0011 */
[----:B------:R-:W2:Y:S04]  /*4e970*/  LDL.LU.64 R16, [R1+0x3c0] ;  /* 0x0003c00001107983 */ /* 0x000ea80000300a00 */
[----:B------:R-:W2:Y:S01]  /*4e980*/  LDL.LU.64 R18, [R1+0x3c8] ;  /* 0x0003c80001127983 */ /* 0x000ea20000300a00 */
[----:B---3--:R-:W-:Y:S01]  /*4e990*/  HMMA.16816.F32 R8, R12, R24, R8 ;  /* 0x000000180c08723c */ /* 0x008fe20000001808 */
[----:B------:R-:W-:Y:S02]  /*4e9a0*/  IMAD.MOV.U32 R2, RZ, RZ, R24 ;  /* 0x000000ffff027224 */ /* 0x000fe400078e0018 */
[----:B------:R-:W-:-:S15]  /*4e9b0*/  IMAD.MOV.U32 R3, RZ, RZ, R25 ;  /* 0x000000ffff037224 */ /* 0x000fde00078e0019 */
[----:B------:R-:W-:Y:S01]  /*4e9c0*/  NOP ;  /* 0x0000000000007918 */ /* 0x000fe20000000000 */
[----:B------:R-:W-:Y:S04]  /*4e9d0*/  STL.64 [R1+0x400], R8 ;  /* 0x0004000801007387 */ /* 0x000fe80000100a00 */
[----:B------:R0:W-:Y:S04]  /*4e9e0*/  STL.64 [R1+0x408], R10 ;  /* 0x0004080a01007387 */ /* 0x0001e80000100a00 */
[----:B0-----:R-:W3:Y:S04]  /*4e9f0*/  LDL.LU.64 R10, [R1+0x2e18] ;  /* 0x002e1800010a7983 */ /* 0x001ee80000300a00 */
[----:B------:R-:W2:Y:S04]  /*4ea00*/  LDL.LU.64 R8, [R1+0x2e10] ;  /* 0x002e100001087983 */ /* 0x000ea80000300a00 */
[----:B------:R-:W2:Y:S04]  /*4ea10*/  LDL.LU.64 R26, [R1+0x2e08] ;  /* 0x002e0800011a7983 */ /* 0x000ea80000300a00 */
[----:B------:R-:W4:Y:S02]  /*4ea20*/  LDL.LU.64 R24, [R1+0x2e00] ;  /* 0x002e000001187983 */ /* 0x000f240000300a00 */
[----:B----4-:R-:W-:-:S15]  /*4ea30*/  HMMA.16816.F32 R20, R12, R24, R20 ;  /* 0x000000180c14723c */ /* 0x010fde0000001814 */
[----:B------:R-:W-:-:S04]  /*4ea40*/  NOP ;  /* 0x0000000000007918 */ /* 0x000fc80000000000 */
[----:B------:R-:W-:Y:S04]  /*4ea50*/  STL.64 [R1+0x3f0], R20 ;  /* 0x0003f01401007387 */ /* 0x000fe80000100a00 */
[----:B------:R0:W-:Y:S04]  /*4ea60*/  STL.64 [R1+0x3f8], R22 ;  /* 0x0003f81601007387 */ /* 0x0001e80000100a00 */
[----:B0-----:R-:W4:Y:S04]  /*4ea70*/  LDL.LU.64 R22, [R1+0x2df8] ;  /* 0x002df80001167983 */ /* 0x001f280000300a00 */
[----:B------:R-:W2:Y:S02]  /*4ea80*/  LDL.LU.64 R20, [R1+0x2df0] ;  /* 0x002df00001147983 */ /* 0x000ea40000300a00 */
[----:B--2---:R-:W-:-:S15]  /*4ea90*/  HMMA.16816.F32 R4, R12, R20, R4 ;  /* 0x000000140c04723c */ /* 0x004fde0000001804 */
[----:B------:R-:W-:-:S04]  /*4eaa0*/  NOP ;  /* 0x0000000000007918 */ /* 0x000fc80000000000 */
[----:B------:R-:W-:Y:S04]  /*4eab0*/  STL.64 [R1+0x3e0], R4 ;  /* 0x0003e00401007387 */ /* 0x000fe80000100a00 */
[----:B------:R0:W-:Y:S04]  /*4eac0*/  STL.64 [R1+0x3e8], R6 ;  /* 0x0003e80601007387 */ /* 0x0001e80000100a00 */
[----:B0-----:R-:W2:Y:S04]  /*4ead0*/  LDL.LU.64 R6, [R1+0x2de8] ;  /* 0x002de80001067983 */ /* 0x001ea80000300a00 */
[----:B------:R-:W2:Y:S04]  /*4eae0*/  LDL.LU.64 R4, [R1+0x2de0] ;  /* 0x002de00001047983 */ /* 0x000ea80000300a00 */
[----:B----4-:R-:W-:Y:S04]  /*4eaf0*/  STL.64 [R1+0x2b30], R22 ;  /* 0x002b301601007387 */ /* 0x010fe80000100a00 */
[----:B------:R0:W-:Y:S04]  /*4eb00*/  STL.64 [R1+0x2b28], R20 ;  /* 0x002b281401007387 */ /* 0x0001e80000100a00 */
[----:B0-----:R-:W4:Y:S04]  /*4eb10*/  LDL.LU.64 R20, [R1+0x3d0] ;  /* 0x0003d00001147983 */ /* 0x001f280000300a00 */
[----:B------:R-:W4:Y:S02]  /*4eb20*/  LDL.LU.64 R22, [R1+0x3d8] ;  /* 0x0003d80001167983 */ /* 0x000f240000300a00 */
[C---:B----4-:R-:W-:Y:S08]  /*4eb30*/  HMMA.16816.F32 R20, R12.reuse, R8, R20 ;  /* 0x000000080c14723c */ /* 0x050ff00000001814 */
[----:B--2---:R-:W-:Y:S11]  /*4eb40*/  HMMA.16816.F32 R12, R12, R4, R16 ;  /* 0x000000040c0c723c */ /* 0x004ff60000001810 */
[----:B------:R-:W-:Y:S04]  /*4eb50*/  STL.64 [R1+0x3d0], R20 ;  /* 0x0003d01401007387 */ /* 0x000fe80000100a00 */
[----:B------:R0:W-:Y:S04]  /*4eb60*/  STL.64 [R1+0x3d8], R22 ;  /* 0x0003d81601007387 */ /* 0x0001e80000100a00 */
[----:B0-----:R-:W2:Y:S04]  /*4eb70*/  LDL R23, [R1+0x90c] ;  /* 0x00090c0001177983 */ /* 0x001ea80000100800 */
[----:B---3--:R-:W-:Y:S04]  /*4eb80*/  STL.64 [R1+0x2b20], R10 ;  /* 0x002b200a01007387 */ /* 0x008fe80000100a00 */
[----:B------:R0:W-:Y:S02]  /*4eb90*/  STL.64 [R1+0x2b18], R8 ;  /* 0x002b180801007387 */ /* 0x0001e40000100a00 */
[----:B0-----:R-:W-:-:S02]  /*4eba0*/  IMAD.MOV.U32 R8, RZ, RZ, R7 ;  /* 0x000000ffff087224 */ /* 0x001fc400078e0007 */
[----:B------:R-:W-:Y:S01]  /*4ebb0*/  IMAD.MOV.U32 R9, RZ, RZ, R6 ;  /* 0x000000ffff097224 */ /* 0x000fe200078e0006 */
[----:B------:R-:W3:Y:S04]  /*4ebc0*/  LDL.LU R7, [R1+0x2ddc] ;  /* 0x002ddc0001077983 */ /* 0x000ee80000300800 */
[----:B------:R-:W3:Y:S04]  /*4ebd0*/  LDL.LU R6, [R1+0x2dd8] ;  /* 0x002dd80001067983 */ /* 0x000ee80000300800 */
[----:B------:R0:W-:Y:S04]  /*4ebe0*/  STL.64 [R1+0x2d48], R8 ;  /* 0x002d480801007387 */ /* 0x0001e80000100a00 */
[----:B------:R-:W4:Y:S04]  /*4ebf0*/  LDL.LU.64 R18, [R1+0x2dd0] ;  /* 0x002dd00001127983 */ /* 0x000f280000300a00 */
[----:B------:R-:W2:Y:S04]  /*4ec00*/  LDL.LU.64 R16, [R1+0x2dc8] ;  /* 0x002dc80001107983 */ /* 0x000ea80000300a00 */
[----:B------:R1:W-:Y:S01]  /*4ec10*/  STL.64 [R1+0x3c0], R12 ;  /* 0x0003c00c01007387 */ /* 0x0003e20000100a00 */
[----:B0-----:R-:W-:-:S02]  /*4ec20*/  IMAD.MOV.U32 R8, RZ, RZ, R27 ;  /* 0x000000ffff087224 */ /* 0x001fc400078e001b */
[----:B------:R-:W-:Y:S02]  /*4ec30*/  IMAD.MOV.U32 R9, RZ, RZ, R26 ;  /* 0x000000ffff097224 */ /* 0x000fe400078e001a */
[----:B------:R-:W-:Y:S02]  /*4ec40*/  IMAD.MOV.U32 R26, RZ, RZ, R14 ;  /* 0x000000ffff1a7224 */ /* 0x000fe400078e000e */
[----:B------:R-:W-:Y:S01]  /*4ec50*/  IMAD.MOV.U32 R27, RZ, RZ, R15 ;  /* 0x000000ffff1b7224 */ /* 0x000fe200078e000f */
[----:B-1----:R-:W2:Y:S04]  /*4ec60*/  LDL.LU.64 R12, [R1+0x3b0] ;  /* 0x0003b000010c7983 */ /* 0x002ea80000300a00 */
[----:B------:R-:W2:Y:S04]  /*4ec70*/  LDL.LU.64 R14, [R1+0x3b8] ;  /* 0x0003b800010e7983 */ /* 0x000ea80000300a00 */
[----:B------:R-:W-:Y:S04]  /*4ec80*/  STL.64 [R1+0x2b50], R26 ;  /* 0x002b501a01007387 */ /* 0x000fe80000100a00 */
[----:B------:R-:W-:Y:S04]  /*4ec90*/  STL.64 [R1+0x2b48], R24 ;  /* 0x002b481801007387 */ /* 0x000fe80000100a00 */
[----:B---3--:R-:W-:Y:S04]  /*4eca0*/  STL.64 [R1+0x2b40], R6 ;  /* 0x002b400601007387 */ /* 0x008fe80000100a00 */
[----:B------:R4:W-:Y:S02]  /*4ecb0*/  STL.64 [R1+0x2b38], R4 ;  /* 0x002b380401007387 */ /* 0x0009e40000100a00 */
[----:B----4-:R-:W-:-:S02]  /*4ecc0*/  IMAD.MOV.U32 R4, RZ, RZ, R19 ;  /* 0x000000ffff047224 */ /* 0x010fc400078e0013 */
[----:B------:R-:W3:Y:S04]  /*4ecd0*/  LDL.LU R19, [R1+0x2dc0] ;  /* 0x002dc00001137983 */ /* 0x000ee80000300800 */
[----:B------:R-:W4:Y:S04]  /*4ece0*/  LDL.LU R5, [R1+0x164] ;  /* 0x0001640001057983 */ /* 0x000f280000300800 */
[----:B----4-:R2:W-:Y:S02]  /*4ecf0*/  STL.64 [R1+0x2d50], R4 ;  /* 0x002d500401007387 */ /* 0x0105e40000100a00 */
[----:B--2---:R-:W-:-:S02]  /*4ed00*/  IMAD.MOV.U32 R4, RZ, RZ, R16 ;  /* 0x000000ffff047224 */ /* 0x004fc400078e0010 */
[----:B------:R-:W-:Y:S01]  /*4ed10*/  IMAD.MOV.U32 R5, RZ, RZ, R17 ;  /* 0x000000ffff057224 */ /* 0x000fe200078e0011 */
[----:B------:R-:W2:Y:S04]  /*4ed20*/  LDL.LU R16, [R1+0x2dbc] ;  /* 0x002dbc0001107983 */ /* 0x000ea80000300800 */
[----:B------:R-:W2:Y:S04]  /*4ed30*/  LDL.LU R17, [R1+0x2db8] ;  /* 0x002db80001117983 */ /* 0x000ea80000300800 */
[----:B------:R0:W-:Y:S02]  /*4ed40*/  STL.64 [R1+0x2d68], R4 ;  /* 0x002d680401007387 */ /* 0x0001e40000100a00 */
[----:B0-----:R-:W-:-:S02]  /*4ed50*/  IMAD.MOV.U32 R4, RZ, RZ, R18 ;  /* 0x000000ffff047224 */ /* 0x001fc400078e0012 */
[----:B---3--:R-:W-:Y:S01]  /*4ed60*/  IMAD.MOV.U32 R5, RZ, RZ, R19 ;  /* 0x000000ffff057224 */ /* 0x008fe200078e0013 */
[----:B------:R-:W2:Y:S04]  /*4ed70*/  LDL.LU R18, [R1+0x2db4] ;  /* 0x002db40001127983 */ /* 0x000ea80000300800 */
[----:B------:R-:W2:Y:S04]  /*4ed80*/  LDL.LU R19, [R1+0x2db0] ;  /* 0x002db00001137983 */ /* 0x000ea80000300800 */
[----:B------:R0:W-:Y:S04]  /*4ed90*/  STL.64 [R1+0x2d80], R4 ;  /* 0x002d800401007387 */ /* 0x0001e80000100a00 */
[----:B0-----:R-:W3:Y:S04]  /*4eda0*/  LDL.LU R4, [R1+0x190] ;  /* 0x0001900001047983 */ /* 0x001ee80000300800 */
[----:B------:R-:W3:Y:S01]  /*4edb0*/  LDL.LU R5, [R1+0x194] ;  /* 0x0001940001057983 */ /* 0x000ee20000300800 */
[C---:B--2---:R-:W-:Y:S03]  /*4edc0*/  HMMA.16816.F32 R12, R16.reuse, R8, R12 ;  /* 0x00000008100c723c */ /* 0x044fe6000000180c */
[----:B---3--:R0:W-:Y:S04]  /*4edd0*/  STL.64 [R1+0x2d98], R4 ;  /* 0x002d980401007387 */ /* 0x0081e80000100a00 */
[----:B0-----:R-:W2:Y:S04]  /*4ede0*/  LDL.LU R4, [R1+0x1a0] ;  /* 0x0001a00001047983 */ /* 0x001ea80000300800 */
[----:B------:R-:W2:Y:S04]  /*4edf0*/  LDL.LU R5, [R1+0x1a4] ;  /* 0x0001a40001057983 */ /* 0x000ea80000300800 */
[----:B------:R-:W3:Y:S04]  /*4ee00*/  LDL.LU.64 R8, [R1+0x360] ;  /* 0x0003600001087983 */ /* 0x000ee80000300a00 */
[----:B------:R-:W4:Y:S04]  /*4ee10*/  LDL.LU.64 R10, [R1+0x368] ;  /* 0x00036800010a7983 */ /* 0x000f280000300a00 */
[----:B------:R-:W-:Y:S04]  /*4ee20*/  STL.64 [R1+0x3b0], R12 ;  /* 0x0003b00c01007387 */ /* 0x000fe80000100a00 */
[----:B------:R-:W-:Y:S04]  /*4ee30*/  STL.64 [R1+0x3b8], R14 ;  /* 0x0003b80e01007387 */ /* 0x000fe80000100a00 */
[----:B----4-:R-:W-:Y:S04]  /*4ee40*/  STL.64 [R1+0x2d60], R10 ;  /* 0x002d600a01007387 */ /* 0x010fe80000100a00 */
[----:B---3--:R0:W-:Y:S04]  /*4ee50*/  STL.64 [R1+0x2d58], R8 ;  /* 0x002d580801007387 */ /* 0x0081e80000100a00 */
[----:B0-----:R-:W3:Y:S04]  /*4ee60*/  LDL.LU.64 R8, [R1+0x370] ;  /* 0x0003700001087983 */ /* 0x001ee80000300a00 */
[----:B------:R-:W4:Y:S04]  /*4ee70*/  LDL.LU.64 R10, [R1+0x378] ;  /* 0x00037800010a7983 */ /* 0x000f280000300a00 */
        /* <DEDUP_REMOVED lines=10> */
[----:B0-----:R-:W2:Y:S04]  /*4ef20*/  LDL.LU.64 R8, [R1+0x3a0] ;  /* 0x0003a00001087983 */ /* 0x001ea80000300a00 */
[----:B------:R-:W2:Y:S04]  /*4ef30*/  LDL.LU.64 R10, [R1+0x3a8] ;  /* 0x0003a800010a7983 */ /* 0x000ea80000300a00 */
[----:B------:R-:W3:Y:S04]  /*4ef40*/  LDL.LU R24, [R1+0xf0] ;  /* 0x0000f00001187983 */ /* 0x000ee80000300800 */
[----:B------:R-:W3:Y:S04]  /*4ef50*/  LDL.LU R25, [R1+0xf4] ;  /* 0x0000f40001197983 */ /* 0x000ee80000300800 */
[----:B---3--:R0:W-:Y:S04]  /*4ef60*/  STL.64 [R1+0x2ce0], R24 ;  /* 0x002ce01801007387 */ /* 0x0081e80000100a00 */
[----:B0-----:R-:W3:Y:S04]  /*4ef70*/  LDL.LU R24, [R1+0x150] ;  /* 0x0001500001187983 */ /* 0x001ee80000300800 */
[----:B------:R-:W3:Y:S04]  /*4ef80*/  LDL.LU R25, [R1+0x154] ;  /* 0x0001540001197983 */ /* 0x000ee80000300800 */
[----:B------:R-:W4:Y:S04]  /*4ef90*/  LDL.LU R20, [R1+0xe0] ;  /* 0x0000e00001147983 */ /* 0x000f280000300800 */
[----:B------:R-:W4:Y:S01]  /*4efa0*/  LDL.LU R21, [R1+0xe4] ;  /* 0x0000e40001157983 */ /* 0x000f220000300800 */
[C---:B--2---:R-:W-:Y:S03]  /*4efb0*/  HMMA.16816.F32 R4, R16.reuse, R4, R8 ;  /* 0x000000041004723c */ /* 0x044fe60000001808 */
[----:B------:R-:W2:Y:S04]  /*4efc0*/  LDL.LU.64 R12, [R1+0x340] ;  /* 0x00034000010c7983 */ /* 0x000ea80000300a00 */
[----:B------:R-:W2:Y:S04]  /*4efd0*/  LDL.LU.64 R14, [R1+0x348] ;  /* 0x00034800010e7983 */ /* 0x000ea80000300a00 */
[----:B----4-:R-:W-:Y:S04]  /*4efe0*/  STL.64 [R1+0x2ce8], R20 ;  /* 0x002ce81401007387 */ /* 0x010fe80000100a00 */
[----:B------:R-:W4:Y:S04]  /*4eff0*/  LDL.LU.64 R10, [R1+0x2da8] ;  /* 0x002da800010a7983 */ /* 0x000f280000300a00 */
[----:B------:R-:W4:Y:S04]  /*4f000*/  LDL.LU.64 R8, [R1+0x2da0] ;  /* 0x002da00001087983 */ /* 0x000f280000300a00 */
[----:B------:R0:W-:Y:S04]  /*4f010*/  STL.64 [R1+0x3a0], R4 ;  /* 0x0003a00401007387 */ /* 0x0001e80000100a00 */
[----:B------:R4:W-:Y:S04]  /*4f020*/  STL.64 [R1+0x3a8], R6 ;  /* 0x0003a80601007387 */ /* 0x0009e80000100a00 */
[----:B0-----:R-:W4:Y:S02]  /*4f030*/  LDL.LU.64 R4, [R1+0x2d98] ;  /* 0x002d980001047983 */ /* 0x001f240000300a00 */
[----:B----4-:R-:W-:Y:S02]  /*4f040*/  HMMA.16816.F32 R4, R16, R4, R8 ;  /* 0x000000041004723c */ /* 0x010fe40000001808 */
[----:B------:R-:W4:Y:S04]  /*4f050*/  LDL.LU.64 R10, [R1+0x2d90] ;  /* 0x002d9000010a7983 */ /* 0x000f280000300a00 */
[----:B------:R-:W4:-:S13]  /*4f060*/  LDL.LU.64 R8, [R1+0x2d88] ;  /* 0x002d880001087983 */ /* 0x000f1a0000300a00 */
[----:B------:R0:W-:Y:S04]  /*4f070*/  STL.64 [R1+0x390], R4 ;  /* 0x0003900401007387 */ /* 0x0001e80000100a00 */
[----:B------:R4:W-:Y:S04]  /*4f080*/  STL.64 [R1+0x398], R6 ;  /* 0x0003980601007387 */ /* 0x0009e80000100a00 */
[----:B0-----:R-:W4:Y:S04]  /*4f090*/  LDL.LU.64 R4, [R1+0x2d80] ;  /* 0x002d800001047983 */ /* 0x001f280000300a00 */
[----:B------:R-:W2:Y:S04]  /*4f0a0*/  LDL.LU R20, [R1+0x110] ;  /* 0x0001100001147983 */ /* 0x000ea80000300800 */
[----:B------:R-:W2:Y:S01]  /*4f0b0*/  LDL.LU R21, [R1+0x114] ;  /* 0x0001140001157983 */ /* 0x000ea20000300800 */
[C---:B----4-:R-:W-:Y:S03]  /*4f0c0*/  HMMA.16816.F32 R4, R16.reuse, R4, R8 ;  /* 0x000000041004723c */ /* 0x050fe60000001808 */
[----:B--2---:R-:W-:Y:S04]  /*4f0d0*/  STL.64 [R1+0x2d08], R20 ;  /* 0x002d081401007387 */ /* 0x004fe80000100a00 */
[----:B------:R-:W2:Y:S04]  /*4f0e0*/  LDL.LU.64 R10, [R1+0x2d78] ;  /* 0x002d7800010a7983 */ /* 0x000ea80000300a00 */
[----:B------:R-:W2:Y:S08]  /*4f0f0*/  LDL.LU.64 R8, [R1+0x2d70] ;  /* 0x002d700001087983 */ /* 0x000eb00000300a00 */
[----:B------:R0:W-:Y:S04]  /*4f100*/  STL.64 [R1+0x380], R4 ;  /* 0x0003800401007387 */ /* 0x0001e80000100a00 */
[----:B------:R2:W-:Y:S04]  /*4f110*/  STL.64 [R1+0x388], R6 ;  /* 0x0003880601007387 */ /* 0x0005e80000100a00 */
[----:B0-----:R-:W2:Y:S02]  /*4f120*/  LDL.LU.64 R4, [R1+0x2d68] ;  /* 0x002d680001047983 */ /* 0x001ea40000300a00 */
[----:B--2---:R-:W-:Y:S02]  /*4f130*/  HMMA.16816.F32 R4, R16, R4, R8 ;  /* 0x000000041004723c */ /* 0x004fe40000001808 */
[----:B------:R-:W2:Y:S04]  /*4f140*/  LDL.LU.64 R10, [R1+0x2d60] ;  /* 0x002d6000010a7983 */ /* 0x000ea80000300a00 */
[----:B------:R-:W2:-:S13]  /*4f150*/  LDL.LU.64 R8, [R1+0x2d58] ;  /* 0x002d580001087983 */ /* 0x000e9a0000300a00 */
[----:B------:R0:W-:Y:S04]  /*4f160*/  STL.64 [R1+0x370], R4 ;  /* 0x0003700401007387 */ /* 0x0001e80000100a00 */
[----:B------:R2:W-:Y:S04]  /*4f170*/  STL.64 [R1+0x378], R6 ;  /* 0x0003780601007387 */ /* 0x0005e80000100a00 */
[----:B0-----:R-:W2:Y:S02]  /*4f180*/  LDL.LU.64 R4, [R1+0x2d50] ;  /* 0x002d500001047983 */ /* 0x001ea40000300a00 */
[----:B--2---:R-:W-:Y:S02]  /*4f190*/  HMMA.16816.F32 R4, R16, R4, R8 ;  /* 0x000000041004723c */ /* 0x004fe40000001808 */
[----:B------:R-:W2:-:S15]  /*4f1a0*/  LDL.LU.64 R8, [R1+0x2d48] ;  /* 0x002d480001087983 */ /* 0x000e9e0000300a00 */
[----:B------:R-:W-:Y:S02]  /*4f1b0*/  NOP ;  /* 0x0000000000007918 */ /* 0x000fe40000000000 */
[----:B------:R0:W-:Y:S04]  /*4f1c0*/  STL.64 [R1+0x360], R4 ;  /* 0x0003600401007387 */ /* 0x0001e80000100a00 */
[----:B------:R-:W-:Y:S01]  /*4f1d0*/  STL.64 [R1+0x368], R6 ;  /* 0x0003680601007387 */ /* 0x000fe20000100a00 */
[----:B0-----:R-:W-:Y:S02]  /*4f1e0*/  IMAD.MOV.U32 R4, RZ, RZ, R2 ;  /* 0x000000ffff047224 */ /* 0x001fe400078e0002 */
[----:B------:R-:W-:Y:S01]  /*4f1f0*/  IMAD.MOV.U32 R5, RZ, RZ, R3 ;  /* 0x000000ffff057224 */ /* 0x000fe200078e0003 */
[----:B------:R-:W4:Y:S04]  /*4f200*/  LDL.LU R2, [R1+0x2d44] ;  /* 0x002d440001027983 */ /* 0x000f280000300800 */
[----:B------:R-:W2:Y:S04]  /*4f210*/  LDL.LU R3, [R1+0x2d40] ;  /* 0x002d400001037983 */ /* 0x000ea80000300800 */
[----:B------:R0:W-:Y:S04]  /*4f220*/  STL.64 [R1+0x2b58], R4 ;  /* 0x002b580401007387 */ /* 0x0001e80000100a00 */
[----:B0-----:R-:W3:Y:S04]  /*4f230*/  LDL.LU.64 R4, [R1+0x350] ;  /* 0x0003500001047983 */ /* 0x001ee80000300a00 */
[----:B------:R-:W3:Y:S02]  /*4f240*/  LDL.LU.64 R6, [R1+0x358] ;  /* 0x0003580001067983 */ /* 0x000ee40000300a00 */
[----:B---3--:R-:W-:Y:S01]  /*4f250*/  HMMA.16816.F32 R24, R16, R24, R4 ;  /* 0x000000181018723c */ /* 0x008fe20000001804 */
[----:B------:R-:W-:-:S02]  /*4f260*/  IMAD.MOV.U32 R4, RZ, RZ, R29 ;  /* 0x000000ffff047224 */ /* 0x000fc400078e001d */
[----:B------:R-:W-:Y:S01]  /*4f270*/  IMAD.MOV.U32 R5, RZ, RZ, R28 ;  /* 0x000000ffff057224 */ /* 0x000fe200078e001c */
[----:B------:R-:W3:-:S15]  /*4f280*/  LDL.LU R29, [R1+0x2d3c] ;  /* 0x002d3c00011d7983 */ /* 0x000ede0000300800 */
[----:B------:R-:W-:Y:S04]  /*4f290*/  STL.64 [R1+0x350], R24 ;  /* 0x0003501801007387 */ /* 0x000fe80000100a00 */
[----:B------:R-:W-:Y:S04]  /*4f2a0*/  STL.64 [R1+0x358], R26 ;  /* 0x0003581a01007387 */ /* 0x000fe80000100a00 */
[----:B------:R-:W3:Y:S04]  /*4f2b0*/  LDL.LU R28, [R1+0x2d38] ;  /* 0x002d3800011c7983 */ /* 0x000ee80000300800 */
[----:B------:R2:W-:Y:S04]  /*4f2c0*/  STL.64 [R1+0x2b70], R4 ;  /* 0x002b700401007387 */ /* 0x0005e80000100a00 */
[----:B------:R-:W3:Y:S01]  /*4f2d0*/  LDL.LU.64 R20, [R1+0x320] ;  /* 0x0003200001147983 */ /* 0x000ee20000300a00 */
[----:B--2---:R-:W-:Y:S03]  /*4f2e0*/  HMMA.16816.F32 R4, R16, R8, R12 ;  /* 0x000000081004723c */ /* 0x004fe6000000180c */
[----:B------:R0:W1:-:S15]  /*4f2f0*/  LDSM.16.MT88.4 R12, [R23+UR5+0x10400] ;  /* 0x01040005170c783b */ /* 0x00005e0008004200 */
[----:B------:R-:W-:Y:S01]  /*4f300*/  NOP ;  /* 0x0000000000007918 */ /* 0x000fe20000000000 */
[----:B------:R-:W-:Y:S04]  /*4f310*/  STL.64 [R1+0x340], R4 ;  /* 0x0003400401007387 */ /* 0x000fe80000100a00 */
[----:B------:R-:W-:Y:S04]  /*4f320*/  STL.64 [R1+0x348], R6 ;  /* 0x0003480601007387 */ /* 0x000fe80000100a00 */
[----:B0-----:R-:W2:Y:S04]  /*4f330*/  LDL.LU.64 R22, [R1+0x328] ;  /* 0x0003280001167983 */ /* 0x001ea80000300a00 */
[----:B--2---:R-:W-:Y:S04]  /*4f340*/  STL.64 [R1+0x2d18], R22 ;  /* 0x002d181601007387 */ /* 0x004fe80000100a00 */
[----:B---3--:R0:W-:Y:S04]  /*4f350*/  STL.64 [R1+0x2d10], R20 ;  /* 0x002d101401007387 */ /* 0x0081e80000100a00 */
[----:B0-----:R-:W2:Y:S04]  /*4f360*/  LDL.LU R20, [R1+0x130] ;  /* 0x0001300001147983 */ /* 0x001ea80000300800 */
[----:B------:R-:W2:Y:S04]  /*4f370*/  LDL.LU R21, [R1+0x134] ;  /* 0x0001340001157983 */ /* 0x000ea80000300800 */
[----:B------:R-:W3:Y:S04]  /*4f380*/  LDL.LU.64 R24, [R1+0x300] ;  /* 0x0003000001187983 */ /* 0x000ee80000300a00 */
[----:B------:R-:W2:Y:S04]  /*4f390*/  LDL.LU.64 R26, [R1+0x308] ;  /* 0x00030800011a7983 */ /* 0x000ea80000300a00 */
[----:B--2---:R-:W-:Y:S04]  /*4f3a0*/  STL.64 [R1+0x2cf8], R26 ;  /* 0x002cf81a01007387 */ /* 0x004fe80000100a00 */
[----:B---3--:R0:W-:Y:S04]  /*4f3b0*/  STL.64 [R1+0x2cf0], R24 ;  /* 0x002cf01801007387 */ /* 0x0081e80000100a00 */
[----:B0-----:R-:W2:Y:S04]  /*4f3c0*/  LDL.LU.64 R24, [R1+0x310] ;  /* 0x0003100001187983 */ /* 0x001ea80000300a00 */
[----:B------:R-:W3:Y:S04]  /*4f3d0*/  LDL.LU.64 R26, [R1+0x318] ;  /* 0x00031800011a7983 */ /* 0x000ee80000300a00 */
[----:B---3--:R-:W-:Y:S04]  /*4f3e0*/  STL.64 [R1+0x2d28], R26 ;  /* 0x002d281a01007387 */ /* 0x008fe80000100a00 */
[----:B--2---:R0:W-:Y:S04]  /*4f3f0*/  STL.64 [R1+0x2d20], R24 ;  /* 0x002d201801007387 */ /* 0x0041e80000100a00 */
[----:B0-----:R-:W2:Y:S04]  /*4f400*/  LDL.LU.64 R24, [R1+0x330] ;  /* 0x0003300001187983 */ /* 0x001ea80000300a00 */
[----:B------:R-:W2:Y:S01]  /*4f410*/  LDL.LU.64 R26, [R1+0x338] ;  /* 0x00033800011a7983 */ /* 0x000ea20000300a00 */
[----:B----4-:R-:W-:-:S02]  /*4f420*/  IMAD.MOV.U32 R4, RZ, RZ, R2 ;  /* 0x000000ffff047224 */ /* 0x010fc400078e0002 */
[----:B------:R-:W-:Y:S01]  /*4f430*/  IMAD.MOV.U32 R5, RZ, RZ, R0 ;  /* 0x000000ffff057224 */ /* 0x000fe200078e0000 */
[----:B------:R-:W3:Y:S04]  /*4f440*/  LDL.LU.64 R8, [R1+0x2e0] ;  /* 0x0002e00001087983 */ /* 0x000ee80000300a00 */
[----:B------:R-:W3:Y:S04]  /*4f450*/  LDL.LU.64 R10, [R1+0x2e8] ;  /* 0x0002e800010a7983 */ /* 0x000ee80000300a00 */
[----:B------:R-:W4:Y:S04]  /*4f460*/  LDL.LU R2, [R1+0x2d34] ;  /* 0x002d340001027983 */ /* 0x000f280000300800 */
[----:B------:R-:W3:Y:S04]  /*4f470*/  LDL.LU R0, [R1+0x2d30] ;  /* 0x002d300001007983 */ /* 0x000ee80000300800 */
[----:B------:R0:W-:Y:S04]  /*4f480*/  STL.64 [R1+0x2b88], R4 ;  /* 0x002b880401007387 */ /* 0x0001e80000100a00 */
[----:B0-----:R-:W3:Y:S04]  /*4f490*/  LDL.LU R4, [R1+0x120] ;  /* 0x0001200001047983 */ /* 0x001ee80000300800 */
[----:B------:R-:W3:Y:S04]  /*4f4a0*/  LDL.LU R5, [R1+0x124] ;  /* 0x0001240001057983 */ /* 0x000ee80000300800 */
[----:B-1----:R-:W-:Y:S04]  /*4f4b0*/  STL.64 [R1+0x2b08], R14 ;  /* 0x002b080e01007387 */ /* 0x002fe80000100a00 */
[----:B------:R0:W-:Y:S04]  /*4f4c0*/  STL.64 [R1+0x2b00], R12 ;  /* 0x002b000c01007387 */ /* 0x0001e80000100a00 */
[----:B0-----:R-:W3:Y:S04]  /*4f4d0*/  LDL.LU.64 R12, [R1+0x2f0] ;  /* 0x0002f000010c7983 */ /* 0x001ee80000300a00 */
[----:B------:R-:W3:Y:S01]  /*4f4e0*/  LDL.LU.64 R14, [R1+0x2f8] ;  /* 0x0002f800010e7983 */ /* 0x000ee20000300a00 */
[----:B--2---:R-:W-:Y:S03]  /*4f4f0*/  HMMA.16816.F32 R20, R16, R20, R24 ;  /* 0x000000141014723c */ /* 0x004fe60000001818 */
[----:B------:R-:W2:Y:S04]  /*4f500*/  LDL.LU.64 R26, [R1+0x2d28] ;  /* 0x002d2800011a7983 */ /* 0x000ea80000300a00 */
[----:B------:R-:W2:-:S12]  /*4f510*/  LDL.LU.64 R24, [R1+0x2d20] ;  /* 0x002d200001187983 */ /* 0x000e980000300a00 */
[----:B------:R-:W-:Y:S04]  /*4f520*/  STL.64 [R1+0x330], R20 ;  /* 0x0003301401007387 */ /* 0x000fe80000100a00 */
[----:B------:R0:W-:Y:S04]  /*4f530*/  STL.64 [R1+0x338], R22 ;  /* 0x0003381601007387 */ /* 0x0001e80000100a00 */
[----:B0-----:R-:W3:Y:S04]  /*4f540*/  LDL.LU.64 R22, [R1+0x2d18] ;  /* 0x002d180001167983 */ /* 0x001ee80000300a00 */
[----:B------:R-:W3:Y:S02]  /*4f550*/  LDL.LU.64 R20, [R1+0x2d10] ;  /* 0x002d100001147983 */ /* 0x000ee40000300a00 */
[----:B---3--:R-:W-:Y:S02]  /*4f560*/  HMMA.16816.F32 R4, R16, R4, R20 ;  /* 0x000000041004723c */ /* 0x008fe40000001814 */
[----:B------:R-:W2:-:S15]  /*4f570*/  LDL.LU.64 R20, [R1+0x2d08] ;  /* 0x002d080001147983 */ /* 0x000e9e0000300a00 */
[----:B------:R-:W-:Y:S02]  /*4f580*/  NOP ;  /* 0x0000000000007918 */ /* 0x000fe40000000000 */
[----:B------:R0:W-:Y:S04]  /*4f590*/  STL.64 [R1+0x320], R4 ;  /* 0x0003200401007387 */ /* 0x0001e80000100a00 */
[----:B------:R-:W-:Y:S01]  /*4f5a0*/  STL.64 [R1+0x328], R6 ;  /* 0x0003280601007387 */ /* 0x000fe20000100a00 */
[----:B0-----:R-:W-:Y:S02]  /*4f5b0*/  IMAD.MOV.U32 R4, RZ, RZ, R29 ;  /* 0x000000ffff047224 */ /* 0x001fe400078e001d */
[----:B------:R-:W-:Y:S01]  /*4f5c0*/  IMAD.MOV.U32 R5, RZ, RZ, R3 ;  /* 0x000000ffff057224 */ /* 0x000fe200078e0003 */
[----:B------:R-:W3:Y:S04]  /*4f5d0*/  LDL.LU R29, [R1+0x2d04] ;  /* 0x002d0400011d7983 */ /* 0x000ee80000300800 */
[----:B------:R-:W3:Y:S04]  /*4f5e0*/  LDL.LU R3, [R1+0x2d00] ;  /* 0x002d000001037983 */ /* 0x000ee80000300800 */
[----:B------:R0:W-:Y:S04]  /*4f5f0*/  STL.64 [R1+0x2ba0], R4 ;  /* 0x002ba00401007387 */ /* 0x0001e80000100a00 */
[----:B0-----:R-:W3:Y:S04]  /*4f600*/  LDL.LU R4, [R1+0x100] ;  /* 0x0001000001047983 */ /* 0x001ee80000300800 */
[----:B------:R-:W3:Y:S01]  /*4f610*/  LDL.LU R5, [R1+0x104] ;  /* 0x0001040001057983 */ /* 0x000ee20000300800 */
[----:B--2---:R-:W-:Y:S03]  /*4f620*/  HMMA.16816.F32 R20, R16, R20, R24 ;  /* 0x000000141014723c */ /* 0x004fe60000001818 */
[----:B------:R-:W3:Y:S04]  /*4f630*/  LDL.LU.64 R26, [R1+0x2cf8] ;  /* 0x002cf800011a7983 */ /* 0x000ee80000300a00 */
[----:B------:R-:W3:-:S12]  /*4f640*/  LDL.LU.64 R24, [R1+0x2cf0] ;  /* 0x002cf00001187983 */ /* 0x000ed80000300a00 */
[----:B------:R0:W-:Y:S04]  /*4f650*/  STL.64 [R1+0x310], R20 ;  /* 0x0003101401007387 */ /* 0x0001e80000100a00 */
[----:B------:R-:W-:Y:S04]  /*4f660*/  STL.64 [R1+0x318], R22 ;  /* 0x0003181601007387 */ /* 0x000fe80000100a00 */
[----:B0-----:R-:W2:Y:S01]  /*4f670*/  LDL.LU.64 R20, [R1+0x2ce8] ;  /* 0x002ce80001147983 */ /* 0x001ea20000300a00 */
[----:B---3--:R-:W-:Y:S03]  /*4f680*/  HMMA.16816.F32 R4, R16, R4, R24 ;  /* 0x000000041004723c */ /* 0x008fe60000001818 */
[----:B------:R-:W3:-:S15]  /*4f690*/  LDL.LU.64 R24, [R1+0x2ce0] ;  /* 0x002ce00001187983 */ /* 0x000ede0000300a00 */
[----:B------:R-:W-:Y:S01]  /*4f6a0*/  NOP ;  /* 0x0000000000007918 */ /* 0x000fe20000000000 */
[----:B------:R4:W-:Y:S04]  /*4f6b0*/  STL.64 [R1+0x300], R4 ;  /* 0x0003000401007387 */ /* 0x0009e80000100a00 */
[----:B------:R-:W-:Y:S01]  /*4f6c0*/  STL.64 [R1+0x308], R6 ;  /* 0x0003080601007387 */ /* 0x000fe20000100a00 */
[----:B----4-:R-:W-:-:S03]  /*4f6d0*/  IMAD.MOV.U32 R4, RZ, RZ, R2 ;  /* 0x000000ffff047224 */ /* 0x010fc600078e0002 */
[----:B------:R-:W4:Y:S01]  /*4f6e0*/  LDL.LU R2, [R1+0x2cdc] ;  /* 0x002cdc0001027983 */ /* 0x000f220000300800 */
[----:B--2---:R-:W-:Y:S01]  /*4f6f0*/  HMMA.16816.F32 R8, R16, R20, R8 ;  /* 0x000000141008723c */ /* 0x004fe20000001808 */
[----:B------:R-:W-:-:S07]  /*4f700*/  IMAD.MOV.U32 R5, RZ, RZ, R28 ;  /* 0x000000ffff057224 */ /* 0x000fce00078e001c */
[----:B---3--:R-:W-:-:S15]  /*4f710*/  HMMA.16816.F32 R12, R16, R24, R12 ;  /* 0x00000018100c723c */ /* 0x008fde000000180c */
[----:B------:R-:W-:-:S04]  /*4f720*/  NOP ;  /* 0x0000000000007918 */ /* 0x000fc80000000000 */
[----:B------:R-:W-:Y:S04]  /*4f730*/  STL.64 [R1+0x2f0], R12 ;  /* 0x0002f00c01007387 */ /* 0x000fe80000100a00 */
[----:B------:R-:W-:Y:S04]  /*4f740*/  STL.64 [R1+0x2f8], R14 ;  /* 0x0002f80e01007387 */ /* 0x000fe80000100a00 */
[----:B------:R-:W2:Y:S04]  /*4f750*/  LDL.LU R28, [R1+0x2cd8] ;  /* 0x002cd800011c7983 */ /* 0x000ea80000300800 */
[----:B------:R0:W-:Y:S02]  /*4f760*/  STL.64 [R1+0x2bb8], R4 ;  /* 0x002bb80401007387 */ /* 0x0001e40000100a00 */
[----:B0-----:R-:W-:-:S02]  /*4f770*/  IMAD.MOV.U32 R4, RZ, RZ, R29 ;  /* 0x000000ffff047224 */ /* 0x001fc400078e001d */
[----:B------:R-:W3:Y:S04]  /*4f780*/  LDL.LU R29, [R1+0x2cd4] ;  /* 0x002cd400011d7983 */ /* 0x000ee80000300800 */
[----:B------:R-:W-:Y:S04]  /*4f790*/  STL.64 [R1+0x2e0], R8 ;  /* 0x0002e00801007387 */ /* 0x000fe80000100a00 */
[----:B------:R-:W-:Y:S01]  /*4f7a0*/  STL.64 [R1+0x2e8], R10 ;  /* 0x0002e80a01007387 */ /* 0x000fe20000100a00 */
[----:B------:R-:W-:-:S03]  /*4f7b0*/  IMAD.MOV.U32 R5, RZ, RZ, R0 ;  /* 0x000000ffff057224 */ /* 0x000fc600078e0000 */
[----:B------:R-:W3:Y:S04]  /*4f7c0*/  LDL.LU R0, [R1+0x2cd0] ;  /* 0x002cd00001007983 */ /* 0x000ee80000300800 */
[----:B------:R4:W-:Y:S02]  /*4f7d0*/  STL.64 [R1+0x2bd0], R4 ;  /* 0x002bd00401007387 */ /* 0x0009e40000100a00 */
[----:B----4-:R-:W-:Y:S02]  /*4f7e0*/  IMAD.MOV.U32 R4, RZ, RZ, R2 ;  /* 0x000000ffff047224 */ /* 0x010fe400078e0002 */
[----:B------:R-:W4:Y:S01]  /*4f7f0*/  LDL.LU R2, [R1+0x2ccc] ;  /* 0x002ccc0001027983 */ /* 0x000f220000300800 */
[----:B------:R-:W-:-:S03]  /*4f800*/  IMAD.MOV.U32 R5, RZ, RZ, R3 ;  /* 0x000000ffff057224 */ /* 0x000fc600078e0003 */
[----:B------:R-:W4:Y:S04]  /*4f810*/  LDL.LU R3, [R1+0x2cc8] ;  /* 0x002cc80001037983 */ /* 0x000f280000300800 */
[----:B------:R2:W-:Y:S02]  /*4f820*/  STL.64 [R1+0x2be8], R4 ;  /* 0x002be80401007387 */ /* 0x0005e40000100a00 */
[----:B--2---:R-:W-:Y:S02]  /*4f830*/  IMAD.MOV.U32 R4, RZ, RZ, R28 ;  /* 0x000000ffff047224 */ /* 0x004fe400078e001c */
[----:B------:R-:W2:Y:S01]  /*4f840*/  LDL.LU R28, [R1+0x2cc4] ;  /* 0x002cc400011c7983 */ /* 0x000ea20000300800 */
[----:B---3--:R-:W-:-:S03]  /*4f850*/  IMAD.MOV.U32 R5, RZ, RZ, R29 ;  /* 0x000000ffff057224 */ /* 0x008fc600078e001d */
[----:B------:R-:W3:Y:S04]  /*4f860*/  LDL.LU R29, [R1+0x2cc0] ;  /* 0x002cc000011d7983 */ /* 0x000ee80000300800 */
[----:B------:R0:W-:Y:S02]  /*4f870*/  STL.64 [R1+0x2c00], R4 ;  /* 0x002c000401007387 */ /* 0x0001e40000100a00 */
[----:B0-----:R-:W-:Y:S02]  /*4f880*/  IMAD.MOV.U32 R4, RZ, RZ, R0 ;  /* 0x000000ffff047224 */ /* 0x001fe400078e0000 */
[----:B------:R-:W3:Y:S01]  /*4f890*/  LDL.LU R0, [R1+0x2cbc] ;  /* 0x002cbc0001007983 */ /* 0x000ee20000300800 */
[----:B----4-:R-:W-:-:S03]  /*4f8a0*/  IMAD.MOV.U32 R5, RZ, RZ, R2 ;  /* 0x000000ffff057224 */ /* 0x010fc600078e0002 */
[----:B------:R-:W4:Y:S04]  /*4f8b0*/  LDL.LU R2, [R1+0x2cb8] ;  /* 0x002cb80001027983 */ /* 0x000f280000300800 */
[----:B------:R0:W-:Y:S02]  /*4f8c0*/  STL.64 [R1+0x2c18], R4 ;  /* 0x002c180401007387 */ /* 0x0001e40000100a00 */
[----:B0-----:R-:W-:Y:S02]  /*4f8d0*/  IMAD.MOV.U32 R4, RZ, RZ, R3 ;  /* 0x000000ffff047224 */ /* 0x001fe400078e0003 */
[----:B------:R-:W4:Y:S01]  /*4f8e0*/  LDL.LU R3, [R1+0x2cb4] ;  /* 0x002cb40001037983 */ /* 0x000f220000300800 */
[----:B--2---:R-:W-:-:S03]  /*4f8f0*/  IMAD.MOV.U32 R5, RZ, RZ, R28 ;  /* 0x000000ffff057224 */ /* 0x004fc600078e001c */
[----:B------:R-:W2:Y:S04]  /*4f900*/  LDL.LU R28, [R1+0x2cb0] ;  /* 0x002cb000011c7983 */ /* 0x000ea80000300800 */
[----:B------:R3:W-:Y:S02]  /*4f910*/  STL.64 [R1+0x2c30], R4 ;  /* 0x002c300401007387 */ /* 0x0007e40000100a00 */
[----:B---3--:R-:W-:Y:S02]  /*4f920*/  IMAD.MOV.U32 R4, RZ, RZ, R29 ;  /* 0x000000ffff047224 */ /* 0x008fe400078e001d */
[----:B------:R-:W3:Y:S01]  /*4f930*/  LDL.LU R29, [R1+0x2cac] ;  /* 0x002cac00011d7983 */ /* 0x000ee20000300800 */
        /* <DEDUP_REMOVED lines=14> */
[----:B------:R-:W2:Y:S01]  /*4fa20*/  LDL.LU R0, [R1+0x2c94] ;  /* 0x002c940001007983 */ /* 0x000ea20000300800 */
[----:B----4-:R-:W-:-:S03]  /*4fa30*/  IMAD.MOV.U32 R5, RZ, RZ, R2 ;  /* 0x000000ffff057224 */ /* 0x010fc600078e0002 */
[----:B------:R-:W4:Y:S04]  /*4fa40*/  LDL.LU R2, [R1+0x2c90] ;  /* 0x002c900001027983 */ /* 0x000f280000300800 */
[----:B------:R-:W2:Y:S04]  /*4fa50*/  LDL.LU.64 R24, [R1+0x610] ;  /* 0x0006100001187983 */ /* 0x000ea80000300a00 */
[----:B------:R-:W2:Y:S04]  /*4fa60*/  LDL.LU.64 R26, [R1+0x618] ;  /* 0x00061800011a7983 */ /* 0x000ea80000300a00 */
[----:B--2---:R-:W-:Y:S04]  /*4fa70*/  STL.64 [R1+0x2b68], R26 ;  /* 0x002b681a01007387 */ /* 0x004fe80000100a00 */
[----:B------:R0:W-:Y:S04]  /*4fa80*/  STL.64 [R1+0x2b60], R24 ;  /* 0x002b601801007387 */ /* 0x0001e80000100a00 */
[----:B0-----:R-:W2:Y:S04]  /*4fa90*/  LDL.LU.64 R24, [R1+0x620] ;  /* 0x0006200001187983 */ /* 0x001ea80000300a00 */
        /* <DEDUP_REMOVED lines=49> */
[----:B------:R-:W3:Y:S04]  /*4fdb0*/  LDL.LU.64 R20, [R1+0x600] ;  /* 0x0006000001147983 */ /* 0x000ee80000300a00 */
[----:B------:R-:W3:Y:S04]  /*4fdc0*/  LDL.LU.64 R22, [R1+0x608] ;  /* 0x0006080001167983 */ /* 0x000ee80000300a00 */
[----:B------:R-:W3:Y:S04]  /*4fdd0*/  LDL.LU.64 R8, [R1+0x5f0] ;  /* 0x0005f00001087983 */ /* 0x000ee80000300a00 */
[----:B------:R-:W3:Y:S04]  /*4fde0*/  LDL.LU.64 R10, [R1+0x5f8] ;  /* 0x0005f800010a7983 */ /* 0x000ee80000300a00 */
[----:B------:R-:W3:Y:S04]  /*4fdf0*/  LDL.LU.64 R12, [R1+0x5e0] ;  /* 0x0005e000010c7983 */ /* 0x000ee80000300a00 */
[----:B------:R-:W3:Y:S01]  /*4fe00*/  LDL.LU.64 R14, [R1+0x5e8] ;  /* 0x0005e800010e7983 */ /* 0x000ee20000300a00 */
[----:B--2---:R-:W-:Y:S03]  /*4fe10*/  HMMA.16816.F32 R4, R16, R4, R24 ;  /* 0x000000041004723c */ /* 0x004fe60000001818 */
[----:B------:R-:W2:Y:S04]  /*4fe20*/  LDL.LU.64 R26, [R1+0x2c88] ;  /* 0x002c8800011a7983 */ /* 0x000ea80000300a00 */
[----:B------:R-:W2:-:S12]  /*4fe30*/  LDL.LU.64 R24, [R1+0x2c80] ;  /* 0x002c800001187983 */ /* 0x000e980000300a00 */
        /* <DEDUP_REMOVED lines=77> */
[----:B------:R-:W3:-:S13]  /*50310*/  LDL.LU.64 R24, [R1+0x2b48] ;  /* 0x002b480001187983 */ /* 0x000eda0000300a00 */
[----:B------:R-:W-:Y:S04]  /*50320*/  STL.64 [R1+0x200], R4 ;  /* 0x0002000401007387 */ /* 0x000fe80000100a00 */
[----:B------:R0:W-:Y:S04]  /*50330*/  STL.64 [R1+0x208], R6 ;  /* 0x0002080601007387 */ /* 0x0001e80000100a00 */
[----:B0-----:R-:W2:Y:S04]  /*50340*/  LDL.LU.64 R6, [R1+0x2b40] ;  /* 0x002b400001067983 */ /* 0x001ea80000300a00 */
[----:B------:R-:W2:Y:S01]  /*50350*/  LDL.LU.64 R4, [R1+0x2b38] ;  /* 0x002b380001047983 */ /* 0x000ea20000300a00 */
[----:B---3--:R-:W-:-:S15]  /*50360*/  HMMA.16816.F32 R20, R16, R24, R20 ;  /* 0x000000181014723c */ /* 0x008fde0000001814 */
[----:B------:R-:W-:-:S04]  /*50370*/  NOP ;  /* 0x0000000000007918 */ /* 0x000fc80000000000 */
[----:B------:R-:W-:Y:S04]  /*50380*/  STL.64 [R1+0x1f0], R20 ;  /* 0x0001f01401007387 */ /* 0x000fe80000100a00 */
[----:B------:R0:W-:Y:S04]  /*50390*/  STL.64 [R1+0x1f8], R22 ;  /* 0x0001f81601007387 */ /* 0x0001e80000100a00 */
[----:B0-----:R-:W3:Y:S04]  /*503a0*/  LDL.LU.64 R22, [R1+0x2b30] ;  /* 0x002b300001167983 */ /* 0x001ee80000300a00 */
[----:B------:R-:W2:Y:S02]  /*503b0*/  LDL.LU.64 R20, [R1+0x2b28] ;  /* 0x002b280001147983 */ /* 0x000ea40000300a00 */
[----:B--2---:R-:W-:-:S15]  /*503c0*/  HMMA.16816.F32 R8, R16, R20, R8 ;  /* 0x000000141008723c */ /* 0x004fde0000001808 */
[----:B------:R-:W-:-:S04]  /*503d0*/  NOP ;  /* 0x0000000000007918 */ /* 0x000fc80000000000 */
[----:B------:R-:W-:Y:S04]  /*503e0*/  STL.64 [R1+0x1e0], R8 ;  /* 0x0001e00801007387 */ /* 0x000fe80000100a00 */
[----:B------:R0:W-:Y:S04]  /*503f0*/  STL.64 [R1+0x1e8], R10 ;  /* 0x0001e80a01007387 */ /* 0x0001e80000100a00 */
[----:B0-----:R-:W2:Y:S04]  /*50400*/  LDL.LU.64 R10, [R1+0x2b20] ;  /* 0x002b2000010a7983 */ /* 0x001ea80000300a00 */
[----:B------:R-:W2:Y:S02]  /*50410*/  LDL.LU.64 R8, [R1+0x2b18] ;  /* 0x002b180001087983 */ /* 0x000ea40000300a00 */
[----:B--2---:R-:W-:-:S15]  /*50420*/  HMMA.16816.F32 R12, R16, R8, R12 ;  /* 0x00000008100c723c */ /* 0x004fde000000180c */
[----:B------:R-:W-:-:S04]  /*50430*/  NOP ;  /* 0x0000000000007918 */ /* 0x000fc80000000000 */
[----:B------:R-:W-:Y:S02]  /*50440*/  IMAD.MOV.U32 R20, RZ, RZ, R12 ;  /* 0x000000ffff147224 */ /* 0x000fe400078e000c */
[----:B------:R-:W-:Y:S01]  /*50450*/  IMAD.MOV.U32 R21, RZ, RZ, R13 ;  /* 0x000000ffff157224 */ /* 0x000fe200078e000d */
[----:B------:R0:W-:Y:S01]  /*50460*/  STL [R1+0x1d8], R14 ;  /* 0x0001d80e01007387 */ /* 0x0001e20000100800 */
[----:B------:R-:W-:-:S03]  /*50470*/  IMAD.MOV.U32 R24, RZ, RZ, R15 ;  /* 0x000000ffff187224 */ /* 0x000fc600078e000f */
[----:B------:R-:W2:Y:S04]  /*50480*/  LDL.LU.64 R12, [R1+0x5d0] ;  /* 0x0005d000010c7983 */ /* 0x000ea80000300a00 */
[----:B0-----:R-:W2:Y:S04]  /*50490*/  LDL.LU.64 R14, [R1+0x5d8] ;  /* 0x0005d800010e7983 */ /* 0x001ea80000300a00 */
[----:B------:R0:W-:Y:S04]  /*504a0*/  STL [R1+0x2af0], R10 ;  /* 0x002af00a01007387 */ /* 0x0001e80000100800 */
[----:B------:R-:W2:Y:S04]  /*504b0*/  LDL.LU R8, [R1+0x5b0] ;  /* 0x0005b00001087983 */ /* 0x000ea80000300800 */
[----:B------:R-:W2:Y:S04]  /*504c0*/  LDL.LU R9, [R1+0x5b4] ;  /* 0x0005b40001097983 */ /* 0x000ea80000300800 */
[----:B0-----:R-:W2:Y:S04]  /*504d0*/  LDL.LU R10, [R1+0x5b8] ;  /* 0x0005b800010a7983 */ /* 0x001ea80000300800 */
[----:B---3--:R0:W-:Y:S04]  /*504e0*/  STL.64 [R1+0x2920], R22 ;  /* 0x0029201601007387 */ /* 0x0081e80000100a00 */
[----:B------:R4:W-:Y:S04]  /*504f0*/  STL.64 [R1+0x2918], R20 ;  /* 0x0029181401007387 */ /* 0x0009e80000100a00 */
[----:B0-----:R-:W3:Y:S01]  /*50500*/  LDL.LU.64 R22, [R1+0x198] ;  /* 0x0001980001167983 */ /* 0x001ee20000300a00 */
[----:B----4-:R-:W-:-:S03]  /*50510*/  IMAD.MOV.U32 R20, RZ, RZ, R2 ;  /* 0x000000ffff147224 */ /* 0x010fc600078e0002 */
[----:B---3--:R0:W-:Y:S04]  /*50520*/  STL.64 [R1+0x2ad8], R22 ;  /* 0x002ad81601007387 */ /* 0x0081e80000100a00 */
[----:B------:R-:W3:Y:S04]  /*50530*/  LDL.LU R2, [R1+0x2b14] ;  /* 0x002b140001027983 */ /* 0x000ee80000300800 */
[----:B------:R-:W4:Y:S04]  /*50540*/  LDL.LU R21, [R1+0x5a4] ;  /* 0x0005a40001157983 */ /* 0x000f280000300800 */
[----:B0-----:R-:W3:Y:S01]  /*50550*/  LDL.LU R22, [R1+0x5a8] ;  /* 0x0005a80001167983 */ /* 0x001ee20000300800 */
[----:B------:R-:W-:-:S03]  /*50560*/  IMAD.MOV.U32 R23, RZ, RZ, R0 ;  /* 0x000000ffff177224 */ /* 0x000fc600078e0000 */
[----:B------:R-:W4:Y:S01]  /*50570*/  LDL.LU R0, [R1+0x2b10] ;  /* 0x002b100001007983 */ /* 0x000f220000300800 */
[----:B--2---:R-:W-:-:S15]  /*50580*/  HMMA.16816.F32 R16, R16, R4, R12 ;  /* 0x000000041010723c */ /* 0x004fde000000180c */
[----:B------:R-:W-:-:S04]  /*50590*/  NOP ;  /* 0x0000000000007918 */ /* 0x000fc80000000000 */
[----:B------:R-:W-:Y:S01]  /*505a0*/  IMAD.MOV.U32 R25, RZ, RZ, R18 ;  /* 0x000000ffff197224 */ /* 0x000fe200078e0012 */
[----:B---3--:R0:W-:Y:S04]  /*505b0*/  STL.64 [R1+0x2ae8], R22 ;  /* 0x002ae81601007387 */ /* 0x0081e80000100a00 */
[----:B----4-:R-:W-:Y:S04]  /*505c0*/  STL.64 [R1+0x2ae0], R20 ;  /* 0x002ae01401007387 */ /* 0x010fe80000100a00 */
[----:B0-----:R-:W2:Y:S04]  /*505d0*/  LDL R22, [R1+0x1b8] ;  /* 0x0001b80001167983 */ /* 0x001ea80000100800 */
[----:B------:R0:W-:Y:S04]  /*505e0*/  STL [R1+0x27f8], R24 ;  /* 0x0027f81801007387 */ /* 0x0001e80000100800 */
[----:B------:R-:W2:Y:S04]  /*505f0*/  LDL.LU.64 R14, [R1+0x2b08] ;  /* 0x002b0800010e7983 */ /* 0x000ea80000300a00 */
[----:B------:R-:W2:Y:S01]  /*50600*/  LDL.LU.64 R12, [R1+0x2b00] ;  /* 0x002b0000010c7983 */ /* 0x000ea20000300a00 */
[----:B------:R-:W-:-:S02]  /*50610*/  IMAD.MOV.U32 R23, RZ, RZ, R2 ;  /* 0x000000ffff177224 */ /* 0x000fc400078e0002 */
[----:B------:R-:W-:Y:S01]  /*50620*/  IMAD.MOV.U32 R2, RZ, RZ, R19 ;  /* 0x000000ffff027224 */ /* 0x000fe200078e0013 */
[----:B------:R-:W-:Y:S04]  /*50630*/  STL.64 [R1+0x1c0], R16 ;  /* 0x0001c01001007387 */ /* 0x000fe80000100a00 */
[----:B------:R-:W1:Y:S04]  /*50640*/  LDSM.16.MT88.4 R16, [R0+UR5+0x10400] ;  /* 0x010400050010783b */ /* 0x000e680008004200 */
[----:B------:R-:W-:Y:S04]  /*50650*/  STL [R1+0x2800], R2 ;  /* 0x0028000201007387 */ /* 0x000fe80000100800 */
[----:B------:R3:W-:Y:S04]  /*50660*/  STL [R1+0x27fc], R25 ;  /* 0x0027fc1901007387 */ /* 0x0007e80000100800 */
[----:B------:R4:W-:Y:S04]  /*50670*/  STL.64 [R1+0x2ac8], R26 ;  /* 0x002ac81a01007387 */ /* 0x0009e80000100a00 */
[----:B0-----:R-:W2:Y:S04]  /*50680*/  LDL.LU R24, [R1+0x590] ;  /* 0x0005900001187983 */ /* 0x001ea80000300800 */
[----:B---3--:R-:W3:Y:S01]  /*50690*/  LDL.LU R25, [R1+0x594] ;  /* 0x0005940001197983 */ /* 0x008ee20000300800 */
[----:B----4-:R-:W-:-:S02]  /*506a0*/  IMAD.MOV.U32 R26, RZ, RZ, R6 ;  /* 0x000000ffff1a7224 */ /* 0x010fc400078e0006 */
[----:B------:R-:W-:Y:S01]  /*506b0*/  IMAD.MOV.U32 R27, RZ, RZ, R7 ;  /* 0x000000ffff1b7224 */ /* 0x000fe200078e0007 */
[----:B------:R-:W4:Y:S04]  /*506c0*/  LDL.LU R6, [R1+0x2af8] ;  /* 0x002af80001067983 */ /* 0x000f280000300800 */
[----:B------:R-:W4:Y:S04]  /*506d0*/  LDL.LU R7, [R1+0x2af4] ;  /* 0x002af40001077983 */ /* 0x000f280000300800 */
[----:B-1----:R-:W-:Y:S04]  /*506e0*/  STL [R1+0x28dc], R18 ;  /* 0x0028dc1201007387 */ /* 0x002fe80000100800 */
[----:B------:R-:W-:Y:S04]  /*506f0*/  STL [R1+0x28d8], R19 ;  /* 0x0028d81301007387 */ /* 0x000fe80000100800 */
[----:B------:R-:W-:Y:S01]  /*50700*/  STL [R1+0x2804], R0 ;  /* 0x0028040001007387 */ /* 0x000fe20000100800 */
[----:B--2---:R-:W-:Y:S03]  /*50710*/  HMMA.16816.F32 R20, R12, R22, R8 ;  /* 0x000000160c14723c */ /* 0x004fe60000001808 */
[----:B------:R-:W2:-:S15]  /*50720*/  LDL.LU R10, [R1+0x2af0] ;  /* 0x002af000010a7983 */ /* 0x000e9e0000300800 */
[----:B------:R-:W-:Y:S01]  /*50730*/  NOP ;  /* 0x0000000000007918 */ /* 0x000fe20000000000 */
[----:B------:R-:W-:Y:S02]  /*50740*/  IMAD.MOV.U32 R9, RZ, RZ, R20 ;  /* 0x000000ffff097224 */ /* 0x000fe400078e0014 */
[----:B------:R-:W-:Y:S02]  /*50750*/  IMAD.MOV.U32 R5, RZ, RZ, R22 ;  /* 0x000000ffff057224 */ /* 0x000fe400078e0016 */
[----:B------:R-:W-:Y:S02]  /*50760*/  IMAD.MOV.U32 R4, RZ, RZ, R23 ;  /* 0x000000ffff047224 */ /* 0x000fe400078e0017 */
[----:B------:R-:W-:Y:S01]  /*50770*/  IMAD.MOV.U32 R8, RZ, RZ, R21 ;  /* 0x000000ffff087224 */ /* 0x000fe200078e0015 */
[----:B------:R-:W2:Y:S04]  /*50780*/  LDL.LU.64 R22, [R1+0x2ae8] ;  /* 0x002ae80001167983 */ /* 0x000ea80000300a00 */
[----:B------:R-:W2:Y:S04]  /*50790*/  LDL.LU.64 R20, [R1+0x2ae0] ;  /* 0x002ae00001147983 */ /* 0x000ea80000300a00 */
[----:B------:R-:W-:Y:S04]  /*507a0*/  STL [R1+0x2900], R9 ;  /* 0x0029000901007387 */ /* 0x000fe80000100800 */
[----:B----4-:R0:W-:Y:S04]  /*507b0*/  STL.64 [R1+0x28f8], R6 ;  /* 0x0028f80601007387 */ /* 0x0101e80000100a00 */
[----:B------:R-:W-:Y:S04]  /*507c0*/  STL.64 [R1+0x28f0], R4 ;  /* 0x0028f00401007387 */ /* 0x000fe80000100a00 */
[----:B0-----:R-:W2:Y:S02]  /*507d0*/  LDL.LU.64 R6, [R1+0x1a8] ;  /* 0x0001a80001067983 */ /* 0x001ea40000300a00 */
[----:B--2---:R-:W-:-:S15]  /*507e0*/  HMMA.16816.F32 R20, R12, R6, R20 ;  /* 0x000000060c14723c */ /* 0x004fde0000001814 */
[----:B------:R-:W-:-:S04]  /*507f0*/  NOP ;  /* 0x0000000000007918 */ /* 0x000fc80000000000 */
[----:B------:R-:W-:Y:S04]  /*50800*/  STL.64 [R1+0x5a0], R20 ;  /* 0x0005a01401007387 */ /* 0x000fe80000100a00 */
[----:B------:R0:W-:Y:S04]  /*50810*/  STL.64 [R1+0x5a8], R22 ;  /* 0x0005a81601007387 */ /* 0x0001e80000100a00 */
[----:B0-----:R-:W3:Y:S01]  /*50820*/  LDL.LU.64 R22, [R1+0x2ad8] ;  /* 0x002ad80001167983 */ /* 0x001ee20000300a00 */
[----:B------:R-:W-:Y:S02]  /*50830*/  IMAD.MOV.U32 R18, RZ, RZ, R6 ;  /* 0x000000ffff127224 */ /* 0x000fe400078e0006 */
[----:B------:R-:W-:-:S05]  /*50840*/  IMAD.MOV.U32 R19, RZ, RZ, R7 ;  /* 0x000000ffff137224 */ /* 0x000fca00078e0007 */
[----:B------:R0:W-:Y:S04]  /*50850*/  STL.64 [R1+0x28e8], R18 ;  /* 0x0028e81201007387 */ /* 0x0001e80000100a00 */
[----:B------:R1:W-:Y:S01]  /*50860*/  STL.64 [R1+0x28e0], R16 ;  /* 0x0028e01001007387 */ /* 0x0003e20000100a00 */
[----:B---3--:R-:W-:-:S15]  /*50870*/  HMMA.16816.F32 R4, R12, R22, R24 ;  /* 0x000000160c04723c */ /* 0x008fde0000001818 */
[----:B------:R-:W-:-:S04]  /*50880*/  NOP ;  /* 0x0000000000007918 */ /* 0x000fc80000000000 */
[----:B------:R-:W-:Y:S04]  /*50890*/  STL.64 [R1+0x590], R4 ;  /* 0x0005900401007387 */ /* 0x000fe80000100a00 */
[----:B------:R-:W-:Y:S04]  /*508a0*/  STL.64 [R1+0x598], R6 ;  /* 0x0005980601007387 */ /* 0x000fe80000100a00 */
[----:B0-----:R-:W2:Y:S04]  /*508b0*/  LDL.LU.64 R18, [R1+0x148] ;  /* 0x0001480001127983 */ /* 0x001ea80000300a00 */
[----:B--2---:R0:W-:Y:S04]  /*508c0*/  STL.64 [R1+0x2a78], R18 ;  /* 0x002a781201007387 */ /* 0x0041e80000100a00 */
[----:B-1----:R-:W2:Y:S04]  /*508d0*/  LDL.LU R16, [R1+0x550] ;  /* 0x0005500001107983 */ /* 0x002ea80000300800 */
[----:B------:R-:W2:Y:S04]  /*508e0*/  LDL.LU R17, [R1+0x554] ;  /* 0x0005540001117983 */ /* 0x000ea80000300800 */
[----:B0-----:R-:W3:Y:S04]  /*508f0*/  LDL.LU R18, [R1+0x558] ;  /* 0x0005580001127983 */ /* 0x001ee80000300800 */
[----:B------:R-:W3:Y:S04]  /*50900*/  LDL.LU R19, [R1+0x55c] ;  /* 0x00055c0001137983 */ /* 0x000ee80000300800 */
[----:B------:R-:W4:Y:S04]  /*50910*/  LDL.LU R24, [R1+0x580] ;  /* 0x0005800001187983 */ /* 0x000f280000300800 */
[----:B------:R-:W4:Y:S04]  /*50920*/  LDL.LU R25, [R1+0x584] ;  /* 0x0005840001197983 */ /* 0x000f280000300800 */
[----:B------:R-:W4:Y:S04]  /*50930*/  LDL.LU R26, [R1+0x588] ;  /* 0x00058800011a7983 */ /* 0x000f280000300800 */
[----:B------:R-:W4:Y:S04]  /*50940*/  LDL.LU R27, [R1+0x58c] ;  /* 0x00058c00011b7983 */ /* 0x000f280000300800 */
[----:B---3--:R0:W-:Y:S04]  /*50950*/  STL.64 [R1+0x2a98], R18 ;  /* 0x002a981201007387 */ /* 0x0081e80000100a00 */
[----:B--2---:R-:W-:Y:S04]  /*50960*/  STL.64 [R1+0x2a90], R16 ;  /* 0x002a901001007387 */ /* 0x004fe80000100a00 */
[----:B0-----:R-:W2:Y:S04]  /*50970*/  LDL.LU.64 R18, [R1+0x168] ;  /* 0x0001680001127983 */ /* 0x001ea80000300a00 */
[----:B--2---:R0:W-:Y:S04]  /*50980*/  STL.64 [R1+0x2aa8], R18 ;  /* 0x002aa81201007387 */ /* 0x0041e80000100a00 */
[----:B0-----:R-:W2:Y:S01]  /*50990*/  LDL.LU.64 R18, [R1+0x178] ;  /* 0x0001780001127983 */ /* 0x001ea20000300a00 */
[----:B------:R-:W-:-:S03]  /*509a0*/  IMAD.MOV.U32 R7, RZ, RZ, R10 ;  /* 0x000000ffff077224 */ /* 0x000fc600078e000a */
[----:B--2---:R0:W-:Y:S04]  /*509b0*/  STL.64 [R1+0x2ac0], R18 ;  /* 0x002ac01201007387 */ /* 0x0041e80000100a00 */
[----:B0-----:R-:W4:Y:S04]  /*509c0*/  LDL.LU.64 R18, [R1+0x188] ;  /* 0x0001880001127983 */ /* 0x001f280000300a00 */
[----:B------:R-:W2:Y:S04]  /*509d0*/  LDL.LU R4, [R1+0x530] ;  /* 0x0005300001047983 */ /* 0x000ea80000300800 */
[----:B------:R-:W2:Y:S04]  /*509e0*/  LDL.LU R5, [R1+0x534] ;  /* 0x0005340001057983 */ /* 0x000ea80000300800 */
[----:B------:R-:W3:Y:S04]  /*509f0*/  LDL.LU R6, [R1+0x538] ;  /* 0x0005380001067983 */ /* 0x000ee80000300800 */
[----:B------:R-:W2:Y:S04]  /*50a00*/  LDL.LU R10, [R1+0x2ad4] ;  /* 0x002ad400010a7983 */ /* 0x000ea80000300800 */
[----:B---3--:R0:W-:Y:S04]  /*50a10*/  STL.64 [R1+0x2a88], R6 ;  /* 0x002a880601007387 */ /* 0x0081e80000100a00 */
[----:B--2---:R1:W-:Y:S04]  /*50a20*/  STL.64 [R1+0x2a80], R4 ;  /* 0x002a800401007387 */ /* 0x0043e80000100a00 */
[----:B0-----:R-:W2:Y:S01]  /*50a30*/  LDL.LU.64 R6, [R1+0x158] ;  /* 0x0001580001067983 */ /* 0x001ea20000300a00 */
[----:B----4-:R-:W-:Y:S03]  /*50a40*/  HMMA.16816.F32 R24, R12, R18, R24 ;  /* 0x000000120c18723c */ /* 0x010fe60000001818 */
[----:B--2---:R0:W-:Y:S04]  /*50a50*/  STL.64 [R1+0x2aa0], R6 ;  /* 0x002aa00601007387 */ /* 0x0041e80000100a00 */
[----:B-1----:R-:W2:Y:S04]  /*50a60*/  LDL.LU R4, [R1+0x560] ;  /* 0x0005600001047983 */ /* 0x002ea80000300800 */
[----:B------:R-:W2:Y:S04]  /*50a70*/  LDL.LU R5, [R1+0x564] ;  /* 0x0005640001057983 */ /* 0x000ea80000300800 */
[----:B0-----:R-:W3:Y:S01]  /*50a80*/  LDL.LU R6, [R1+0x568] ;  /* 0x0005680001067983 */ /* 0x001ee20000300800 */
[----:B------:R-:W-:-:S03]  /*50a90*/  IMAD.MOV.U32 R7, RZ, RZ, R10 ;  /* 0x000000ffff077224 */ /* 0x000fc600078e000a */
[----:B------:R-:W4:Y:S01]  /*50aa0*/  LDL.LU R10, [R1+0x2ad0] ;  /* 0x002ad000010a7983 */ /* 0x000f220000300800 */
[----:B------:R-:W-:Y:S02]  /*50ab0*/  IMAD.MOV.U32 R11, RZ, RZ, R22 ;  /* 0x000000ffff0b7224 */ /* 0x000fe400078e0016 */
[----:B------:R-:W-:Y:S01]  /*50ac0*/  IMAD.MOV.U32 R9, RZ, RZ, R23 ;  /* 0x000000ffff097224 */ /* 0x000fe200078e0017 */
[----:B---3--:R-:W-:Y:S04]  /*50ad0*/  STL.64 [R1+0x2ab8], R6 ;  /* 0x002ab80601007387 */ /* 0x008fe80000100a00 */
[----:B--2---:R0:W-:Y:S04]  /*50ae0*/  STL.64 [R1+0x2ab0], R4 ;  /* 0x002ab00401007387 */ /* 0x0041e80000100a00 */
[----:B0-----:R-:W2:Y:S04]  /*50af0*/  LDL.LU R4, [R1+0x570] ;  /* 0x0005700001047983 */ /* 0x001ea80000300800 */
[----:B------:R-:W2:Y:S04]  /*50b00*/  LDL.LU R5, [R1+0x574] ;  /* 0x0005740001057983 */ /* 0x000ea80000300800 */
[----:B------:R-:W2:Y:S04]  /*50b10*/  LDL.LU R6, [R1+0x578] ;  /* 0x0005780001067983 */ /* 0x000ea80000300800 */
[----:B------:R-:W2:Y:S04]  /*50b20*/  LDL.LU R7, [R1+0x57c] ;  /* 0x00057c0001077983 */ /* 0x000ea80000300800 */
[----:B------:R-:W3:Y:S04]  /*50b30*/  LDL.LU.64 R22, [R1+0x138] ;  /* 0x0001380001167983 */ /* 0x000ee80000300a00 */
[----:B----4-:R-:W-:Y:S04]  /*50b40*/  STL.64 [R1+0x2910], R10 ;  /* 0x0029100a01007387 */ /* 0x010fe80000100a00 */
[----:B------:R0:W-:Y:S04]  /*50b50*/  STL.64 [R1+0x2908], R8 ;  /* 0x0029080801007387 */ /* 0x0001e80000100a00 */
[----:B0-----:R-:W4:Y:S04]  /*50b60*/  LDL.LU R8, [R1+0x540] ;  /* 0x0005400001087983 */ /* 0x001f280000300800 */
[----:B------:R0:W-:Y:S04]  /*50b70*/  STL.64 [R1+0x580], R24 ;  /* 0x0005801801007387 */ /* 0x0001e80000100a00 */
[----:B------:R1:W-:Y:S01]  /*50b80*/  STL.64 [R1+0x588], R26 ;  /* 0x0005881a01007387 */ /* 0x0003e20000100a00 */
[----:B0-----:R-:W-:-:S03]  /*50b90*/  IMAD.MOV.U32 R25, RZ, RZ, R18 ;  /* 0x000000ffff197224 */ /* 0x001fc600078e0012 */
[----:B-1----:R-:W2:Y:S01]  /*50ba0*/  LDL.LU.64 R26, [R1+0x2ac8] ;  /* 0x002ac800011a7983 */ /* 0x002ea20000300a00 */
[----:B------:R-:W-:-:S03]  /*50bb0*/  IMAD.MOV.U32 R24, RZ, RZ, R19 ;  /* 0x000000ffff187224 */ /* 0x000fc600078e0013 */
[----:B------:R-:W2:Y:S04]  /*50bc0*/  LDL.LU.64 R18, [R1+0x2ac0] ;  /* 0x002ac00001127983 */ /* 0x000ea80000300a00 */
[----:B------:R-:W-:Y:S04]  /*50bd0*/  STL [R1+0x280c], R24 ;  /* 0x00280c1801007387 */ /* 0x000fe80000100800 */
[----:B------:R-:W-:Y:S01]  /*50be0*/  STL [R1+0x2808], R25 ;  /* 0x0028081901007387 */ /* 0x000fe20000100800 */
[----:B--2---:R-:W-:Y:S01]  /*50bf0*/  HMMA.16816.F32 R4, R12, R18, R4 ;  /* 0x000000120c04723c */ /* 0x004fe20000001804 */
[----:B------:R-:W-:-:S02]  /*50c00*/  IMAD.MOV.U32 R0, RZ, RZ, R18 ;  /* 0x000000ffff007224 */ /* 0x000fc400078e0012 */
[----:B------:R-:W-:-:S15]  /*50c10*/  IMAD.MOV.U32 R2, RZ, RZ, R19 ;  /* 0x000000ffff027224 */ /* 0x000fde00078e0013 */
[----:B------:R-:W-:Y:S01]  /*50c20*/  NOP ;  /* 0x0000000000007918 */ /* 0x000fe20000000000 */
        /* <DEDUP_REMOVED lines=18> */
[----:B------:R-:W-:-:S02]  /*50d50*/  IMAD.MOV.U32 R10, RZ, RZ, R28 ;  /* 0x000000ffff0a7224 */ /* 0x000fc400078e001c */
[----:B------:R-:W-:Y:S01]  /*50d60*/  IMAD.MOV.U32 R11, RZ, RZ, R3 ;  /* 0x000000ffff0b7224 */ /* 0x000fe200078e0003 */
[----:B--2---:R-:W-:Y:S01]  /*50d70*/  HMMA.16816.F32 R16, R12, R6, R16 ;  /* 0x000000060c10723c */ /* 0x004fe20000001810 */
[----:B------:R-:W-:Y:S02]  /*50d80*/  IMAD.MOV.U32 R2, RZ, RZ, R6 ;  /* 0x000000ffff027224 */ /* 0x000fe400078e0006 */
[----:B------:R-:W-:Y:S02]  /*50d90*/  IMAD.MOV.U32 R0, RZ, RZ, R7 ;  /* 0x000000ffff007224 */ /* 0x000fe400078e0007 */
[----:B------:R-:W3:Y:S04]  /*50da0*/  LDL.LU.64 R6, [R1+0x2a88] ;  /* 0x002a880001067983 */ /* 0x000ee80000300a00 */
[----:B------:R-:W3:Y:S10]  /*50db0*/  LDL.LU.64 R4, [R1+0x2a80] ;  /* 0x002a800001047983 */ /* 0x000ef40000300a00 */
[----:B------:R-:W-:Y:S01]  /*50dc0*/  IMAD.MOV.U32 R28, RZ, RZ, R18 ;  /* 0x000000ffff1c7224 */ /* 0x000fe200078e0012 */
[----:B------:R-:W-:Y:S01]  /*50dd0*/  STL [R1+0x550], R16 ;  /* 0x0005501001007387 */ /* 0x000fe20000100800 */
[----:B------:R-:W-:-:S03]  /*50de0*/  IMAD.MOV.U32 R3, RZ, RZ, R19 ;  /* 0x000000ffff037224 */ /* 0x000fc600078e0013 */
[----:B------:R-:W4:Y:S01]  /*50df0*/  LDL.LU.64 R18, [R1+0x2a78] ;  /* 0x002a780001127983 */ /* 0x000f220000300a00 */
[----:B------:R-:W-:Y:S02]  /*50e00*/  IMAD.MOV.U32 R9, RZ, RZ, R29 ;  /* 0x000000ffff097224 */ /* 0x000fe400078e001d */
[----:B------:R-:W-:Y:S01]  /*50e10*/  IMAD.MOV.U32 R29, RZ, RZ, R17 ;  /* 0x000000ffff1d7224 */ /* 0x000fe200078e0011 */
[----:B------:R-:W-:Y:S04]  /*50e20*/  STL [R1+0x282c], R28 ;  /* 0x00282c1c01007387 */ /* 0x000fe80000100800 */
[----:B------:R-:W-:Y:S04]  /*50e30*/  STL [R1+0x2828], R29 ;  /* 0x0028281d01007387 */ /* 0x000fe80000100800 */
[----:B------:R-:W-:Y:S04]  /*50e40*/  STL [R1+0x2824], R0 ;  /* 0x0028240001007387 */ /* 0x000fe80000100800 */
[----:B------:R-:W-:Y:S04]  /*50e50*/  STL [R1+0x2820], R2 ;  /* 0x0028200201007387 */ /* 0x000fe80000100800 */
[----:B------:R0:W-:Y:S01]  /*50e60*/  STL [R1+0x2570], R3 ;  /* 0x0025700301007387 */ /* 0x0001e20000100800 */
[C---:B---3--:R-:W-:Y:S08]  /*50e70*/  HMMA.16816.F32 R4, R12.reuse, R22, R4 ;  /* 0x000000160c04723c */ /* 0x048ff00000001804 */
[----:B----4-:R-:W-:Y:S01]  /*50e80*/  HMMA.16816.F32 R8, R12, R18, R8 ;  /* 0x000000120c08723c */ /* 0x010fe20000001808 */
[----:B0-----:R-:W-:-:S02]  /*50e90*/  IMAD.MOV.U32 R3, RZ, RZ, R19 ;  /* 0x000000ffff037224 */ /* 0x001fc400078e0013 */
[----:B------:R-:W-:-:S15]  /*50ea0*/  IMAD.MOV.U32 R24, RZ, RZ, R18 ;  /* 0x000000ffff187224 */ /* 0x000fde00078e0012 */
[----:B------:R-:W-:Y:S01]  /*50eb0*/  NOP ;  /* 0x0000000000007918 */ /* 0x000fe20000000000 */
[----:B------:R0:W-:Y:S04]  /*50ec0*/  STL.64 [R1+0x540], R8 ;  /* 0x0005400801007387 */ /* 0x0001e80000100a00 */
[----:B------:R1:W-:Y:S04]  /*50ed0*/  STL.64 [R1+0x548], R10 ;  /* 0x0005480a01007387 */ /* 0x0003e80000100a00 */
[----:B------:R-:W-:Y:S04]  /*50ee0*/  STL [R1+0x2834], R3 ;  /* 0x0028340301007387 */ /* 0x000fe80000100800 */
[----:B------:R-:W-:Y:S04]  /*50ef0*/  STL [R1+0x2830], R24 ;  /* 0x0028301801007387 */ /* 0x000fe80000100800 */
[----:B------:R-:W-:Y:S04]  /*50f00*/  STL.64 [R1+0x530], R4 ;  /* 0x0005300401007387 */ /* 0x000fe80000100a00 */
[----:B------:R-:W-:Y:S04]  /*50f10*/  STL.64 [R1+0x538], R6 ;  /* 0x0005380601007387 */ /* 0x000fe80000100a00 */
[----:B0-----:R-:W2:Y:S04]  /*50f20*/  LDL.LU R8, [R1+0x4d0] ;  /* 0x0004d00001087983 */ /* 0x001ea80000300800 */
[----:B------:R-:W2:Y:S04]  /*50f30*/  LDL.LU R9, [R1+0x4d4] ;  /* 0x0004d40001097983 */ /* 0x000ea80000300800 */
[----:B-1----:R-:W3:Y:S04]  /*50f40*/  LDL.LU R10, [R1+0x4d8] ;  /* 0x0004d800010a7983 */ /* 0x002ee80000300800 */
[----:B------:R-:W3:Y:S04]  /*50f50*/  LDL.LU R11, [R1+0x4dc] ;  /* 0x0004dc00010b7983 */ /* 0x000ee80000300800 */
[----:B---3--:R0:W-:Y:S04]  /*50f60*/  STL.64 [R1+0x2a08], R10 ;  /* 0x002a080a01007387 */ /* 0x0081e80000100a00 */
[----:B--2---:R-:W-:Y:S04]  /*50f70*/  STL.64 [R1+0x2a00], R8 ;  /* 0x002a000801007387 */ /* 0x004fe80000100a00 */
[----:B0-----:R-:W2:Y:S04]  /*50f80*/  LDL.LU.64 R10, [R1+0xe8] ;  /* 0x0000e800010a7983 */ /* 0x001ea80000300a00 */
[----:B--2---:R0:W-:Y:S04]  /*50f90*/  STL.64 [R1+0x2a18], R10 ;  /* 0x002a180a01007387 */ /* 0x0041e80000100a00 */
[----:B0-----:R-:W2:Y:S04]  /*50fa0*/  LDL.LU.64 R10, [R1+0xf8] ;  /* 0x0000f800010a7983 */ /* 0x001ea80000300a00 */
[----:B--2---:R0:W-:Y:S04]  /*50fb0*/  STL.64 [R1+0x2a30], R10 ;  /* 0x002a300a01007387 */ /* 0x0041e80000100a00 */
[----:B0-----:R-:W2:Y:S04]  /*50fc0*/  LDL.LU.64 R10, [R1+0x108] ;  /* 0x00010800010a7983 */ /* 0x001ea80000300a00 */
[----:B--2---:R0:W-:Y:S04]  /*50fd0*/  STL.64 [R1+0x2a48], R10 ;  /* 0x002a480a01007387 */ /* 0x0041e80000100a00 */
[----:B0-----:R-:W2:Y:S04]  /*50fe0*/  LDL.LU.64 R10, [R1+0x118] ;  /* 0x00011800010a7983 */ /* 0x001ea80000300a00 */
[----:B--2---:R0:W-:Y:S04]  /*50ff0*/  STL.64 [R1+0x2a60], R10 ;  /* 0x002a600a01007387 */ /* 0x0041e80000100a00 */
[----:B0-----:R-:W2:Y:S04]  /*51000*/  LDL.LU.64 R10, [R1+0x128] ;  /* 0x00012800010a7983 */ /* 0x001ea80000300a00 */
[----:B------:R-:W3:Y:S04]  /*51010*/  LDL.LU.64 R18, [R1+0xd8] ;  /* 0x0000d80001127983 */ /* 0x000ee80000300a00 */
[----:B---3--:R0:W-:Y:S04]  /*51020*/  STL.64 [R1+0x2a10], R18 ;  /* 0x002a101201007387 */ /* 0x0081e80000100a00 */
[----:B------:R-:W3:Y:S04]  /*51030*/  LDL.LU R16, [R1+0x4e0] ;  /* 0x0004e00001107983 */ /* 0x000ee80000300800 */
[----:B------:R-:W3:Y:S04]  /*51040*/  LDL.LU R17, [R1+0x4e4] ;  /* 0x0004e40001117983 */ /* 0x000ee80000300800 */
[----:B0-----:R-:W4:Y:S04]  /*51050*/  LDL.LU R18, [R1+0x4e8] ;  /* 0x0004e80001127983 */ /* 0x001f280000300800 */
[----:B------:R-:W4:Y:S04]  /*51060*/  LDL.LU R19, [R1+0x4ec] ;  /* 0x0004ec0001137983 */ /* 0x000f280000300800 */
[----:B----4-:R-:W-:Y:S04]  /*51070*/  STL.64 [R1+0x2a28], R18 ;  /* 0x002a281201007387 */ /* 0x010fe80000100a00 */
[----:B---3--:R0:W-:Y:S04]  /*51080*/  STL.64 [R1+0x2a20], R16 ;  /* 0x002a201001007387 */ /* 0x0081e80000100a00 */
[----:B0-----:R-:W3:Y:S04]  /*51090*/  LDL.LU R16, [R1+0x4f0] ;  /* 0x0004f00001107983 */ /* 0x001ee80000300800 */
[----:B------:R-:W3:Y:S04]  /*510a0*/  LDL.LU R17, [R1+0x4f4] ;  /* 0x0004f40001117983 */ /* 0x000ee80000300800 */
[----:B------:R-:W4:Y:S04]  /*510b0*/  LDL.LU R18, [R1+0x4f8] ;  /* 0x0004f80001127983 */ /* 0x000f280000300800 */
        /* <DEDUP_REMOVED lines=17> */
[----:B------:R-:W3:Y:S04]  /*511d0*/  LDL.LU R18, [R1+0x528] ;  /* 0x0005280001127983 */ /* 0x000ee80000300800 */
[----:B------:R-:W3:Y:S01]  /*511e0*/  LDL.LU R19, [R1+0x52c] ;  /* 0x00052c0001137983 */ /* 0x000ee20000300800 */
[----:B------:R-:W-:-:S03]  /*511f0*/  IMAD.MOV.U32 R25, RZ, RZ, R23 ;  /* 0x000000ffff197224 */ /* 0x000fc600078e0017 */
[----:B------:R-:W4:Y:S01]  /*51200*/  LDL.LU R4, [R1+0x4c0] ;  /* 0x0004c00001047983 */ /* 0x000f220000300800 */
[----:B------:R-:W-:-:S03]  /*51210*/  IMAD.MOV.U32 R2, RZ, RZ, R22 ;  /* 0x000000ffff027224 */ /* 0x000fc600078e0016 */
[----:B------:R-:W4:Y:S04]  /*51220*/  LDL.LU R5, [R1+0x4c4] ;  /* 0x0004c40001057983 */ /* 0x000f280000300800 */
[----:B------:R-:W4:Y:S04]  /*51230*/  LDL.LU R6, [R1+0x4c8] ;  /* 0x0004c80001067983 */ /* 0x000f280000300800 */
[----:B------:R-:W4:Y:S04]  /*51240*/  LDL.LU R7, [R1+0x4cc] ;  /* 0x0004cc0001077983 */ /* 0x000f280000300800 */
[----:B------:R-:W4:Y:S04]  /*51250*/  LDL.LU.64 R22, [R1+0xc8] ;  /* 0x0000c80001167983 */ /* 0x000f280000300a00 */
[----:B------:R-:W-:Y:S04]  /*51260*/  STL [R1+0x283c], R25 ;  /* 0x00283c1901007387 */ /* 0x000fe80000100800 */
[----:B------:R-:W-:Y:S01]  /*51270*/  STL [R1+0x2838], R2 ;  /* 0x0028380201007387 */ /* 0x000fe20000100800 */
[----:B--2---:R-:W-:-:S02]  /*51280*/  IMAD.MOV.U32 R29, RZ, RZ, R10 ;  /* 0x000000ffff1d7224 */ /* 0x004fc400078e000a */
[----:B------:R-:W-:Y:S01]  /*51290*/  IMAD.MOV.U32 R0, RZ, RZ, R11 ;  /* 0x000000ffff007224 */ /* 0x000fe200078e000b */
[----:B---3--:R-:W-:-:S15]  /*512a0*/  HMMA.16816.F32 R16, R12, R10, R16 ;  /* 0x0000000a0c10723c */ /* 0x008fde0000001810 */
        /* <DEDUP_REMOVED lines=49> */
[----:B------:R-:W2:Y:S01]  /*515c0*/  LDL.LU.64 R8, [R1+0x2a00] ;  /* 0x002a000001087983 */ /* 0x000ea20000300a00 */
[C---:B----4-:R-:W-:Y:S03]  /*515d0*/  HMMA.16816.F32 R4, R12.reuse, R22, R4 ;  /* 0x000000160c04723c */ /* 0x050fe60000001804 */
[----:B------:R-:W-:Y:S04]  /*515e0*/  STL [R1+0x2864], R0 ;  /* 0x0028640001007387 */ /* 0x000fe80000100800 */
[----:B------:R-:W-:Y:S04]  /*515f0*/  STL [R1+0x2860], R24 ;  /* 0x0028601801007387 */ /* 0x000fe80000100800 */
[----:B------:R-:W-:Y:S01]  /*51600*/  STL.64 [R1+0x29f8], R26 ;  /* 0x0029f81a01007387 */ /* 0x000fe20000100a00 */
[----:B--2---:R-:W-:Y:S01]  /*51610*/  HMMA.16816.F32 R8, R12, R18, R8 ;  /* 0x000000120c08723c */ /* 0x004fe20000001808 */
[----:B------:R-:W-:-:S02]  /*51620*/  IMAD.MOV.U32 R28, RZ, RZ, R19 ;  /* 0x000000ffff1c7224 */ /* 0x000fc400078e0013 */
        /* <DEDUP_REMOVED lines=26> */
[----:B0-----:R-:W4:Y:S04]  /*517d0*/  LDL.LU.64 R10, [R1+0xb8] ;  /* 0x0000b800010a7983 */ /* 0x001f280000300a00 */
[----:B------:R-:W2:Y:S04]  /*517e0*/  LDL.LU.64 R18, [R1+0x68] ;  /* 0x0000680001127983 */ /* 0x000ea80000300a00 */
[----:B--2---:R0:W-:Y:S04]  /*517f0*/  STL.64 [R1+0x29a0], R18 ;  /* 0x0029a01201007387 */ /* 0x0041e80000100a00 */
[----:B------:R-:W2:Y:S04]  /*51800*/  LDL.LU R16, [R1+0x470] ;  /* 0x0004700001107983 */ /* 0x000ea80000300800 */
[----:B------:R-:W2:Y:S04]  /*51810*/  LDL.LU R17, [R1+0x474] ;  /* 0x0004740001117983 */ /* 0x000ea80000300800 */
[----:B0-----:R-:W3:Y:S04]  /*51820*/  LDL.LU R18, [R1+0x478] ;  /* 0x0004780001127983 */ /* 0x001ee80000300800 */
[----:B------:R-:W3:Y:S04]  /*51830*/  LDL.LU R19, [R1+0x47c] ;  /* 0x00047c0001137983 */ /* 0x000ee80000300800 */
[----:B---3--:R-:W-:Y:S04]  /*51840*/  STL.64 [R1+0x29b8], R18 ;  /* 0x0029b81201007387 */ /* 0x008fe80000100a00 */
[----:B--2---:R0:W-:Y:S04]  /*51850*/  STL.64 [R1+0x29b0], R16 ;  /* 0x0029b01001007387 */ /* 0x0041e80000100a00 */
[----:B0-----:R-:W2:Y:S04]  /*51860*/  LDL.LU R16, [R1+0x480] ;  /* 0x0004800001107983 */ /* 0x001ea80000300800 */
[----:B------:R-:W2:Y:S04]  /*51870*/  LDL.LU R17, [R1+0x484] ;  /* 0x0004840001117983 */ /* 0x000ea80000300800 */
[----:B------:R-:W3:Y:S04]  /*51880*/  LDL.LU R18, [R1+0x488] ;  /* 0x0004880001127983 */ /* 0x000ee80000300800 */
[----:B------:R-:W3:Y:S01]  /*51890*/  LDL.LU R19, [R1+0x48c] ;  /* 0x00048c0001137983 */ /* 0x000ee20000300800 */
[----:B----4-:R-:W-:Y:S03]  /*518a0*/  HMMA.16816.F32 R24, R12, R10, R24 ;  /* 0x0000000a0c18723c */ /* 0x010fe60000001818 */
[----:B---3--:R-:W-:Y:S04]  /*518b0*/  STL.64 [R1+0x29d0], R18 ;  /* 0x0029d01201007387 */ /* 0x008fe80000100a00 */
[----:B--2---:R0:W-:Y:S04]  /*518c0*/  STL.64 [R1+0x29c8], R16 ;  /* 0x0029c81001007387 */ /* 0x0041e80000100a00 */
[----:B0-----:R-:W2:Y:S04]  /*518d0*/  LDL.LU R16, [R1+0x490] ;  /* 0x0004900001107983 */ /* 0x001ea80000300800 */
[----:B------:R-:W2:Y:S04]  /*518e0*/  LDL.LU R17, [R1+0x494] ;  /* 0x0004940001117983 */ /* 0x000ea80000300800 */
[----:B------:R-:W3:Y:S04]  /*518f0*/  LDL.LU R18, [R1+0x498] ;  /* 0x0004980001127983 */ /* 0x000ee80000300800 */
[----:B------:R-:W3:Y:S01]  /*51900*/  LDL.LU R19, [R1+0x49c] ;  /* 0x00049c0001137983 */ /* 0x000ee20000300800 */
[----:B------:R-:W-:-:S02]  /*51910*/  IMAD.MOV.U32 R3, RZ, RZ, R23 ;  /* 0x000000ffff037224 */ /* 0x000fc400078e0017 */
[----:B------:R-:W-:Y:S01]  /*51920*/  IMAD.MOV.U32 R29, RZ, RZ, R22 ;  /* 0x000000ffff1d7224 */ /* 0x000fe200078e0016 */
[----:B---3--:R-:W-:Y:S04]  /*51930*/  STL.64 [R1+0x29e8], R18 ;  /* 0x0029e81201007387 */ /* 0x008fe80000100a00 */
[----:B--2---:R0:W-:Y:S04]  /*51940*/  STL.64 [R1+0x29e0], R16 ;  /* 0x0029e01001007387 */ /* 0x0041e80000100a00 */
[----:B0-----:R-:W2:Y:S04]  /*51950*/  LDL.LU R16, [R1+0x4a0] ;  /* 0x0004a00001107983 */ /* 0x001ea80000300800 */
[----:B------:R-:W2:Y:S04]  /*51960*/  LDL.LU R17, [R1+0x4a4] ;  /* 0x0004a40001117983 */ /* 0x000ea80000300800 */
[----:B------:R-:W2:Y:S04]  /*51970*/  LDL.LU R18, [R1+0x4a8] ;  /* 0x0004a80001127983 */ /* 0x000ea80000300800 */
[----:B------:R-:W2:Y:S04]  /*51980*/  LDL.LU R19, [R1+0x4ac] ;  /* 0x0004ac0001137983 */ /* 0x000ea80000300800 */
[----:B------:R-:W3:Y:S04]  /*51990*/  LDL.LU R4, [R1+0x450] ;  /* 0x0004500001047983 */ /* 0x000ee80000300800 */
[----:B------:R-:W3:Y:S04]  /*519a0*/  LDL.LU R5, [R1+0x454] ;  /* 0x0004540001057983 */ /* 0x000ee80000300800 */
[----:B------:R-:W3:Y:S04]  /*519b0*/  LDL.LU R6, [R1+0x458] ;  /* 0x0004580001067983 */ /* 0x000ee80000300800 */
[----:B------:R-:W3:Y:S04]  /*519c0*/  LDL.LU R7, [R1+0x45c] ;  /* 0x00045c0001077983 */ /* 0x000ee80000300800 */
[----:B------:R-:W3:Y:S04]  /*519d0*/  LDL.LU.64 R22, [R1+0x58] ;  /* 0x0000580001167983 */ /* 0x000ee80000300a00 */
[----:B------:R-:W-:Y:S04]  /*519e0*/  STL [R1+0x2874], R3 ;  /* 0x0028740301007387 */ /* 0x000fe80000100800 */
[----:B------:R-:W-:Y:S04]  /*519f0*/  STL [R1+0x2870], R29 ;  /* 0x0028701d01007387 */ /* 0x000fe80000100800 */
[----:B------:R0:W-:Y:S04]  /*51a00*/  STL.64 [R1+0x4b0], R24 ;  /* 0x0004b01801007387 */ /* 0x0001e80000100a00 */
[----:B------:R1:W-:Y:S01]  /*51a10*/  STL.64 [R1+0x4b8], R26 ;  /* 0x0004b81a01007387 */ /* 0x0003e20000100a00 */
[----:B0-----:R-:W-:-:S03]  /*51a20*/  IMAD.MOV.U32 R24, RZ, RZ, R10 ;  /* 0x000000ffff187224 */ /* 0x001fc600078e000a */
[----:B-1----:R-:W4:Y:S01]  /*51a30*/  LDL.LU.64 R26, [R1+0x29f8] ;  /* 0x0029f800011a7983 */ /* 0x002f220000300a00 */
        /* <DEDUP_REMOVED lines=46> */
[----:B---3--:R-:W-:Y:S03]  /*51d20*/  HMMA.16816.F32 R4, R12, R22, R4 ;  /* 0x000000160c04723c */ /* 0x008fe60000001804 */
[----:B------:R-:W-:Y:S04]  /*51d30*/  STL [R1+0x289c], R25 ;  /* 0x00289c1901007387 */ /* 0x000fe80000100800 */
[----:B------:R-:W-:Y:S01]  /*51d40*/  STL [R1+0x2898], R2 ;  /* 0x0028980201007387 */ /* 0x000fe20000100800 */
[----:B------:R-:W-:-:S02]  /*51d50*/  IMAD.MOV.U32 R24, RZ, RZ, R22 ;  /* 0x000000ffff187224 */ /* 0x000fc400078e0016 */
[----:B------:R-:W-:Y:S01]  /*51d60*/  IMAD.MOV.U32 R28, RZ, RZ, R23 ;  /* 0x000000ffff1c7224 */ /* 0x000fe200078e0017 */
[----:B--2---:R-:W-:Y:S01]  /*51d70*/  HMMA.16816.F32 R8, R12, R18, R8 ;  /* 0x000000120c08723c */ /* 0x004fe20000001808 */
[----:B------:R-:W-:Y:S02]  /*51d80*/  IMAD.MOV.U32 R0, RZ, RZ, R19 ;  /* 0x000000ffff007224 */ /* 0x000fe400078e0013 */
[----:B------:R-:W-:-:S15]  /*51d90*/  IMAD.MOV.U32 R29, RZ, RZ, R18 ;  /* 0x000000ffff1d7224 */ /* 0x000fde00078e0012 */
[----:B------:R-:W-:Y:S01]  /*51da0*/  NOP ;  /* 0x0000000000007918 */ /* 0x000fe20000000000 */
[----:B------:R-:W-:Y:S04]  /*51db0*/  STL.64 [R1+0x460], R8 ;  /* 0x0004600801007387 */ /* 0x000fe80000100a00 */
[----:B------:R-:W-:Y:S04]  /*51dc0*/  STL.64 [R1+0x468], R10 ;  /* 0x0004680a01007387 */ /* 0x000fe80000100a00 */
[----:B------:R-:W-:Y:S04]  /*51dd0*/  STL [R1+0x28a4], R0 ;  /* 0x0028a40001007387 */ /* 0x000fe80000100800 */
[----:B------:R-:W-:Y:S04]  /*51de0*/  STL [R1+0x28a0], R29 ;  /* 0x0028a01d01007387 */ /* 0x000fe80000100800 */
[----:B------:R-:W-:Y:S04]  /*51df0*/  STL.64 [R1+0x450], R4 ;  /* 0x0004500401007387 */ /* 0x000fe80000100a00 */
[----:B------:R0:W-:Y:S04]  /*51e00*/  STL.64 [R1+0x458], R6 ;  /* 0x0004580601007387 */ /* 0x0001e80000100a00 */
[----:B------:R-:W2:Y:S04]  /*51e10*/  LDL.LU R20, [R1+0x3f0] ;  /* 0x0003f00001147983 */ /* 0x000ea80000300800 */
[----:B------:R-:W2:Y:S04]  /*51e20*/  LDL.LU R21, [R1+0x3f4] ;  /* 0x0003f40001157983 */ /* 0x000ea80000300800 */
[----:B------:R-:W3:Y:S04]  /*51e30*/  LDL.LU R22, [R1+0x3f8] ;  /* 0x0003f80001167983 */ /* 0x000ee80000300800 */
[----:B------:R-:W3:Y:S04]  /*51e40*/  LDL.LU R23, [R1+0x3fc] ;  /* 0x0003fc0001177983 */ /* 0x000ee80000300800 */
[----:B0-----:R-:W2:Y:S04]  /*51e50*/  LDL.LU.64 R6, [R1+0x48] ;  /* 0x0000480001067983 */ /* 0x001ea80000300a00 */
[----:B---3--:R0:W-:Y:S04]  /*51e60*/  STL.64 [R1+0x2930], R22 ;  /* 0x0029301601007387 */ /* 0x0081e80000100a00 */
[----:B--2---:R-:W-:Y:S04]  /*51e70*/  STL.64 [R1+0x2928], R20 ;  /* 0x0029281401007387 */ /* 0x004fe80000100a00 */
[----:B0-----:R-:W2:Y:S04]  /*51e80*/  LDL.LU.64 R22, [R1+0x8] ;  /* 0x0000080001167983 */ /* 0x001ea80000300a00 */
[----:B--2---:R0:W-:Y:S04]  /*51e90*/  STL.64 [R1+0x2948], R22 ;  /* 0x0029481601007387 */ /* 0x0041e80000100a00 */
[----:B0-----:R-:W2:Y:S04]  /*51ea0*/  LDL.LU.64 R22, [R1+0x18] ;  /* 0x0000180001167983 */ /* 0x001ea80000300a00 */
[----:B--2---:R-:W-:Y:S04]  /*51eb0*/  STL.64 [R1+0x2960], R22 ;  /* 0x0029601601007387 */ /* 0x004fe80000100a00 */
[----:B------:R-:W2:Y:S04]  /*51ec0*/  LDL.LU R8, [R1+0x3e0] ;  /* 0x0003e00001087983 */ /* 0x000ea80000300800 */
[----:B------:R-:W2:Y:S04]  /*51ed0*/  LDL.LU R9, [R1+0x3e4] ;  /* 0x0003e40001097983 */ /* 0x000ea80000300800 */
[----:B------:R-:W3:Y:S04]  /*51ee0*/  LDL.LU R10, [R1+0x3e8] ;  /* 0x0003e800010a7983 */ /* 0x000ee80000300800 */
[----:B------:R-:W3:Y:S04]  /*51ef0*/  LDL.LU R11, [R1+0x3ec] ;  /* 0x0003ec00010b7983 */ /* 0x000ee80000300800 */
[----:B------:R-:W2:Y:S04]  /*51f00*/  LDL.LU.64 R18, [R1+0x38] ;  /* 0x0000380001127983 */ /* 0x000ea80000300a00 */
[----:B--2---:R0:W-:Y:S04]  /*51f10*/  STL.64 [R1+0x2988], R18 ;  /* 0x0029881201007387 */ /* 0x0041e80000100a00 */
[----:B------:R-:W2:Y:S04]  /*51f20*/  LDL.LU R16, [R1+0x440] ;  /* 0x0004400001107983 */ /* 0x000ea80000300800 */
[----:B------:R-:W2:Y:S04]  /*51f30*/  LDL.LU R17, [R1+0x444] ;  /* 0x0004440001117983 */ /* 0x000ea80000300800 */
[----:B0-----:R-:W2:Y:S04]  /*51f40*/  LDL.LU R18, [R1+0x448] ;  /* 0x0004480001127983 */ /* 0x001ea80000300800 */
[----:B------:R-:W2:Y:S04]  /*51f50*/  LDL.LU R19, [R1+0x44c] ;  /* 0x00044c0001137983 */ /* 0x000ea80000300800 */
[----:B------:R-:W2:Y:S04]  /*51f60*/  LDL.LU.64 R22, [R1+0x28] ;  /* 0x0000280001167983 */ /* 0x000ea80000300a00 */
[----:B--2---:R0:W-:Y:S04]  /*51f70*/  STL.64 [R1+0x2980], R22 ;  /* 0x0029801601007387 */ /* 0x0041e80000100a00 */
[----:B------:R-:W2:Y:S04]  /*51f80*/  LDL.LU R20, [R1+0x430] ;  /* 0x0004300001147983 */ /* 0x000ea80000300800 */
[----:B------:R-:W2:Y:S04]  /*51f90*/  LDL.LU R21, [R1+0x434] ;  /* 0x0004340001157983 */ /* 0x000ea80000300800 */
[----:B0-----:R-:W2:Y:S04]  /*51fa0*/  LDL.LU R22, [R1+0x438] ;  /* 0x0004380001167983 */ /* 0x001ea80000300800 */
[----:B------:R-:W2:Y:S04]  /*51fb0*/  LDL.LU R23, [R1+0x43c] ;  /* 0x00043c0001177983 */ /* 0x000ea80000300800 */
[----:B---3--:R-:W-:Y:S04]  /*51fc0*/  STL.64 [R1+0x2940], R10 ;  /* 0x0029400a01007387 */ /* 0x008fe80000100a00 */
[----:B------:R0:W-:Y:S04]  /*51fd0*/  STL.64 [R1+0x2938], R8 ;  /* 0x0029380801007387 */ /* 0x0001e80000100a00 */
[----:B0-----:R-:W3:Y:S04]  /*51fe0*/  LDL.LU R8, [R1+0x400] ;  /* 0x0004000001087983 */ /* 0x001ee80000300800 */
[----:B------:R-:W3:Y:S04]  /*51ff0*/  LDL.LU R9, [R1+0x404] ;  /* 0x0004040001097983 */ /* 0x000ee80000300800 */
[----:B------:R-:W2:Y:S04]  /*52000*/  LDL.LU R10, [R1+0x408] ;  /* 0x00040800010a7983 */ /* 0x000ea80000300800 */
[----:B------:R-:W2:Y:S01]  /*52010*/  LDL.LU R11, [R1+0x40c] ;  /* 0x00040c00010b7983 */ /* 0x000ea20000300800 */
[----:B------:R-:W-:Y:S03]  /*52020*/  HMMA.16816.F32 R16, R12, R6, R16 ;  /* 0x000000060c10723c */ /* 0x000fe60000001810 */
[----:B--2---:R-:W-:Y:S04]  /*52030*/  STL.64 [R1+0x2958], R10 ;  /* 0x0029580a01007387 */ /* 0x004fe80000100a00 */
[----:B---3--:R0:W-:Y:S04]  /*52040*/  STL.64 [R1+0x2950], R8 ;  /* 0x0029500801007387 */ /* 0x0081e80000100a00 */
[----:B0-----:R-:W2:Y:S04]  /*52050*/  LDL.LU R8, [R1+0x410] ;  /* 0x0004100001087983 */ /* 0x001ea80000300800 */
[----:B------:R-:W2:Y:S04]  /*52060*/  LDL.LU R9, [R1+0x414] ;  /* 0x0004140001097983 */ /* 0x000ea80000300800 */
[----:B------:R-:W3:Y:S04]  /*52070*/  LDL.LU R10, [R1+0x418] ;  /* 0x00041800010a7983 */ /* 0x000ee80000300800 */
[----:B------:R-:W3:Y:S04]  /*52080*/  LDL.LU R11, [R1+0x41c] ;  /* 0x00041c00010b7983 */ /* 0x000ee80000300800 */
[----:B---3--:R-:W-:Y:S04]  /*52090*/  STL.64 [R1+0x2970], R10 ;  /* 0x0029700a01007387 */ /* 0x008fe80000100a00 */
[----:B--2---:R0:W-:Y:S04]  /*520a0*/  STL.64 [R1+0x2968], R8 ;  /* 0x0029680801007387 */ /* 0x0041e80000100a00 */
[----:B0-----:R-:W2:Y:S04]  /*520b0*/  LDL.LU R8, [R1+0x420] ;  /* 0x0004200001087983 */ /* 0x001ea80000300800 */
[----:B------:R-:W2:Y:S04]  /*520c0*/  LDL.LU R9, [R1+0x424] ;  /* 0x0004240001097983 */ /* 0x000ea80000300800 */
[----:B------:R-:W2:Y:S04]  /*520d0*/  LDL.LU R10, [R1+0x428] ;  /* 0x00042800010a7983 */ /* 0x000ea80000300800 */
[----:B------:R-:W2:Y:S04]  /*520e0*/  LDL.LU R11, [R1+0x42c] ;  /* 0x00042c00010b7983 */ /* 0x000ea80000300800 */
[----:B------:R-:W-:Y:S04]  /*520f0*/  STL [R1+0x28ac], R28 ;  /* 0x0028ac1c01007387 */ /* 0x000fe80000100800 */
[----:B------:R-:W-:Y:S04]  /*52100*/  STL [R1+0x28a8], R24 ;  /* 0x0028a81801007387 */ /* 0x000fe80000100800 */
[----:B------:R-:W-:Y:S04]  /*52110*/  STL.64 [R1+0x440], R16 ;  /* 0x0004401001007387 */ /* 0x000fe80000100a00 */
[----:B------:R0:W-:Y:S04]  /*52120*/  STL.64 [R1+0x448], R18 ;  /* 0x0004481201007387 */ /* 0x0001e80000100a00 */
[----:B0-----:R-:W3:Y:S01]  /*52130*/  LDL.LU.64 R18, [R1+0x2988] ;  /* 0x0029880001127983 */ /* 0x001ee20000300a00 */
[----:B------:R-:W-:-:S02]  /*52140*/  IMAD.MOV.U32 R3, RZ, RZ, R7 ;  /* 0x000000ffff037224 */ /* 0x000fc400078e0007 */
[----:B------:R-:W-:Y:S01]  /*52150*/  IMAD.MOV.U32 R2, RZ, RZ, R6 ;  /* 0x000000ffff027224 */ /* 0x000fe200078e0006 */
[----:B------:R-:W2:Y:S04]  /*52160*/  LDL.LU R4, [R1+0x3d0] ;  /* 0x0003d00001047983 */ /* 0x000ea80000300800 */
[----:B------:R-:W2:Y:S04]  /*52170*/  LDL.LU R5, [R1+0x3d4] ;  /* 0x0003d40001057983 */ /* 0x000ea80000300800 */
[----:B------:R-:W2:Y:S04]  /*52180*/  LDL.LU R6, [R1+0x3d8] ;  /* 0x0003d80001067983 */ /* 0x000ea80000300800 */
[----:B------:R-:W2:Y:S04]  /*52190*/  LDL.LU R7, [R1+0x3dc] ;  /* 0x0003dc0001077983 */ /* 0x000ea80000300800 */
[----:B------:R-:W-:Y:S04]  /*521a0*/  STL [R1+0x28b4], R3 ;  /* 0x0028b40301007387 */ /* 0x000fe80000100800 */
[----:B------:R-:W-:Y:S01]  /*521b0*/  STL [R1+0x28b0], R2 ;  /* 0x0028b00201007387 */ /* 0x000fe20000100800 */
[----:B---3--:R-:W-:-:S15]  /*521c0*/  HMMA.16816.F32 R20, R12, R18, R20 ;  /* 0x000000120c14723c */ /* 0x008fde0000001814 */
[----:B------:R-:W-:-:S04]  /*521d0*/  NOP ;  /* 0x0000000000007918 */ /* 0x000fc80000000000 */
[----:B------:R-:W-:Y:S04]  /*521e0*/  STL.64 [R1+0x430], R20 ;  /* 0x0004301401007387 */ /* 0x000fe80000100a00 */
[----:B------:R0:W-:Y:S04]  /*521f0*/  STL.64 [R1+0x438], R22 ;  /* 0x0004381601007387 */ /* 0x0001e80000100a00 */
[----:B0-----:R-:W2:Y:S01]  /*52200*/  LDL.LU.64 R22, [R1+0x2980] ;  /* 0x0029800001167983 */ /* 0x001ea20000300a00 */
[----:B------:R-:W-:-:S03]  /*52210*/  IMAD.MOV.U32 R29, RZ, RZ, R18 ;  /* 0x000000ffff1d7224 */ /* 0x000fc600078e0012 */
[----:B------:R-:W3:Y:S01]  /*52220*/  LDL.LU R16, [R1+0x3c0] ;  /* 0x0003c00001107983 */ /* 0x000ee20000300800 */
[----:B------:R-:W-:-:S03]  /*52230*/  IMAD.MOV.U32 R25, RZ, RZ, R19 ;  /* 0x000000ffff197224 */ /* 0x000fc600078e0013 */
[----:B------:R-:W3:Y:S01]  /*52240*/  LDL.LU R17, [R1+0x3c4] ;  /* 0x0003c40001117983 */ /* 0x000ee20000300800 */
[----:B----4-:R-:W-:-:S03]  /*52250*/  IMAD.MOV.U32 R18, RZ, RZ, R26 ;  /* 0x000000ffff127224 */ /* 0x010fc600078e001a */
[----:B------:R-:W4:Y:S01]  /*52260*/  LDL.LU R26, [R1+0x297c] ;  /* 0x00297c00011a7983 */ /* 0x000f220000300800 */
[----:B------:R-:W-:-:S03]  /*52270*/  IMAD.MOV.U32 R19, RZ, RZ, R27 ;  /* 0x000000ffff137224 */ /* 0x000fc600078e001b */
[----:B------:R-:W4:Y:S04]  /*52280*/  LDL.LU R27, [R1+0x2978] ;  /* 0x00297800011b7983 */ /* 0x000f280000300800 */
        /* <DEDUP_REMOVED lines=9> */
[----:B------:R-:W2:Y:S02]  /*52320*/  LDL.LU.64 R22, [R1+0x2960] ;  /* 0x0029600001167983 */ /* 0x000ea40000300a00 */
        /* <DEDUP_REMOVED lines=17> */
[----:B------:R-:W4:Y:S04]  /*52440*/  LDL.LU.64 R22, [R1+0x2930] ;  /* 0x0029300001167983 */ /* 0x000f280000300a00 */
[----:B------:R-:W4:Y:S02]  /*52450*/  LDL.LU.64 R20, [R1+0x2928] ;  /* 0x0029280001147983 */ /* 0x000f240000300a00 */
[----:B----4-:R-:W-:-:S15]  /*52460*/  HMMA.16816.F32 R20, R12, R26, R20 ;  /* 0x0000001a0c14723c */ /* 0x010fde0000001814 */
[----:B------:R-:W-:-:S04]  /*52470*/  NOP ;  /* 0x0000000000007918 */ /* 0x000fc80000000000 */
[----:B------:R-:W-:Y:S04]  /*52480*/  STL.64 [R1+0x3f0], R20 ;  /* 0x0003f01401007387 */ /* 0x000fe80000100a00 */
[----:B------:R0:W-:Y:S04]  /*52490*/  STL.64 [R1+0x3f8], R22 ;  /* 0x0003f81601007387 */ /* 0x0001e80000100a00 */
[----:B0-----:R-:W2:Y:S04]  /*524a0*/  LDL.LU.64 R22, [R1+0x2920] ;  /* 0x0029200001167983 */ /* 0x001ea80000300a00 */
[----:B------:R-:W4:Y:S04]  /*524b0*/  LDL.LU.64 R20, [R1+0x2918] ;  /* 0x0029180001147983 */ /* 0x000f280000300a00 */
[----:B------:R0:W-:Y:S04]  /*524c0*/  STL.64 [R1+0x28c8], R26 ;  /* 0x0028c81a01007387 */ /* 0x0001e80000100a00 */
[----:B------:R-:W-:Y:S04]  /*524d0*/  STL.64 [R1+0x28c0], R24 ;  /* 0x0028c01801007387 */ /* 0x000fe80000100a00 */
[----:B0-----:R-:W3:Y:S04]  /*524e0*/  LDL.LU R26, [R1+0x1b8] ;  /* 0x0001b800011a7983 */ /* 0x001ee80000300800 */
[----:B------:R-:W3:Y:S01]  /*524f0*/  LDL.LU R27, [R1+0x1bc] ;  /* 0x0001bc00011b7983 */ /* 0x000ee20000300800 */
[----:B--2---:R-:W-:-:S15]  /*52500*/  HMMA.16816.F32 R8, R12, R22, R8 ;  /* 0x000000160c08723c */ /* 0x004fde0000001808 */
[----:B------:R-:W-:-:S04]  /*52510*/  NOP ;  /* 0x0000000000007918 */ /* 0x000fc80000000000 */
[----:B------:R-:W-:Y:S04]  /*52520*/  STL.64 [R1+0x3e0], R8 ;  /* 0x0003e00801007387 */ /* 0x000fe80000100a00 */
[----:B------:R0:W-:Y:S04]  /*52530*/  STL.64 [R1+0x3e8], R10 ;  /* 0x0003e80a01007387 */ /* 0x0001e80000100a00 */
[----:B0-----:R-:W2:Y:S04]  /*52540*/  LDL.LU.64 R10, [R1+0x2910] ;  /* 0x00291000010a7983 */ /* 0x001ea80000300a00 */
[----:B------:R-:W3:Y:S04]  /*52550*/  LDL.LU.64 R8, [R1+0x2908] ;  /* 0x0029080001087983 */ /* 0x000ee80000300a00 */
[----:B------:R2:W-:Y:S04]  /*52560*/  STL.64 [R1+0x2590], R22 ;  /* 0x0025901601007387 */ /* 0x0005e80000100a00 */
[----:B----4-:R0:W-:Y:S01]  /*52570*/  STL.64 [R1+0x2588], R20 ;  /* 0x0025881401007387 */ /* 0x0101e20000100a00 */
[----:B--2---:R-:W-:-:S03]  /*52580*/  IMAD.MOV.U32 R22, RZ, RZ, R11 ;  /* 0x000000ffff167224 */ /* 0x004fc600078e000b */
[----:B------:R-:W2:Y:S01]  /*52590*/  LDL.LU R11, [R1+0x2904] ;  /* 0x00290400010b7983 */ /* 0x000ea20000300800 */
[----:B---3--:R-:W-:-:S03]  /*525a0*/  IMAD.MOV.U32 R23, RZ, RZ, R9 ;  /* 0x000000ffff177224 */ /* 0x008fc600078e0009 */
[----:B------:R-:W3:Y:S04]  /*525b0*/  LDL.LU R9, [R1+0x2900] ;  /* 0x0029000001097983 */ /* 0x000ee80000300800 */
[----:B------:R1:W-:Y:S04]  /*525c0*/  STL.64 [R1+0x28d0], R22 ;  /* 0x0028d01601007387 */ /* 0x0003e80000100a00 */
[----:B0-----:R-:W4:Y:S04]  /*525d0*/  LDL.LU R20, [R1+0x3b0] ;  /* 0x0003b00001147983 */ /* 0x001f280000300800 */
[----:B------:R-:W4:Y:S04]  /*525e0*/  LDL.LU R21, [R1+0x3b4] ;  /* 0x0003b40001157983 */ /* 0x000f280000300800 */
[----:B-1----:R-:W4:Y:S04]  /*525f0*/  LDL.LU R22, [R1+0x3b8] ;  /* 0x0003b80001167983 */ /* 0x002f280000300800 */
[----:B------:R-:W4:Y:S01]  /*52600*/  LDL.LU R23, [R1+0x3bc] ;  /* 0x0003bc0001177983 */ /* 0x000f220000300800 */
[----:B--2---:R-:W-:-:S15]  /*52610*/  HMMA.16816.F32 R4, R12, R10, R4 ;  /* 0x0000000a0c04723c */ /* 0x004fde0000001804 */
[----:B------:R-:W-:-:S04]  /*52620*/  NOP ;  /* 0x0000000000007918 */ /* 0x000fc80000000000 */
[----:B------:R-:W-:Y:S04]  /*52630*/  STL.64 [R1+0x3d0], R4 ;  /* 0x0003d00401007387 */ /* 0x000fe80000100a00 */
[----:B------:R0:W-:Y:S04]  /*52640*/  STL.64 [R1+0x3d8], R6 ;  /* 0x0003d80601007387 */ /* 0x0001e80000100a00 */
[----:B0-----:R-:W2:Y:S04]  /*52650*/  LDL.LU.64 R6, [R1+0x28f8] ;  /* 0x0028f80001067983 */ /* 0x001ea80000300a00 */
[----:B------:R-:W4:Y:S04]  /*52660*/  LDL.LU.64 R4, [R1+0x28f0] ;  /* 0x0028f00001047983 */ /* 0x000f280000300a00 */
[----:B------:R-:W-:Y:S04]  /*52670*/  STL.64 [R1+0x2580], R10 ;  /* 0x0025800a01007387 */ /* 0x000fe80000100a00 */
[----:B---3--:R0:W-:Y:S04]  /*52680*/  STL.64 [R1+0x2578], R8 ;  /* 0x0025780801007387 */ /* 0x0081e80000100a00 */
[----:B0-----:R-:W3:Y:S04]  /*52690*/  LDL.LU R8, [R1+0x390] ;  /* 0x0003900001087983 */ /* 0x001ee80000300800 */
[----:B------:R-:W3:Y:S04]  /*526a0*/  LDL.LU R9, [R1+0x394] ;  /* 0x0003940001097983 */ /* 0x000ee80000300800 */
[----:B------:R-:W3:Y:S04]  /*526b0*/  LDL.LU R10, [R1+0x398] ;  /* 0x00039800010a7983 */ /* 0x000ee80000300800 */
[----:B------:R-:W3:Y:S01]  /*526c0*/  LDL.LU R11, [R1+0x39c] ;  /* 0x00039c00010b7983 */ /* 0x000ee20000300800 */
[----:B--2---:R-:W-:Y:S03]  /*526d0*/  HMMA.16816.F32 R12, R12, R6, R16 ;  /* 0x000000060c0c723c */ /* 0x004fe60000001810 */
[----:B------:R-:W2:Y:S04]  /*526e0*/  LDL.LU.64 R18, [R1+0x28e8] ;  /* 0x0028e80001127983 */ /* 0x000ea80000300a00 */
[----:B------:R-:W3:-:S12]  /*526f0*/  LDL.LU.64 R16, [R1+0x28e0] ;  /* 0x0028e00001107983 */ /* 0x000ed80000300a00 */
[----:B------:R-:W-:Y:S04]  /*52700*/  STL.64 [R1+0x3c0], R12 ;  /* 0x0003c00c01007387 */ /* 0x000fe80000100a00 */
[----:B------:R2:W-:Y:S02]  /*52710*/  STL.64 [R1+0x3c8], R14 ;  /* 0x0003c80e01007387 */ /* 0x0005e40000100a00 */
[----:B--2---:R-:W-:Y:S02]  /*52720*/  IMAD.MOV.U32 R14, RZ, RZ, R18 ;  /* 0x000000ffff0e7224 */ /* 0x004fe400078e0012 */
[----:B------:R-:W-:Y:S01]  /*52730*/  IMAD.MOV.U32 R15, RZ, RZ, R19 ;  /* 0x000000ffff0f7224 */ /* 0x000fe200078e0013 */
[----:B------:R-:W3:Y:S04]  /*52740*/  LDL.LU R18, [R1+0x28dc] ;  /* 0x0028dc0001127983 */ /* 0x000ee80000300800 */
[----:B------:R-:W3:Y:S04]  /*52750*/  LDL.LU R19, [R1+0x28d8] ;  /* 0x0028d80001137983 */ /* 0x000ee80000300800 */
[----:B------:R-:W-:Y:S04]  /*52760*/  STL.64 [R1+0x25a0], R6 ;  /* 0x0025a00601007387 */ /* 0x000fe80000100a00 */
[----:B----4-:R0:W-:Y:S04]  /*52770*/  STL.64 [R1+0x2598], R4 ;  /* 0x0025980401007387 */ /* 0x0101e80000100a00 */
[----:B0-----:R-:W2:Y:S04]  /*52780*/  LDL.LU R4, [R1+0x3a0] ;  /* 0x0003a00001047983 */ /* 0x001ea80000300800 */
[----:B------:R-:W2:Y:S04]  /*52790*/  LDL.LU R5, [R1+0x3a4] ;  /* 0x0003a40001057983 */ /* 0x000ea80000300800 */
[----:B------:R-:W2:Y:S04]  /*527a0*/  LDL.LU R6, [R1+0x3a8] ;  /* 0x0003a80001067983 */ /* 0x000ea80000300800 */
[----:B------:R-:W2:Y:S01]  /*527b0*/  LDL.LU R7, [R1+0x3ac] ;  /* 0x0003ac0001077983 */ /* 0x000ea20000300800 */
[C---:B---3--:R-:W-:Y:S03]  /*527c0*/  HMMA.16816.F32 R24, R16.reuse, R26, R20 ;  /* 0x0000001a1018723c */ /* 0x048fe60000001814 */
[----:B------:R-:W3:Y:S05]  /*527d0*/  LDL.LU.64 R22, [R1+0x28d0] ;  /* 0x0028d00001167983 */ /* 0x000eea0000300a00 */
[C---:B--2---:R-:W-:Y:S11]  /*527e0*/  HMMA.16816.F32 R12, R16.reuse, R14, R4 ;  /* 0x0000000e100c723c */ /* 0x044ff60000001804 */
[----:B------:R-:W-:Y:S04]  /*527f0*/  STL.64 [R1+0x3b0], R24 ;  /* 0x0003b01801007387 */ /* 0x000fe80000100a00 */
[----:B------:R0:W-:Y:S04]  /*52800*/  STL.64 [R1+0x3b8], R26 ;  /* 0x0003b81a01007387 */ /* 0x0001e80000100a00 */
[----:B0-----:R-:W2:Y:S04]  /*52810*/  LDL.LU.64 R26, [R1+0x28c8] ;  /* 0x0028c800011a7983 */ /* 0x001ea80000300a00 */
[----:B------:R-:W4:Y:S01]  /*52820*/  LDL.LU.64 R24, [R1+0x28c0] ;  /* 0x0028c00001187983 */ /* 0x000f220000300a00 */
[----:B---3--:R-:W-:Y:S03]  /*52830*/  HMMA.16816.F32 R4, R16, R22, R8 ;  /* 0x000000161004723c */ /* 0x008fe60000001808 */
[----:B------:R-:W3:Y:S04]  /*52840*/  LDL.LU R8, [R1+0x1e0] ;  /* 0x0001e00001087983 */ /* 0x000ee80000300800 */
[----:B------:R-:W-:Y:S04]  /*52850*/  STL.64 [R1+0x3a0], R12 ;  /* 0x0003a00c01007387 */ /* 0x000fe80000100a00 */
[----:B------:R-:W-:Y:S08]  /*52860*/  STL.64 [R1+0x3a8], R14 ;  /* 0x0003a80e01007387 */ /* 0x000ff00000100a00 */
[----:B------:R-:W-:Y:S04]  /*52870*/  STL.64 [R1+0x390], R4 ;  /* 0x0003900401007387 */ /* 0x000fe80000100a00 */
[----:B------:R0:W-:Y:S04]  /*52880*/  STL.64 [R1+0x398], R6 ;  /* 0x0003980601007387 */ /* 0x0001e80000100a00 */
[----:B------:R-:W3:Y:S04]  /*52890*/  LDL.LU R9, [R1+0x1e4] ;  /* 0x0001e40001097983 */ /* 0x000ee80000300800 */
[----:B------:R-:W2:Y:S04]  /*528a0*/  LDL.LU R10, [R1+0x1e8] ;  /* 0x0001e800010a7983 */ /* 0x000ea80000300800 */
[----:B------:R-:W2:Y:S04]  /*528b0*/  LDL.LU R11, [R1+0x1ec] ;  /* 0x0001ec00010b7983 */ /* 0x000ea80000300800 */
[----:B--2---:R-:W-:Y:S04]  /*528c0*/  STL.64 [R1+0x25b0], R10 ;  /* 0x0025b00a01007387 */ /* 0x004fe80000100a00 */
[----:B---3--:R-:W-:Y:S04]  /*528d0*/  STL.64 [R1+0x25a8], R8 ;  /* 0x0025a80801007387 */ /* 0x008fe80000100a00 */
[----:B------:R-:W2:Y:S04]  /*528e0*/  LDL.LU R20, [R1+0x1f0] ;  /* 0x0001f00001147983 */ /* 0x000ea80000300800 */
[----:B------:R-:W2:Y:S04]  /*528f0*/  LDL.LU R21, [R1+0x1f4] ;  /* 0x0001f40001157983 */ /* 0x000ea80000300800 */
[----:B------:R-:W3:Y:S04]  /*52900*/  LDL.LU R22, [R1+0x1f8] ;  /* 0x0001f80001167983 */ /* 0x000ee80000300800 */
[----:B------:R-:W3:Y:S01]  /*52910*/  LDL.LU R23, [R1+0x1fc] ;  /* 0x0001fc0001177983 */ /* 0x000ee20000300800 */
[----:B0-----:R-:W-:-:S02]  /*52920*/  IMAD.MOV.U32 R6, RZ, RZ, R29 ;  /* 0x000000ffff067224 */ /* 0x001fc400078e001d */
[----:B------:R-:W-:Y:S01]  /*52930*/  IMAD.MOV.U32 R7, RZ, RZ, R3 ;  /* 0x000000ffff077224 */ /* 0x000fe200078e0003 */
[----:B---3--:R0:W-:Y:S04]  /*52940*/  STL.64 [R1+0x25c0], R22 ;  /* 0x0025c01601007387 */ /* 0x0081e80000100a00 */
[----:B--2---:R-:W-:Y:S04]  /*52950*/  STL.64 [R1+0x25b8], R20 ;  /* 0x0025b81401007387 */ /* 0x004fe80000100a00 */
[----:B------:R-:W2:Y:S04]  /*52960*/  LDL.LU R29, [R1+0x28b8] ;  /* 0x0028b800011d7983 */ /* 0x000ea80000300800 */
[----:B------:R-:W3:Y:S04]  /*52970*/  LDL.LU R3, [R1+0x28b4] ;  /* 0x0028b40001037983 */ /* 0x000ee80000300800 */
[----:B------:R1:W-:Y:S01]  /*52980*/  STL.64 [R1+0x25c8], R6 ;  /* 0x0025c80601007387 */ /* 0x0003e20000100a00 */
[----:B0-----:R-:W-:-:S02]  /*52990*/  IMAD.MOV.U32 R22, RZ, RZ, R2 ;  /* 0x000000ffff167224 */ /* 0x001fc400078e0002 */
[----:B------:R-:W-:Y:S01]  /*529a0*/  IMAD.MOV.U32 R23, RZ, RZ, R28 ;  /* 0x000000ffff177224 */ /* 0x000fe200078e001c */
[----:B------:R-:W2:Y:S04]  /*529b0*/  LDL.LU R2, [R1+0x28b0] ;  /* 0x0028b00001027983 */ /* 0x000ea80000300800 */
[----:B------:R-:W2:Y:S04]  /*529c0*/  LDL.LU R28, [R1+0x28ac] ;  /* 0x0028ac00011c7983 */ /* 0x000ea80000300800 */
[----:B------:R4:W-:Y:S04]  /*529d0*/  STL.64 [R1+0x25d0], R22 ;  /* 0x0025d01601007387 */ /* 0x0009e80000100a00 */
[----:B------:R-:W2:Y:S04]  /*529e0*/  LDL.LU R4, [R1+0x210] ;  /* 0x0002100001047983 */ /* 0x000ea80000300800 */
[----:B------:R-:W2:Y:S04]  /*529f0*/  LDL.LU R5, [R1+0x214] ;  /* 0x0002140001057983 */ /* 0x000ea80000300800 */
[----:B-1----:R-:W2:Y:S04]  /*52a00*/  LDL.LU R6, [R1+0x218] ;  /* 0x0002180001067983 */ /* 0x002ea80000300800 */
[----:B------:R-:W2:Y:S01]  /*52a10*/  LDL.LU R7, [R1+0x21c] ;  /* 0x00021c0001077983 */ /* 0x000ea20000300800 */
[----:B----4-:R-:W-:-:S02]  /*52a20*/  IMAD.MOV.U32 R22, RZ, RZ, R24 ;  /* 0x000000ffff167224 */ /* 0x010fc400078e0018 */
[----:B------:R-:W-:Y:S01]  /*52a30*/  IMAD.MOV.U32 R23, RZ, RZ, R0 ;  /* 0x000000ffff177224 */ /* 0x000fe200078e0000 */
[----:B--2---:R-:W-:Y:S04]  /*52a40*/  STL.64 [R1+0x25e0], R6 ;  /* 0x0025e00601007387 */ /* 0x004fe80000100a00 */
[----:B------:R0:W-:Y:S04]  /*52a50*/  STL.64 [R1+0x25d8], R4 ;  /* 0x0025d80401007387 */ /* 0x0001e80000100a00 */
[----:B------:R-:W2:Y:S04]  /*52a60*/  LDL.LU R24, [R1+0x28a8] ;  /* 0x0028a80001187983 */ /* 0x000ea80000300800 */
[----:B------:R-:W4:Y:S04]  /*52a70*/  LDL.LU R0, [R1+0x28a4] ;  /* 0x0028a40001007983 */ /* 0x000f280000300800 */
[----:B------:R1:W-:Y:S04]  /*52a80*/  STL.64 [R1+0x25e8], R22 ;  /* 0x0025e81601007387 */ /* 0x0003e80000100a00 */
[----:B0-----:R-:W2:Y:S04]  /*52a90*/  LDL.LU R4, [R1+0x220] ;  /* 0x0002200001047983 */ /* 0x001ea80000300800 */
[----:B------:R-:W2:Y:S04]  /*52aa0*/  LDL.LU R5, [R1+0x224] ;  /* 0x0002240001057983 */ /* 0x000ea80000300800 */
[----:B------:R-:W2:Y:S04]  /*52ab0*/  LDL.LU R6, [R1+0x228] ;  /* 0x0002280001067983 */ /* 0x000ea80000300800 */
[----:B------:R-:W2:Y:S01]  /*52ac0*/  LDL.LU R7, [R1+0x22c] ;  /* 0x00022c0001077983 */ /* 0x000ea20000300800 */
[----:B-1----:R-:W-:-:S02]  /*52ad0*/  IMAD.MOV.U32 R22, RZ, RZ, R29 ;  /* 0x000000ffff167224 */ /* 0x002fc400078e001d */
[----:B------:R-:W-:Y:S01]  /*52ae0*/  IMAD.MOV.U32 R23, RZ, RZ, R25 ;  /* 0x000000ffff177224 */ /* 0x000fe200078e0019 */
[----:B--2---:R-:W-:Y:S04]  /*52af0*/  STL.64 [R1+0x25f8], R6 ;  /* 0x0025f80601007387 */ /* 0x004fe80000100a00 */
[----:B------:R0:W-:Y:S04]  /*52b00*/  STL.64 [R1+0x25f0], R4 ;  /* 0x0025f00401007387 */ /* 0x0001e80000100a00 */
[----:B------:R-:W2:Y:S04]  /*52b10*/  LDL.LU R29, [R1+0x28a0] ;  /* 0x0028a000011d7983 */ /* 0x000ea80000300800 */
[----:B------:R-:W2:Y:S04]  /*52b20*/  LDL.LU R25, [R1+0x289c] ;  /* 0x00289c0001197983 */ /* 0x000ea80000300800 */
[----:B------:R1:W-:Y:S04]  /*52b30*/  STL.64 [R1+0x2600], R22 ;  /* 0x0026001601007387 */ /* 0x0003e80000100a00 */
[----:B0-----:R-:W2:Y:S04]  /*52b40*/  LDL.LU R4, [R1+0x230] ;  /* 0x0002300001047983 */ /* 0x001ea80000300800 */
[----:B------:R-:W2:Y:S04]  /*52b50*/  LDL.LU R5, [R1+0x234] ;  /* 0x0002340001057983 */ /* 0x000ea80000300800 */
[----:B------:R-:W2:Y:S04]  /*52b60*/  LDL.LU R6, [R1+0x238] ;  /* 0x0002380001067983 */ /* 0x000ea80000300800 */
[----:B------:R-:W2:Y:S01]  /*52b70*/  LDL.LU R7, [R1+0x23c] ;  /* 0x00023c0001077983 */ /* 0x000ea20000300800 */
[----:B-1----:R-:W-:-:S02]  /*52b80*/  IMAD.MOV.U32 R22, RZ, RZ, R2 ;  /* 0x000000ffff167224 */ /* 0x002fc400078e0002 */
[----:B---3--:R-:W-:Y:S01]  /*52b90*/  IMAD.MOV.U32 R23, RZ, RZ, R3 ;  /* 0x000000ffff177224 */ /* 0x008fe200078e0003 */
[----:B--2---:R-:W-:Y:S04]  /*52ba0*/  STL.64 [R1+0x2610], R6 ;  /* 0x0026100601007387 */ /* 0x004fe80000100a00 */
[----:B------:R-:W-:Y:S04]  /*52bb0*/  STL.64 [R1+0x2608], R4 ;  /* 0x0026080401007387 */ /* 0x000fe80000100a00 */
[----:B------:R-:W2:Y:S04]  /*52bc0*/  LDL.LU R2, [R1+0x2898] ;  /* 0x0028980001027983 */ /* 0x000ea80000300800 */
[----:B------:R-:W3:Y:S04]  /*52bd0*/  LDL.LU R3, [R1+0x2894] ;  /* 0x0028940001037983 */ /* 0x000ee80000300800 */
[----:B------:R0:W-:Y:S02]  /*52be0*/  STL.64 [R1+0x2618], R22 ;  /* 0x0026181601007387 */ /* 0x0001e40000100a00 */
[----:B0-----:R-:W-:-:S02]  /*52bf0*/  IMAD.MOV.U32 R22, RZ, RZ, R24 ;  /* 0x000000ffff167224 */ /* 0x001fc400078e0018 */
[----:B------:R-:W-:Y:S01]  /*52c00*/  IMAD.MOV.U32 R23, RZ, RZ, R28 ;  /* 0x000000ffff177224 */ /* 0x000fe200078e001c */
[----:B------:R-:W2:Y:S04]  /*52c10*/  LDL.LU R24, [R1+0x2890] ;  /* 0x0028900001187983 */ /* 0x000ea80000300800 */
[----:B------:R-:W2:Y:S04]  /*52c20*/  LDL.LU R28, [R1+0x288c] ;  /* 0x00288c00011c7983 */ /* 0x000ea80000300800 */
[----:B------:R0:W-:Y:S04]  /*52c30*/  STL.64 [R1+0x2630], R22 ;  /* 0x0026301601007387 */ /* 0x0001e80000100a00 */
[----:B------:R-:W2:Y:S04]  /*52c40*/  LDL.LU R4, [R1+0x240] ;  /* 0x0002400001047983 */ /* 0x000ea80000300800 */
[----:B------:R-:W2:Y:S04]  /*52c50*/  LDL.LU R5, [R1+0x244] ;  /* 0x0002440001057983 */ /* 0x000ea80000300800 */
[----:B------:R-:W2:Y:S04]  /*52c60*/  LDL.LU R6, [R1+0x248] ;  /* 0x0002480001067983 */ /* 0x000ea80000300800 */
[----:B------:R-:W2:Y:S01]  /*52c70*/  LDL.LU R7, [R1+0x24c] ;  /* 0x00024c0001077983 */ /* 0x000ea20000300800 */
[----:B0-----:R-:W-:-:S02]  /*52c80*/  IMAD.MOV.U32 R22, RZ, RZ, R29 ;  /* 0x000000ffff167224 */ /* 0x001fc400078e001d */
[----:B----4-:R-:W-:Y:S01]  /*52c90*/  IMAD.MOV.U32 R23, RZ, RZ, R0 ;  /* 0x000000ffff177224 */ /* 0x010fe200078e0000 */
[----:B------:R-:W4:Y:S04]  /*52ca0*/  LDL.LU R29, [R1+0x2888] ;  /* 0x00288800011d7983 */ /* 0x000f280000300800 */
[----:B------:R-:W3:Y:S04]  /*52cb0*/  LDL.LU R0, [R1+0x2884] ;  /* 0x0028840001007983 */ /* 0x000ee80000300800 */
[----:B------:R-:W-:Y:S04]  /*52cc0*/  STL.64 [R1+0x2648], R22 ;  /* 0x0026481601007387 */ /* 0x000fe80000100a00 */
[----:B--2---:R-:W-:Y:S04]  /*52cd0*/  STL.64 [R1+0x2628], R6 ;  /* 0x0026280601007387 */ /* 0x004fe80000100a00 */
[----:B------:R0:W-:Y:S04]  /*52ce0*/  STL.64 [R1+0x2620], R4 ;  /* 0x0026200401007387 */ /* 0x0001e80000100a00 */
[----:B0-----:R-:W2:Y:S04]  /*52cf0*/  LDL.LU R4, [R1+0x250] ;  /* 0x0002500001047983 */ /* 0x001ea80000300800 */
[----:B------:R-:W2:Y:S04]  /*52d00*/  LDL.LU R5, [R1+0x254] ;  /* 0x0002540001057983 */ /* 0x000ea80000300800 */
[----:B------:R-:W2:Y:S04]  /*52d10*/  LDL.LU R6, [R1+0x258] ;  /* 0x0002580001067983 */ /* 0x000ea80000300800 */
[----:B------:R-:W2:Y:S01]  /*52d20*/  LDL.LU R7, [R1+0x25c] ;  /* 0x00025c0001077983 */ /* 0x000ea20000300800 */
[----:B------:R-:W-:-:S02]  /*52d30*/  IMAD.MOV.U32 R22, RZ, RZ, R2 ;  /* 0x000000ffff167224 */ /* 0x000fc400078e0002 */
[----:B------:R-:W-:Y:S01]  /*52d40*/  IMAD.MOV.U32 R23, RZ, RZ, R25 ;  /* 0x000000ffff177224 */ /* 0x000fe200078e0019 */
[----:B------:R-:W3:Y:S04]  /*52d50*/  LDL.LU R2, [R1+0x2880] ;  /* 0x0028800001027983 */ /* 0x000ee80000300800 */
        /* <DEDUP_REMOVED lines=9> */
[----:B---3--:R-:W-:Y:S01]  /*52df0*/  IMAD.MOV.U32 R23, RZ, RZ, R3 ;  /* 0x000000ffff177224 */ /* 0x008fe200078e0003 */
        /* <DEDUP_REMOVED lines=9> */
[----:B----4-:R-:W-:-:S02]  /*52e90*/  IMAD.MOV.U32 R22, RZ, RZ, R29 ;  /* 0x000000ffff167224 */ /* 0x010fc400078e001d */
[----:B------:R-:W-:Y:S01]  /*52ea0*/  IMAD.MOV.U32 R23, RZ, RZ, R28 ;  /* 0x000000ffff177224 */ /* 0x000fe200078e001c */
[----:B------:R-:W4:Y:S04]  /*52eb0*/  LDL.LU R29, [R1+0x2870] ;  /* 0x00287000011d7983 */ /* 0x000f280000300800 */
[----:B------:R-:W3:Y:S04]  /*52ec0*/  LDL.LU R28, [R1+0x286c] ;  /* 0x00286c00011c7983 */ /* 0x000ee80000300800 */
[----:B------:R0:W-:Y:S02]  /*52ed0*/  STL.64 [R1+0x2690], R22 ;  /* 0x0026901601007387 */ /* 0x0001e40000100a00 */
[----:B0-----:R-:W-:-:S02]  /*52ee0*/  IMAD.MOV.U32 R22, RZ, RZ, R2 ;  /* 0x000000ffff167224 */ /* 0x001fc400078e0002 */
[----:B------:R-:W-:Y:S01]  /*52ef0*/  IMAD.MOV.U32 R23, RZ, RZ, R0 ;  /* 0x000000ffff177224 */ /* 0x000fe200078e0000 */
[----:B------:R-:W3:Y:S04]  /*52f00*/  LDL.LU R2, [R1+0x2868] ;  /* 0x0028680001027983 */ /* 0x000ee80000300800 */
[----:B------:R-:W4:Y:S04]  /*52f10*/  LDL.LU R0, [R1+0x2864] ;  /* 0x0028640001007983 */ /* 0x000f280000300800 */
[----:B------:R-:W-:Y:S04]  /*52f20*/  STL.64 [R1+0x26a8], R22 ;  /* 0x0026a81601007387 */ /* 0x000fe80000100a00 */
[----:B--2---:R-:W-:Y:S04]  /*52f30*/  STL.64 [R1+0x2670], R6 ;  /* 0x0026700601007387 */ /* 0x004fe80000100a00 */
[----:B------:R0:W-:Y:S04]  /*52f40*/  STL.64 [R1+0x2668], R4 ;  /* 0x0026680401007387 */ /* 0x0001e80000100a00 */
[----:B0-----:R-:W2:Y:S04]  /*52f50*/  LDL.LU R4, [R1+0x280] ;  /* 0x0002800001047983 */ /* 0x001ea80000300800 */
[----:B------:R-:W2:Y:S04]  /*52f60*/  LDL.LU R5, [R1+0x284] ;  /* 0x0002840001057983 */ /* 0x000ea80000300800 */
[----:B------:R-:W2:Y:S04]  /*52f70*/  LDL.LU R6, [R1+0x288] ;  /* 0x0002880001067983 */ /* 0x000ea80000300800 */
[----:B------:R-:W2:Y:S01]  /*52f80*/  LDL.LU R7, [R1+0x28c] ;  /* 0x00028c0001077983 */ /* 0x000ea20000300800 */
[----:B---3--:R-:W-:-:S02]  /*52f90*/  IMAD.MOV.U32 R22, RZ, RZ, R24 ;  /* 0x000000ffff167224 */ /* 0x008fc400078e0018 */
        /* <DEDUP_REMOVED lines=104> */
[----:B------:R-:W4:Y:S04]  /*53620*/  LDL.LU R2, [R1+0x2814] ;  /* 0x0028140001027983 */ /* 0x000f280000300800 */
[----:B------:R-:W4:Y:S04]  /*53630*/  LDL.LU R0, [R1+0x2810] ;  /* 0x0028100001007983 */ /* 0x000f280000300800 */
[----:B------:R3:W-:Y:S02]  /*53640*/  STL.64 [R1+0x27b0], R22 ;  /* 0x0027b01601007387 */ /* 0x0007e40000100a00 */
        /* <DEDUP_REMOVED lines=26> */
[----:B--2---:R-:W-:Y:S04]  /*537f0*/  STL.64 [R1+0x2790], R6 ;  /* 0x0027900601007387 */ /* 0x004fe80000100a00 */
[----:B------:R0:W-:Y:S04]  /*53800*/  STL.64 [R1+0x2788], R4 ;  /* 0x0027880401007387 */ /* 0x0001e80000100a00 */
[----:B0-----:R-:W2:Y:S04]  /*53810*/  LDL.LU R4, [R1+0x340] ;  /* 0x0003400001047983 */ /* 0x001ea80000300800 */
[----:B------:R-:W2:Y:S04]  /*53820*/  LDL.LU R5, [R1+0x344] ;  /* 0x0003440001057983 */ /* 0x000ea80000300800 */
[----:B------:R-:W2:Y:S04]  /*53830*/  LDL.LU R6, [R1+0x348] ;  /* 0x0003480001067983 */ /* 0x000ea80000300800 */
[----:B------:R-:W2:Y:S04]  /*53840*/  LDL.LU R7, [R1+0x34c] ;  /* 0x00034c0001077983 */ /* 0x000ea80000300800 */
        /* <DEDUP_REMOVED lines=24> */
[----:B------:R-:W4:Y:S04]  /*539d0*/  LDL.LU R8, [R1+0x200] ;  /* 0x0002000001087983 */ /* 0x000f280000300800 */
[----:B------:R-:W4:Y:S04]  /*539e0*/  LDL.LU R9, [R1+0x204] ;  /* 0x0002040001097983 */ /* 0x000f280000300800 */
[----:B------:R-:W4:Y:S04]  /*539f0*/  LDL.LU R10, [R1+0x208] ;  /* 0x00020800010a7983 */ /* 0x000f280000300800 */
[----:B------:R-:W4:Y:S04]  /*53a00*/  LDL.LU R11, [R1+0x20c] ;  /* 0x00020c00010b7983 */ /* 0x000f280000300800 */
[----:B------:R-:W4:Y:S04]  /*53a10*/  LDL.LU R12, [R1+0x1c0] ;  /* 0x0001c000010c7983 */ /* 0x000f280000300800 */
[----:B------:R-:W4:Y:S01]  /*53a20*/  LDL.LU R13, [R1+0x1c4] ;  /* 0x0001c400010d7983 */ /* 0x000f220000300800 */
[----:B---3--:R-:W-:-:S03]  /*53a30*/  IMAD.MOV.U32 R14, RZ, RZ, R25 ;  /* 0x000000ffff0e7224 */ /* 0x008fc600078e0019 */
[----:B------:R-:W3:Y:S01]  /*53a40*/  LDL R25, [R1+0x90c] ;  /* 0x00090c0001197983 */ /* 0x000ee20000100800 */
[----:B--2---:R-:W-:Y:S03]  /*53a50*/  HMMA.16816.F32 R20, R16, R22, R4 ;  /* 0x000000161014723c */ /* 0x004fe60000001804 */
[----:B------:R-:W2:Y:S04]  /*53a60*/  LDL.LU.64 R6, [R1+0x27f0] ;  /* 0x0027f00001067983 */ /* 0x000ea80000300a00 */
[----:B------:R-:W2:-:S12]  /*53a70*/  LDL.LU.64 R4, [R1+0x27e8] ;  /* 0x0027e80001047983 */ /* 0x000e980000300a00 */
[----:B------:R-:W-:Y:S04]  /*53a80*/  STL.64 [R1+0x380], R20 ;  /* 0x0003801401007387 */ /* 0x000fe80000100a00 */
[----:B------:R0:W-:Y:S04]  /*53a90*/  STL.64 [R1+0x388], R22 ;  /* 0x0003881601007387 */ /* 0x0001e80000100a00 */
[----:B0-----:R-:W2:Y:S02]  /*53aa0*/  LDL.LU.64 R22, [R1+0x27e0] ;  /* 0x0027e00001167983 */ /* 0x001ea40000300a00 */
[----:B--2---:R-:W-:Y:S02]  /*53ab0*/  HMMA.16816.F32 R20, R16, R22, R4 ;  /* 0x000000161014723c */ /* 0x004fe40000001804 */
[----:B------:R-:W2:Y:S04]  /*53ac0*/  LDL.LU.64 R6, [R1+0x27d8] ;  /* 0x0027d80001067983 */ /* 0x000ea80000300a00 */
[----:B------:R-:W2:-:S13]  /*53ad0*/  LDL.LU.64 R4, [R1+0x27d0] ;  /* 0x0027d00001047983 */ /* 0x000e9a0000300a00 */
        /* <DEDUP_REMOVED lines=80> */
[----:B0-----:R-:W2:Y:S01]  /*53fe0*/  LDL.LU.64 R22, [R1+0x2690] ;  /* 0x0026900001167983 */ /* 0x001ea20000300a00 */
[----:B------:R-:W-:-:S03]  /*53ff0*/  IMAD.MOV.U32 R15, RZ, RZ, R2 ;  /* 0x000000ffff0f7224 */ /* 0x000fc600078e0002 */
        /* <DEDUP_REMOVED lines=50> */
[----:B------:R-:W4:-:S15]  /*54320*/  LDL.LU.64 R6, [R1+0x25c8] ;  /* 0x0025c80001067983 */ /* 0x000f1e0000300a00 */
[----:B------:R-:W-:Y:S02]  /*54330*/  NOP ;  /* 0x0000000000007918 */ /* 0x000fe40000000000 */
[----:B------:R-:W-:Y:S04]  /*54340*/  STL.64 [R1+0x210], R20 ;  /* 0x0002101401007387 */ /* 0x000fe80000100a00 */
[----:B------:R0:W-:Y:S04]  /*54350*/  STL.64 [R1+0x218], R22 ;  /* 0x0002181601007387 */ /* 0x0001e80000100a00 */
[----:B0-----:R-:W2:Y:S04]  /*54360*/  LDL.LU.64 R22, [R1+0x25c0] ;  /* 0x0025c00001167983 */ /* 0x001ea80000300a00 */
[----:B------:R-:W2:Y:S01]  /*54370*/  LDL.LU.64 R20, [R1+0x25b8] ;  /* 0x0025b80001147983 */ /* 0x000ea20000300a00 */
[C---:B----4-:R-:W-:Y:S03]  /*54380*/  HMMA.16816.F32 R4, R16.reuse, R6, R8 ;  /* 0x000000061004723c */ /* 0x050fe60000001808 */
[----:B------:R-:W4:Y:S04]  /*54390*/  LDL.LU.64 R10, [R1+0x25b0] ;  /* 0x0025b000010a7983 */ /* 0x000f280000300a00 */
[----:B------:R-:W4:Y:S01]  /*543a0*/  LDL.LU.64 R8, [R1+0x25a8] ;  /* 0x0025a80001087983 */ /* 0x000f220000300a00 */
[C---:B--2---:R-:W-:Y:S11]  /*543b0*/  HMMA.16816.F32 R20, R16.reuse, R26, R20 ;  /* 0x0000001a1014723c */ /* 0x044ff60000001814 */
[----:B------:R-:W-:Y:S04]  /*543c0*/  STL.64 [R1+0x200], R4 ;  /* 0x0002000401007387 */ /* 0x000fe80000100a00 */
[----:B------:R0:W-:Y:S04]  /*543d0*/  STL.64 [R1+0x208], R6 ;  /* 0x0002080601007387 */ /* 0x0001e80000100a00 */
[----:B0-----:R-:W2:Y:S04]  /*543e0*/  LDL.LU.64 R6, [R1+0x25a0] ;  /* 0x0025a00001067983 */ /* 0x001ea80000300a00 */
[----:B------:R-:W2:Y:S04]  /*543f0*/  LDL.LU.64 R4, [R1+0x2598] ;  /* 0x0025980001047983 */ /* 0x000ea80000300a00 */
[----:B------:R-:W-:Y:S04]  /*54400*/  STL.64 [R1+0x1f0], R20 ;  /* 0x0001f01401007387 */ /* 0x000fe80000100a00 */
[----:B------:R0:W-:Y:S04]  /*54410*/  STL.64 [R1+0x1f8], R22 ;  /* 0x0001f81601007387 */ /* 0x0001e80000100a00 */
[----:B0-----:R-:W4:Y:S04]  /*54420*/  LDL.LU.64 R22, [R1+0x2590] ;  /* 0x0025900001167983 */ /* 0x001f280000300a00 */
[----:B------:R-:W2:Y:S01]  /*54430*/  LDL.LU.64 R20, [R1+0x2588] ;  /* 0x0025880001147983 */ /* 0x000ea20000300a00 */
[----:B----4-:R-:W-:-:S15]  /*54440*/  HMMA.16816.F32 R8, R16, R22, R8 ;  /* 0x000000161008723c */ /* 0x010fde0000001808 */
[----:B------:R-:W-:-:S04]  /*54450*/  NOP ;  /* 0x0000000000007918 */ /* 0x000fc80000000000 */
[----:B------:R-:W-:Y:S04]  /*54460*/  STL.64 [R1+0x1e0], R8 ;  /* 0x0001e00801007387 */ /* 0x000fe80000100a00 */
[----:B------:R0:W-:Y:S04]  /*54470*/  STL.64 [R1+0x1e8], R10 ;  /* 0x0001e80a01007387 */ /* 0x0001e80000100a00 */
[----:B0-----:R-:W2:Y:S04]  /*54480*/  LDL.LU.64 R10, [R1+0x2580] ;  /* 0x00258000010a7983 */ /* 0x001ea80000300a00 */
[----:B------:R-:W4:Y:S04]  /*54490*/  LDL.LU.64 R8, [R1+0x2578] ;  /* 0x0025780001087983 */ /* 0x000f280000300a00 */
[----:B------:R-:W2:Y:S01]  /*544a0*/  LDL.LU R22, [R1+0x1d8] ;  /* 0x0001d80001167983 */ /* 0x000ea20000300800 */
[----:B------:R-:W-:-:S07]  /*544b0*/  IMAD.MOV.U32 R23, RZ, RZ, R24 ;  /* 0x000000ffff177224 */ /* 0x000fce00078e0018 */
[----:B--2---:R-:W-:-:S15]  /*544c0*/  HMMA.16816.F32 R20, R16, R10, R20 ;  /* 0x0000000a1014723c */ /* 0x004fde0000001814 */
[----:B------:R-:W-:-:S04]  /*544d0*/  NOP ;  /* 0x0000000000007918 */ /* 0x000fc80000000000 */
[----:B------:R-:W-:Y:S04]  /*544e0*/  STL.64 [R1+0x1d0], R20 ;  /* 0x0001d01401007387 */ /* 0x000fe80000100a00 */
[----:B------:R0:W-:Y:S02]  /*544f0*/  STL.64 [R1+0x1d8], R22 ;  /* 0x0001d81601007387 */ /* 0x0001e40000100a00 */
[----:B0-----:R-:W-:Y:S02]  /*54500*/  HMMA.16816.F32 R20, R16, R6, R12 ;  /* 0x000000061014723c */ /* 0x001fe4000000180c */
[----:B---3--:R-:W0:Y:S04]  /*54510*/  LDSM.16.M88.4 R16, [R2+UR5] ;  /* 0x000000050210783b */ /* 0x008e280008000200 */
[----:B------:R-:W-:Y:S04]  /*54520*/  LDSM.16.MT88.4 R12, [R25+UR5+0x10800] ;  /* 0x01080005190c783b */ /* 0x000fe80008004200 */
[----:B------:R-:W1:Y:S09]  /*54530*/  LDSM.16.M88.4 R24, [R2+UR5+0x800] ;  /* 0x000800050218783b */ /* 0x000e720008000200 */
[----:B------:R-:W-:Y:S04]  /*54540*/  STL.64 [R1+0x1c0], R20 ;  /* 0x0001c01401007387 */ /* 0x000fe80000100a00 */
[----:B------:R-:W-:Y:S04]  /*54550*/  STL.64 [R1+0x1c8], R22 ;  /* 0x0001c81601007387 */ /* 0x000fe80000100a00 */
[----:B------:R-:W2:Y:S04]  /*54560*/  LDSM.16.M88.4 R20, [R2+UR5+0x1000] ;  /* 0x001000050214783b */ /* 0x000ea80008000200 */
[----:B0-----:R-:W-:Y:S04]  /*54570*/  STL.64 [R1+0x1b0], R16 ;  /* 0x0001b01001007387 */ /* 0x001fe80000100a00 */
[----:B------:R-:W-:Y:S04]  /*54580*/  STL.64 [R1+0x1b8], R18 ;  /* 0x0001b81201007387 */ /* 0x000fe80000100a00 */
[----:B------:R-:W0:Y:S04]  /*54590*/  LDSM.16.M88.4 R16, [R2+UR5+0x1800] ;  /* 0x001800050210783b */ /* 0x000e280008000200 */
[----:B-1----:R-:W-:Y:S04]  /*545a0*/  STL.64 [R1+0x1a0], R24 ;  /* 0x0001a01801007387 */ /* 0x002fe80000100a00 */
[----:B------:R-:W-:Y:S04]  /*545b0*/  STL.64 [R1+0x1a8], R26 ;  /* 0x0001a81a01007387 */ /* 0x000fe80000100a00 */
[----:B------:R-:W1:Y:S04]  /*545c0*/  LDSM.16.M88.4 R24, [R2+UR5+0x2000] ;  /* 0x002000050218783b */ /* 0x000e680008000200 */
[----:B--2---:R-:W-:Y:S04]  /*545d0*/  STL.64 [R1+0x190], R20 ;  /* 0x0001901401007387 */ /* 0x004fe80000100a00 */
[----:B------:R-:W-:Y:S04]  /*545e0*/  STL.64 [R1+0x198], R22 ;  /* 0x0001981601007387 */ /* 0x000fe80000100a00 */
[----:B------:R-:W-:Y:S04]  /*545f0*/  LDSM.16.M88.4 R20, [R2+UR5+0x2800] ;  /* 0x002800050214783b */ /* 0x000fe80008000200 */
[----:B0-----:R-:W-:Y:S04]  /*54600*/  STL.64 [R1+0x180], R16 ;  /* 0x0001801001007387 */ /* 0x001fe80000100a00 */
[----:B------:R-:W-:Y:S04]  /*54610*/  STL.64 [R1+0x188], R18 ;  /* 0x0001881201007387 */ /* 0x000fe80000100a00 */
[----:B------:R-:W0:Y:S04]  /*54620*/  LDSM.16.M88.4 R16, [R2+UR5+0x3000] ;  /* 0x003000050210783b */ /* 0x000e280008000200 */
[----:B-1----:R-:W-:Y:S04]  /*54630*/  STL.64 [R1+0x170], R24 ;  /* 0x0001701801007387 */ /* 0x002fe80000100a00 */
[----:B------:R-:W-:Y:S04]  /*54640*/  STL.64 [R1+0x178], R26 ;  /* 0x0001781a01007387 */ /* 0x000fe80000100a00 */
[----:B------:R-:W1:Y:S04]  /*54650*/  LDSM.16.M88.4 R24, [R2+UR5+0x3800] ;  /* 0x003800050218783b */ /* 0x000e680008000200 */
[----:B0-----:R-:W-:Y:S04]  /*54660*/  STL.64 [R1+0x150], R16 ;  /* 0x0001501001007387 */ /* 0x001fe80000100a00 */
[----:B------:R-:W-:Y:S04]  /*54670*/  STL.64 [R1+0x160], R20 ;  /* 0x0001601401007387 */ /* 0x000fe80000100a00 */
[----:B------:R-:W-:Y:S04]  /*54680*/  STL.64 [R1+0x168], R22 ;  /* 0x0001681601007387 */ /* 0x000fe80000100a00 */
[----:B------:R-:W0:Y:S04]  /*54690*/  LDSM.16.M88.4 R20, [R2+UR5+0x4000] ;  /* 0x004000050214783b */ /* 0x000e280008000200 */
[----:B------:R-:W-:Y:S01]  /*546a0*/  STL.64 [R1+0x158], R18 ;  /* 0x0001581201007387 */ /* 0x000fe20000100a00 */
[----:B------:R-:W-:-:S03]  /*546b0*/  IMAD.MOV.U32 R3, RZ, RZ, R16 ;  /* 0x000000ffff037224 */ /* 0x000fc600078e0010 */
[----:B------:R-:W2:Y:S04]  /*546c0*/  LDSM.16.M88.4 R16, [R2+UR5+0x4800] ;  /* 0x004800050210783b */ /* 0x000ea80008000200 */
[----:B-1----:R-:W-:Y:S04]  /*546d0*/  STL.64 [R1+0x140], R24 ;  /* 0x0001401801007387 */ /* 0x002fe80000100a00 */
[----:B------:R-:W-:Y:S04]  /*546e0*/  STL.64 [R1+0x148], R26 ;  /* 0x0001481a01007387 */ /* 0x000fe80000100a00 */
[----:B------:R-:W1:Y:S04]  /*546f0*/  LDSM.16.M88.4 R24, [R2+UR5+0x5000] ;  /* 0x005000050218783b */ /* 0x000e680008000200 */
[----:B0-----:R-:W-:Y:S04]  /*54700*/  STL.64 [R1+0x130], R20 ;  /* 0x0001301401007387 */ /* 0x001fe80000100a00 */
[----:B------:R-:W-:Y:S04]  /*54710*/  STL.64 [R1+0x138], R22 ;  /* 0x0001381601007387 */ /* 0x000fe80000100a00 */
[----:B------:R-:W0:Y:S04]  /*54720*/  LDSM.16.M88.4 R20, [R2+UR5+0x5800] ;  /* 0x005800050214783b */ /* 0x000e280008000200 */
[----:B--2---:R-:W-:Y:S04]  /*54730*/  STL.64 [R1+0x120], R16 ;  /* 0x0001201001007387 */ /* 0x004fe80000100a00 */
[----:B------:R-:W-:Y:S04]  /*54740*/  STL.64 [R1+0x128], R18 ;  /* 0x0001281201007387 */ /* 0x000fe80000100a00 */
        /* <DEDUP_REMOVED lines=42> */
[----:B--2---:R-:W-:Y:S04]  /*549f0*/  STL.64 [R1+0x30], R16 ;  /* 0x0000301001007387 */ /* 0x004fe80000100a00 */
[----:B------:R-:W-:Y:S04]  /*54a00*/  STL.64 [R1+0x38], R18 ;  /* 0x0000381201007387 */ /* 0x000fe80000100a00 */
[----:B------:R-:W0:Y:S04]  /*54a10*/  LDSM.16.M88.4 R20, [R2+UR5+0xd000] ;  /* 0x00d000050214783b */ /* 0x000e280008000200 */
[----:B-1----:R-:W-:Y:S04]  /*54a20*/  STL.64 [R1+0x20], R24 ;  /* 0x0000201801007387 */ /* 0x002fe80000100a00 */
[----:B------:R-:W-:Y:S04]  /*54a30*/  STL.64 [R1+0x28], R26 ;  /* 0x0000281a01007387 */ /* 0x000fe80000100a00 */
[----:B------:R-:W1:Y:S04]  /*54a40*/  LDSM.16.M88.4 R24, [R2+UR5+0xe000] ;  /* 0x00e000050218783b */ /* 0x000e680008000200 */
[----:B------:R-:W2:Y:S04]  /*54a50*/  LDSM.16.M88.4 R16, [R2+UR5+0xd800] ;  /* 0x00d800050210783b */ /* 0x000ea80008000200 */
[----:B0-----:R-:W-:Y:S04]  /*54a60*/  STL.64 [R1+0x10], R20 ;  /* 0x0000101401007387 */ /* 0x001fe80000100a00 */
[----:B------:R-:W-:Y:S04]  /*54a70*/  STL.64 [R1+0x18], R22 ;  /* 0x0000181601007387 */ /* 0x000fe80000100a00 */
[----:B-1----:R-:W-:Y:S04]  /*54a80*/  STL.64 [R1+0x2398], R26 ;  /* 0x0023981a01007387 */ /* 0x002fe80000100a00 */
[----:B------:R-:W0:Y:S04]  /*54a90*/  LDSM.16.M88.4 R20, [R2+UR5+0xe800] ;  /* 0x00e800050214783b */ /* 0x000e280008000200 */
[----:B--2---:R-:W-:Y:S04]  /*54aa0*/  STL.64 [R1], R16 ;  /* 0x0000001001007387 */ /* 0x004fe80000100a00 */
[----:B------:R-:W-:Y:S04]  /*54ab0*/  STL.64 [R1+0x8], R18 ;  /* 0x0000081201007387 */ /* 0x000fe80000100a00 */
[----:B------:R1:W-:Y:S04]  /*54ac0*/  STL.64 [R1+0x2390], R24 ;  /* 0x0023901801007387 */ /* 0x0003e80000100a00 */
[----:B------:R-:W-:Y:S04]  /*54ad0*/  LDSM.16.MT88.4 R16, [R0+UR5+0x10800] ;  /* 0x010800050010783b */ /* 0x000fe80008004200 */
[----:B-1----:R-:W2:Y:S04]  /*54ae0*/  LDL.LU.64 R24, [R1+0x1b0] ;  /* 0x0001b00001187983 */ /* 0x002ea80000300a00 */
[----:B0-----:R-:W-:Y:S04]  /*54af0*/  STL [R1+0x1e2c], R22 ;  /* 0x001e2c1601007387 */ /* 0x001fe80000100800 */
[----:B------:R-:W-:Y:S04]  /*54b00*/  STL [R1+0x1e28], R23 ;  /* 0x001e281701007387 */ /* 0x000fe80000100800 */
[----:B------:R4:W-:Y:S02]  /*54b10*/  STL.64 [R1+0x2508], R20 ;  /* 0x0025081401007387 */ /* 0x0009e40000100a00 */
[----:B----4-:R-:W-:-:S02]  /*54b20*/  IMAD.MOV.U32 R20, RZ, RZ, R9 ;  /* 0x000000ffff147224 */ /* 0x010fc400078e0009 */
[----:B------:R-:W-:Y:S02]  /*54b30*/  IMAD.MOV.U32 R21, RZ, RZ, R8 ;  /* 0x000000ffff157224 */ /* 0x000fe400078e0008 */
[----:B------:R-:W0:Y:S01]  /*54b40*/  LDSM.16.M88.4 R8, [R2+UR5+0xf000] ;  /* 0x00f000050208783b */ /* 0x000e220008000200 */
[----:B------:R-:W-:Y:S02]  /*54b50*/  IMAD.MOV.U32 R22, RZ, RZ, R5 ;  /* 0x000000ffff167224 */ /* 0x000fe400078e0005 */
[----:B------:R-:W-:Y:S02]  /*54b60*/  IMAD.MOV.U32 R23, RZ, RZ, R4 ;  /* 0x000000ffff177224 */ /* 0x000fe400078e0004 */
[----:B------:R-:W1:Y:S04]  /*54b70*/  LDSM.16.M88.4 R4, [R2+UR5+0xf800] ;  /* 0x00f800050204783b */ /* 0x000e680008000200 */
[----:B0-----:R-:W-:Y:S04]  /*54b80*/  STL [R1+0x2374], R8 ;  /* 0x0023740801007387 */ /* 0x001fe80000100800 */
[----:B------:R-:W-:Y:S04]  /*54b90*/  STL [R1+0x2370], R9 ;  /* 0x0023700901007387 */ /* 0x000fe80000100800 */
[----:B------:R-:W-:Y:S04]  /*54ba0*/  STL [R1+0x1dfc], R10 ;  /* 0x001dfc0a01007387 */ /* 0x000fe80000100800 */
[----:B------:R2:W-:Y:S04]  /*54bb0*/  STL [R1+0x1df8], R11 ;  /* 0x001df80b01007387 */ /* 0x0005e80000100800 */
[----:B-1----:R-:W-:Y:S04]  /*54bc0*/  STL.64 [R1+0x2368], R6 ;  /* 0x0023680601007387 */ /* 0x002fe80000100a00 */
[----:B------:R-:W-:Y:S04]  /*54bd0*/  STL.64 [R1+0x2360], R4 ;  /* 0x0023600401007387 */ /* 0x000fe80000100a00 */
[----:B------:R-:W-:Y:S04]  /*54be0*/  STL.64 [R1+0x2358], R18 ;  /* 0x0023581201007387 */ /* 0x000fe80000100a00 */
[----:B------:R-:W-:Y:S01]  /*54bf0*/  STL.64 [R1+0x2350], R16 ;  /* 0x0023501001007387 */ /* 0x000fe20000100a00 */
[----:B--2---:R-:W-:-:S15]  /*54c00*/  HMMA.16816.F32 R8, R12, R24, R20 ;  /* 0x000000180c08723c */ /* 0x004fde0000001814 */
[----:B------:R-:W-:-:S04]  /*54c10*/  NOP ;  /* 0x0000000000007918 */ /* 0x000fc80000000000 */
[----:B------:R0:W-:Y:S01]  /*54c20*/  STL.64 [R1+0x5b0], R8 ;  /* 0x0005b00801007387 */ /* 0x0001e20000100a00 */
[----:B------:R-:W-:Y:S02]  /*54c30*/  IMAD.MOV.U32 R2, RZ, RZ, R10 ;  /* 0x000000ffff027224 */ /* 0x000fe400078e000a */
[----:B------:R-:W-:Y:S01]  /*54c40*/  IMAD.MOV.U32 R0, RZ, RZ, R11 ;  /* 0x000000ffff007224 */ /* 0x000fe200078e000b */
[----:B0-----:R-:W2:Y:S04]  /*54c50*/  LDL.LU R8, [R1+0x570] ;  /* 0x0005700001087983 */ /* 0x001ea80000300800 */
[----:B------:R-:W2:Y:S04]  /*54c60*/  LDL.LU R9, [R1+0x574] ;  /* 0x0005740001097983 */ /* 0x000ea80000300800 */
[----:B------:R-:W3:Y:S04]  /*54c70*/  LDL.LU R10, [R1+0x578] ;  /* 0x00057800010a7983 */ /* 0x000ee80000300800 */
[----:B------:R-:W3:Y:S04]  /*54c80*/  LDL.LU R11, [R1+0x57c] ;  /* 0x00057c00010b7983 */ /* 0x000ee80000300800 */
[----:B------:R-:W4:Y:S04]  /*54c90*/  LDL.LU R16, [R1+0x590] ;  /* 0x0005900001107983 */ /* 0x000f280000300800 */
[----:B------:R-:W4:Y:S04]  /*54ca0*/  LDL.LU R17, [R1+0x594] ;  /* 0x0005940001117983 */ /* 0x000f280000300800 */
[----:B------:R-:W2:Y:S04]  /*54cb0*/  LDL.LU R18, [R1+0x598] ;  /* 0x0005980001127983 */ /* 0x000ea80000300800 */
[----:B------:R-:W2:Y:S04]  /*54cc0*/  LDL.LU R19, [R1+0x59c] ;  /* 0x00059c0001137983 */ /* 0x000ea80000300800 */
[----:B--2---:R-:W-:Y:S04]  /*54cd0*/  STL.64 [R1+0x2560], R18 ;  /* 0x0025601201007387 */ /* 0x004fe80000100a00 */
[----:B----4-:R0:W-:Y:S04]  /*54ce0*/  STL.64 [R1+0x2558], R16 ;  /* 0x0025581001007387 */ /* 0x0101e80000100a00 */
[----:B0-----:R-:W2:Y:S04]  /*54cf0*/  LDL.LU R16, [R1+0x5a0] ;  /* 0x0005a00001107983 */ /* 0x001ea80000300800 */
[----:B------:R-:W2:Y:S04]  /*54d00*/  LDL.LU R17, [R1+0x5a4] ;  /* 0x0005a40001117983 */ /* 0x000ea80000300800 */
[----:B------:R-:W2:Y:S04]  /*54d10*/  LDL.LU R18, [R1+0x5a8] ;  /* 0x0005a80001127983 */ /* 0x000ea80000300800 */
[----:B------:R-:W2:Y:S04]  /*54d20*/  LDL.LU R19, [R1+0x5ac] ;  /* 0x0005ac0001137983 */ /* 0x000ea80000300800 */
[----:B---3--:R-:W-:Y:S04]  /*54d30*/  STL.64 [R1+0x2538], R10 ;  /* 0x0025380a01007387 */ /* 0x008fe80000100a00 */
[----:B------:R0:W-:Y:S04]  /*54d40*/  STL.64 [R1+0x2530], R8 ;  /* 0x0025300801007387 */ /* 0x0001e80000100a00 */
[----:B0-----:R-:W3:Y:S04]  /*54d50*/  LDL.LU R8, [R1+0x580] ;  /* 0x0005800001087983 */ /* 0x001ee80000300800 */
[----:B------:R-:W3:Y:S04]  /*54d60*/  LDL.LU R9, [R1+0x584] ;  /* 0x0005840001097983 */ /* 0x000ee80000300800 */
[----:B------:R-:W4:Y:S04]  /*54d70*/  LDL.LU R10, [R1+0x588] ;  /* 0x00058800010a7983 */ /* 0x000f280000300800 */
[----:B------:R-:W4:Y:S04]  /*54d80*/  LDL.LU R11, [R1+0x58c] ;  /* 0x00058c00010b7983 */ /* 0x000f280000300800 */
[----:B----4-:R-:W-:Y:S04]  /*54d90*/  STL.64 [R1+0x2550], R10 ;  /* 0x0025500a01007387 */ /* 0x010fe80000100a00 */
[----:B---3--:R0:W-:Y:S04]  /*54da0*/  STL.64 [R1+0x2548], R8 ;  /* 0x0025480801007387 */ /* 0x0081e80000100a00 */
[----:B0-----:R-:W3:Y:S01]  /*54db0*/  LDL.LU.64 R8, [R1+0x190] ;  /* 0x0001900001087983 */ /* 0x001ee20000300a00 */
[----:B------:R-:W-:-:S02]  /*54dc0*/  IMAD.MOV.U32 R5, RZ, RZ, R24 ;  /* 0x000000ffff057224 */ /* 0x000fc400078e0018 */
[----:B------:R-:W-:Y:S02]  /*54dd0*/  IMAD.MOV.U32 R24, RZ, RZ, R3 ;  /* 0x000000ffff187224 */ /* 0x000fe400078e0003 */
[----:B------:R-:W-:Y:S01]  /*54de0*/  IMAD.MOV.U32 R4, RZ, RZ, R25 ;  /* 0x000000ffff047224 */ /* 0x000fe200078e0019 */
[----:B---3--:R0:W-:Y:S04]  /*54df0*/  STL.64 [R1+0x2568], R8 ;  /* 0x0025680801007387 */ /* 0x0081e80000100a00 */
[----:B0-----:R-:W2:Y:S04]  /*54e00*/  LDL.LU.64 R8, [R1+0x1a0] ;  /* 0x0001a00001087983 */ /* 0x001ea80000300a00 */
[----:B------:R-:W3:Y:S04]  /*54e10*/  LDL.LU R3, [R1+0x2570] ;  /* 0x0025700001037983 */ /* 0x000ee80000300800 */
[----:B------:R-:W4:Y:S04]  /*54e20*/  LDL R25, [R1+0x154] ;  /* 0x0001540001197983 */ /* 0x000f280000100800 */
[----:B----4-:R0:W-:Y:S04]  /*54e30*/  STL.64 [R1+0x2528], R24 ;  /* 0x0025281801007387 */ /* 0x0101e80000100a00 */
[----:B0-----:R-:W4:Y:S01]  /*54e40*/  LDL.LU.64 R24, [R1+0x170] ;  /* 0x0001700001187983 */ /* 0x001f220000300a00 */
[----:B--2---:R-:W-:Y:S01]  /*54e50*/  HMMA.16816.F32 R16, R12, R8, R16 ;  /* 0x000000080c10723c */ /* 0x004fe20000001810 */
[----:B------:R-:W-:-:S02]  /*54e60*/  IMAD.MOV.U32 R7, RZ, RZ, R8 ;  /* 0x000000ffff077224 */ /* 0x000fc400078e0008 */
[----:B------:R-:W-:Y:S02]  /*54e70*/  IMAD.MOV.U32 R6, RZ, RZ, R9 ;  /* 0x000000ffff067224 */ /* 0x000fe400078e0009 */
[----:B------:R-:W-:Y:S02]  /*54e80*/  IMAD.MOV.U32 R21, RZ, RZ, R29 ;  /* 0x000000ffff157224 */ /* 0x000fe400078e001d */
[----:B---3--:R-:W-:-:S12]  /*54e90*/  IMAD.MOV.U32 R23, RZ, RZ, R3 ;  /* 0x000000ffff177224 */ /* 0x008fd800078e0003 */
[----:B------:R-:W-:Y:S02]  /*54ea0*/  IMAD.MOV.U32 R29, RZ, RZ, R18 ;  /* 0x000000ffff1d7224 */ /* 0x000fe400078e0012 */
[----:B------:R-:W-:Y:S01]  /*54eb0*/  IMAD.MOV.U32 R3, RZ, RZ, R19 ;  /* 0x000000ffff037224 */ /* 0x000fe200078e0013 */
[----:B----4-:R0:W-:Y:S04]  /*54ec0*/  STL.64 [R1+0x2540], R24 ;  /* 0x0025401801007387 */ /* 0x0101e80000100a00 */
[----:B0-----:R-:W2:Y:S04]  /*54ed0*/  LDL.LU.64 R24, [R1+0x180] ;  /* 0x0001800001187983 */ /* 0x001ea80000300a00 */
[----:B------:R-:W3:Y:S04]  /*54ee0*/  LDL.LU R20, [R1+0x550] ;  /* 0x0005500001147983 */ /* 0x000ee80000300800 */
[----:B------:R-:W-:Y:S04]  /*54ef0*/  STL [R1+0x237c], R4 ;  /* 0x00237c0401007387 */ /* 0x000fe80000100800 */
[----:B------:R-:W-:Y:S04]  /*54f00*/  STL [R1+0x2378], R5 ;  /* 0x0023780501007387 */ /* 0x000fe80000100800 */
[----:B------:R-:W-:Y:S04]  /*54f10*/  STL [R1+0x2214], R0 ;  /* 0x0022140001007387 */ /* 0x000fe80000100800 */
[----:B------:R-:W-:Y:S04]  /*54f20*/  STL [R1+0x2210], R2 ;  /* 0x0022100201007387 */ /* 0x000fe80000100800 */
[----:B------:R-:W4:Y:S04]  /*54f30*/  LDL.LU.64 R8, [R1+0x2568] ;  /* 0x0025680001087983 */ /* 0x000f280000300a00 */
[----:B------:R0:W-:Y:S04]  /*54f40*/  STL.64 [R1+0x5a0], R16 ;  /* 0x0005a01001007387 */ /* 0x0001e80000100a00 */
[----:B------:R-:W4:Y:S04]  /*54f50*/  LDL.LU.64 R18, [R1+0x2560] ;  /* 0x0025600001127983 */ /* 0x000f280000300a00 */
[----:B0-----:R-:W4:Y:S04]  /*54f60*/  LDL.LU.64 R16, [R1+0x2558] ;  /* 0x0025580001107983 */ /* 0x001f280000300a00 */
[----:B------:R-:W-:Y:S04]  /*54f70*/  STL [R1+0x221c], R3 ;  /* 0x00221c0301007387 */ /* 0x000fe80000100800 */
[----:B------:R-:W-:Y:S01]  /*54f80*/  STL [R1+0x2218], R29 ;  /* 0x0022181d01007387 */ /* 0x000fe20000100800 */
[----:B----4-:R-:W-:-:S15]  /*54f90*/  HMMA.16816.F32 R16, R12, R8, R16 ;  /* 0x000000080c10723c */ /* 0x010fde0000001810 */
[----:B------:R-:W-:-:S04]  /*54fa0*/  NOP ;  /* 0x0000000000007918 */ /* 0x000fc80000000000 */
[----:B------:R0:W-:Y:S04]  /*54fb0*/  STL.64 [R1+0x590], R16 ;  /* 0x0005901001007387 */ /* 0x0001e80000100a00 */
[----:B------:R2:W-:Y:S04]  /*54fc0*/  STL.64 [R1+0x598], R18 ;  /* 0x0005981201007387 */ /* 0x0005e80000100a00 */
[----:B------:R-:W4:Y:S01]  /*54fd0*/  LDL.LU.64 R10, [R1+0x2550] ;  /* 0x00255000010a7983 */ /* 0x000f220000300a00 */
[----:B0-----:R-:W-:Y:S02]  /*54fe0*/  IMAD.MOV.U32 R17, RZ, RZ, R8 ;  /* 0x000000ffff117224 */ /* 0x001fe400078e0008 */
[----:B------:R-:W-:-:S02]  /*54ff0*/  IMAD.MOV.U32 R16, RZ, RZ, R9 ;  /* 0x000000ffff107224 */ /* 0x000fc400078e0009 */
[----:B------:R-:W4:Y:S01]  /*55000*/  LDL.LU.64 R8, [R1+0x2548] ;  /* 0x0025480001087983 */ /* 0x000f220000300a00 */
[----:B--2---:R-:W-:Y:S02]  /*55010*/  IMAD.MOV.U32 R19, RZ, RZ, R24 ;  /* 0x000000ffff137224 */ /* 0x004fe400078e0018 */
[----:B------:R-:W-:Y:S02]  /*55020*/  IMAD.MOV.U32 R18, RZ, RZ, R25 ;  /* 0x000000ffff127224 */ /* 0x000fe400078e0019 */
[----:B------:R-:W-:Y:S01]  /*55030*/  IMAD.MOV.U32 R22, RZ, RZ, R28 ;  /* 0x000000ffff167224 */ /* 0x000fe200078e001c */
[----:B----4-:R-:W-:Y:S01]  /*55040*/  HMMA.16816.F32 R8, R12, R24, R8 ;  /* 0x000000180c08723c */ /* 0x010fe20000001808 */
[----:B------:R-:W2:-:S15]  /*55050*/  LDL.LU.64 R24, [R1+0x2540] ;  /* 0x0025400001187983 */ /* 0x000e9e0000300a00 */
[----:B------:R-:W-:-:S03]  /*55060*/  NOP ;  /* 0x0000000000007918 */ /* 0x000fc60000000000 */
[----:B------:R-:W-:Y:S04]  /*55070*/  STL.64 [R1+0x580], R8 ;  /* 0x0005800801007387 */ /* 0x000fe80000100a00 */
[----:B------:R0:W-:Y:S01]  /*55080*/  STL [R1+0x588], R10 ;  /* 0x0005880a01007387 */ /* 0x0001e20000100800 */
[----:B------:R-:W-:-:S03]  /*55090*/  IMAD.MOV.U32 R28, RZ, RZ, R11 ;  /* 0x000000ffff1c7224 */ /* 0x000fc600078e000b */
[----:B0-----:R-:W2:Y:S04]  /*550a0*/  LDL.LU.64 R10, [R1+0x2538] ;  /* 0x00253800010a7983 */ /* 0x001ea80000300a00 */
[----:B------:R-:W2:Y:S04]  /*550b0*/  LDL.LU.64 R8, [R1+0x2530] ;  /* 0x0025300001087983 */ /* 0x000ea80000300a00 */
[----:B------:R-:W-:Y:S04]  /*550c0*/  STL.64 [R1+0x2388], R18 ;  /* 0x0023881201007387 */ /* 0x000fe80000100a00 */
[----:B------:R0:W-:Y:S04]  /*550d0*/  STL.64 [R1+0x2380], R16 ;  /* 0x0023801001007387 */ /* 0x0001e80000100a00 */
[----:B0-----:R-:W4:Y:S04]  /*550e0*/  LDL.LU.64 R16, [R1+0x160] ;  /* 0x0001600001107983 */ /* 0x001f280000300a00 */
[----:B------:R-:W-:Y:S01]  /*550f0*/  STL [R1+0x2220], R28 ;  /* 0x0022201c01007387 */ /* 0x000fe20000100800 */
[----:B--2---:R-:W-:-:S15]  /*55100*/  HMMA.16816.F32 R8, R12, R24, R8 ;  /* 0x000000180c08723c */ /* 0x004fde0000001808 */
[----:B------:R-:W-:-:S04]  /*55110*/  NOP ;  /* 0x0000000000007918 */ /* 0x000fc80000000000 */
[----:B------:R0:W-:Y:S04]  /*55120*/  STL.64 [R1+0x570], R8 ;  /* 0x0005700801007387 */ /* 0x0001e80000100a00 */
[----:B------:R-:W-:Y:S01]  /*55130*/  STL.64 [R1+0x578], R10 ;  /* 0x0005780a01007387 */ /* 0x000fe20000100a00 */
[----:B0-----:R-:W-:Y:S02]  /*55140*/  IMAD.MOV.U32 R8, RZ, RZ, R24 ;  /* 0x000000ffff087224 */ /* 0x001fe400078e0018 */
[----:B------:R-:W-:Y:S02]  /*55150*/  IMAD.MOV.U32 R9, RZ, RZ, R25 ;  /* 0x000000ffff097224 */ /* 0x000fe400078e0019 */
[----:B------:R-:W3:Y:S04]  /*55160*/  LDL.LU.64 R24, [R1+0x2528] ;  /* 0x0025280001187983 */ /* 0x000ee80000300a00 */
[----:B------:R0:W-:Y:S04]  /*55170*/  STL.64 [R1+0x2520], R8 ;  /* 0x0025200801007387 */ /* 0x0001e80000100a00 */
[----:B0-----:R-:W2:Y:S04]  /*55180*/  LDL.LU R8, [R1+0x560] ;  /* 0x0005600001087983 */ /* 0x001ea80000300800 */
[----:B------:R-:W2:Y:S04]  /*55190*/  LDL.LU R9, [R1+0x564] ;  /* 0x0005640001097983 */ /* 0x000ea80000300800 */
[----:B------:R-:W2:Y:S04]  /*551a0*/  LDL.LU R10, [R1+0x568] ;  /* 0x00056800010a7983 */ /* 0x000ea80000300800 */
[----:B------:R-:W2:Y:S01]  /*551b0*/  LDL.LU R11, [R1+0x56c] ;  /* 0x00056c00010b7983 */ /* 0x000ea20000300800 */
[----:B----4-:R-:W-:-:S02]  /*551c0*/  IMAD.MOV.U32 R4, RZ, RZ, R16 ;  /* 0x000000ffff047224 */ /* 0x010fc400078e0010 */
[----:B------:R-:W-:Y:S01]  /*551d0*/  IMAD.MOV.U32 R5, RZ, RZ, R17 ;  /* 0x000000ffff057224 */ /* 0x000fe200078e0011 */
[----:B--2---:R-:W-:-:S15]  /*551e0*/  HMMA.16816.F32 R8, R12, R16, R8 ;  /* 0x000000100c08723c */ /* 0x004fde0000001808 */
[----:B------:R-:W-:-:S04]  /*551f0*/  NOP ;  /* 0x0000000000007918 */ /* 0x000fc80000000000 */
[----:B------:R-:W-:Y:S04]  /*55200*/  STL.64 [R1+0x560], R8 ;  /* 0x0005600801007387 */ /* 0x000fe80000100a00 */
[----:B------:R-:W-:Y:S04]  /*55210*/  STL.64 [R1+0x568], R10 ;  /* 0x0005680a01007387 */ /* 0x000fe80000100a00 */
[----:B------:R-:W-:Y:S04]  /*55220*/  STL.64 [R1+0x23a8], R6 ;  /* 0x0023a80601007387 */ /* 0x000fe80000100a00 */
[----:B------:R0:W-:Y:S04]  /*55230*/  STL.64 [R1+0x23a0], R4 ;  /* 0x0023a00401007387 */ /* 0x0001e80000100a00 */
[----:B0-----:R-:W2:Y:S01]  /*55240*/  LDL.LU.64 R4, [R1+0xf0] ;  /* 0x0000f00001047983 */ /* 0x001ea20000300a00 */
[----:B---3--:R-:W-:Y:S03]  /*55250*/  HMMA.16816.F32 R8, R12, R24, R20 ;  /* 0x000000180c08723c */ /* 0x008fe60000001814 */
[----:B--2---:R0:W-:-:S15]  /*55260*/  STL.64 [R1+0x24c0], R4 ;  /* 0x0024c00401007387 */ /* 0x0041de0000100a00 */
[----:B------:R-:W-:Y:S01]  /*55270*/  NOP ;  /* 0x0000000000007918 */ /* 0x000fe20000000000 */
[----:B------:R1:W-:Y:S04]  /*55280*/  STL.64 [R1+0x550], R8 ;  /* 0x0005500801007387 */ /* 0x0003e80000100a00 */
[----:B------:R2:W-:Y:S04]  /*55290*/  STL.64 [R1+0x558], R10 ;  /* 0x0005580a01007387 */ /* 0x0005e80000100a00 */
[----:B0-----:R-:W3:Y:S04]  /*552a0*/  LDL.LU R4, [R1+0x500] ;  /* 0x0005000001047983 */ /* 0x001ee80000300800 */
[----:B------:R-:W3:Y:S04]  /*552b0*/  LDL.LU R5, [R1+0x504] ;  /* 0x0005040001057983 */ /* 0x000ee80000300800 */
[----:B------:R-:W4:Y:S04]  /*552c0*/  LDL.LU R6, [R1+0x508] ;  /* 0x0005080001067983 */ /* 0x000f280000300800 */
[----:B------:R-:W4:Y:S04]  /*552d0*/  LDL.LU R7, [R1+0x50c] ;  /* 0x00050c0001077983 */ /* 0x000f280000300800 */
[----:B-1----:R-:W3:Y:S04]  /*552e0*/  LDL.LU R8, [R1+0x540] ;  /* 0x0005400001087983 */ /* 0x002ee80000300800 */
[----:B------:R-:W3:Y:S04]  /*552f0*/  LDL.LU R9, [R1+0x544] ;  /* 0x0005440001097983 */ /* 0x000ee80000300800 */
[----:B--2---:R-:W2:Y:S04]  /*55300*/  LDL.LU R10, [R1+0x548] ;  /* 0x00054800010a7983 */ /* 0x004ea80000300800 */
[----:B------:R-:W2:Y:S04]  /*55310*/  LDL.LU R11, [R1+0x54c] ;  /* 0x00054c00010b7983 */ /* 0x000ea80000300800 */
[----:B------:R-:W2:Y:S04]  /*55320*/  LDL.LU R20, [R1+0x530] ;  /* 0x0005300001147983 */ /* 0x000ea80000300800 */
[----:B------:R-:W2:Y:S04]  /*55330*/  LDL.LU R21, [R1+0x534] ;  /* 0x0005340001157983 */ /* 0x000ea80000300800 */
[----:B------:R-:W2:Y:S04]  /*55340*/  LDL.LU R22, [R1+0x538] ;  /* 0x0005380001167983 */ /* 0x000ea80000300800 */
[----:B------:R-:W2:Y:S04]  /*55350*/  LDL.LU R23, [R1+0x53c] ;  /* 0x00053c0001177983 */ /* 0x000ea80000300800 */
[----:B--2---:R-:W-:Y:S04]  /*55360*/  STL.64 [R1+0x2518], R22 ;  /* 0x0025181601007387 */ /* 0x004fe80000100a00 */
[----:B------:R0:W-:Y:S04]  /*55370*/  STL.64 [R1+0x2510], R20 ;  /* 0x0025101401007387 */ /* 0x0001e80000100a00 */
[----:B0-----:R-:W2:Y:S04]  /*55380*/  LDL.LU.64 R20, [R1+0x140] ;  /* 0x0001400001147983 */ /* 0x001ea80000300a00 */
[----:B----4-:R-:W-:Y:S04]  /*55390*/  STL.64 [R1+0x24d0], R6 ;  /* 0x0024d00601007387 */ /* 0x010fe80000100a00 */
[----:B---3--:R0:W-:Y:S04]  /*553a0*/  STL.64 [R1+0x24c8], R4 ;  /* 0x0024c80401007387 */ /* 0x0081e80000100a00 */
[----:B0-----:R-:W3:Y:S04]  /*553b0*/  LDL.LU.64 R4, [R1+0x110] ;  /* 0x0001100001047983 */ /* 0x001ee80000300a00 */
[----:B---3--:R0:W-:Y:S04]  /*553c0*/  STL.64 [R1+0x24e8], R4 ;  /* 0x0024e80401007387 */ /* 0x0081e80000100a00 */
[----:B0-----:R-:W3:Y:S04]  /*553d0*/  LDL.LU.64 R4, [R1+0x120] ;  /* 0x0001200001047983 */ /* 0x001ee80000300a00 */
[----:B---3--:R0:W-:Y:S04]  /*553e0*/  STL.64 [R1+0x2500], R4 ;  /* 0x0025000401007387 */ /* 0x0081e80000100a00 */
[----:B0-----:R-:W3:Y:S04]  /*553f0*/  LDL.LU.64 R4, [R1+0x130] ;  /* 0x0001300001047983 */ /* 0x001ee80000300a00 */
[----:B------:R-:W4:Y:S04]  /*55400*/  LDL.LU R16, [R1+0x4e0] ;  /* 0x0004e00001107983 */ /* 0x000f280000300800 */
[----:B------:R-:W4:Y:S04]  /*55410*/  LDL.LU R17, [R1+0x4e4] ;  /* 0x0004e40001117983 */ /* 0x000f280000300800 */
[----:B------:R-:W3:Y:S04]  /*55420*/  LDL.LU R18, [R1+0x4e8] ;  /* 0x0004e80001127983 */ /* 0x000ee80000300800 */
[----:B------:R-:W3:Y:S01]  /*55430*/  LDL.LU R19, [R1+0x4ec] ;  /* 0x0004ec0001137983 */ /* 0x000ee20000300800 */
[----:B--2---:R-:W-:Y:S03]  /*55440*/  HMMA.16816.F32 R8, R12, R20, R8 ;  /* 0x000000140c08723c */ /* 0x004fe60000001808 */
[----:B---3--:R-:W-:Y:S04]  /*55450*/  STL.64 [R1+0x24e0], R18 ;  /* 0x0024e01201007387 */ /* 0x008fe80000100a00 */
[----:B----4-:R0:W-:Y:S04]  /*55460*/  STL.64 [R1+0x24d8], R16 ;  /* 0x0024d81001007387 */ /* 0x0101e80000100a00 */
        /* <DEDUP_REMOVED lines=10> */
[----:B------:R-:W3:Y:S04]  /*55510*/  LDL.LU.64 R24, [R1+0xe0] ;  /* 0x0000e00001187983 */ /* 0x000ee80000300a00 */
[----:B------:R0:W-:Y:S04]  /*55520*/  STL.64 [R1+0x540], R8 ;  /* 0x0005400801007387 */ /* 0x0001e80000100a00 */
[----:B------:R1:W-:Y:S04]  /*55530*/  STL.64 [R1+0x548], R10 ;  /* 0x0005480a01007387 */ /* 0x0003e80000100a00 */
[----:B0-----:R-:W4:Y:S01]  /*55540*/  LDL.LU.64 R8, [R1+0x2520] ;  /* 0x0025200001087983 */ /* 0x001f220000300a00 */
[----:B-1----:R-:W-:-:S02]  /*55550*/  IMAD.MOV.U32 R11, RZ, RZ, R20 ;  /* 0x000000ffff0b7224 */ /* 0x002fc400078e0014 */
[----:B------:R-:W-:Y:S01]  /*55560*/  IMAD.MOV.U32 R10, RZ, RZ, R21 ;  /* 0x000000ffff0a7224 */ /* 0x000fe200078e0015 */
[----:B------:R-:W2:Y:S04]  /*55570*/  LDL.LU.64 R22, [R1+0x2518] ;  /* 0x0025180001167983 */ /* 0x000ea80000300a00 */
[----:B------:R-:W2:Y:S04]  /*55580*/  LDL.LU.64 R20, [R1+0x2510] ;  /* 0x0025100001147983 */ /* 0x000ea80000300a00 */
[----:B------:R-:W-:Y:S01]  /*55590*/  STL.64 [R1+0x23b8], R10 ;  /* 0x0023b80a01007387 */ /* 0x000fe20000100a00 */
[----:B--2---:R-:W-:Y:S03]  /*555a0*/  HMMA.16816.F32 R20, R12, R4, R20 ;  /* 0x000000040c14723c */ /* 0x004fe60000001814 */
[----:B----4-:R0:W-:Y:S04]  /*555b0*/  STL.64 [R1+0x23b0], R8 ;  /* 0x0023b00801007387 */ /* 0x0101e80000100a00 */
[----:B0-----:R-:W2:Y:S04]  /*555c0*/  LDL.LU R8, [R1+0x4f0] ;  /* 0x0004f00001087983 */ /* 0x001ea80000300800 */
[----:B------:R-:W2:Y:S04]  /*555d0*/  LDL.LU R9, [R1+0x4f4] ;  /* 0x0004f40001097983 */ /* 0x000ea80000300800 */
[----:B------:R-:W2:Y:S04]  /*555e0*/  LDL.LU R10, [R1+0x4f8] ;  /* 0x0004f800010a7983 */ /* 0x000ea80000300800 */
[----:B------:R-:W2:Y:S04]  /*555f0*/  LDL.LU R11, [R1+0x4fc] ;  /* 0x0004fc00010b7983 */ /* 0x000ea80000300800 */
[----:B------:R0:W-:Y:S04]  /*55600*/  STL.64 [R1+0x530], R20 ;  /* 0x0005301401007387 */ /* 0x0001e80000100a00 */
[----:B------:R1:W-:Y:S04]  /*55610*/  STL.64 [R1+0x538], R22 ;  /* 0x0005381601007387 */ /* 0x0003e80000100a00 */
[----:B0-----:R-:W4:Y:S01]  /*55620*/  LDL.LU.64 R20, [R1+0x2508] ;  /* 0x0025080001147983 */ /* 0x001f220000300a00 */
[----:B-1----:R-:W-:-:S02]  /*55630*/  IMAD.MOV.U32 R23, RZ, RZ, R4 ;  /* 0x000000ffff177224 */ /* 0x002fc400078e0004 */
[----:B------:R-:W-:Y:S02]  /*55640*/  IMAD.MOV.U32 R22, RZ, RZ, R5 ;  /* 0x000000ffff167224 */ /* 0x000fe400078e0005 */
[----:B------:R-:W2:Y:S04]  /*55650*/  LDL.LU.64 R4, [R1+0x2500] ;  /* 0x0025000001047983 */ /* 0x000ea80000300a00 */
[----:B------:R-:W-:Y:S01]  /*55660*/  STL.64 [R1+0x23c8], R22 ;  /* 0x0023c81601007387 */ /* 0x000fe20000100a00 */
[----:B--2---:R-:W-:Y:S03]  /*55670*/  HMMA.16816.F32 R16, R12, R4, R16 ;  /* 0x000000040c10723c */ /* 0x004fe60000001810 */
[----:B----4-:R0:W-:Y:S01]  /*55680*/  STL.64 [R1+0x23c0], R20 ;  /* 0x0023c01401007387 */ /* 0x0101e20000100a00 */
[----:B------:R-:W-:-:S02]  /*55690*/  IMAD.MOV.U32 R0, RZ, RZ, R4 ;  /* 0x000000ffff007224 */ /* 0x000fc400078e0004 */
[----:B------:R-:W-:Y:S01]  /*556a0*/  IMAD.MOV.U32 R2, RZ, RZ, R5 ;  /* 0x000000ffff027224 */ /* 0x000fe200078e0005 */
[----:B0-----:R-:W2:-:S12]  /*556b0*/  LDL.LU.64 R20, [R1+0x100] ;  /* 0x0001000001147983 */ /* 0x001e980000300a00 */
[----:B------:R-:W-:Y:S04]  /*556c0*/  STL.64 [R1+0x520], R16 ;  /* 0x0005201001007387 */ /* 0x000fe80000100a00 */
[----:B------:R0:W-:Y:S04]  /*556d0*/  STL.64 [R1+0x528], R18 ;  /* 0x0005281201007387 */ /* 0x0001e80000100a00 */
[----:B0-----:R-:W4:Y:S04]  /*556e0*/  LDL.LU.64 R18, [R1+0x24f8] ;  /* 0x0024f80001127983 */ /* 0x001f280000300a00 */
[----:B------:R-:W4:Y:S04]  /*556f0*/  LDL.LU.64 R16, [R1+0x24f0] ;  /* 0x0024f00001107983 */ /* 0x000f280000300a00 */
[----:B------:R-:W4:Y:S04]  /*55700*/  LDL.LU.64 R4, [R1+0x24e8] ;  /* 0x0024e80001047983 */ /* 0x000f280000300a00 */
[----:B------:R-:W-:Y:S04]  /*55710*/  STL [R1+0x2228], R2 ;  /* 0x0022280201007387 */ /* 0x000fe80000100800 */
[----:B------:R-:W-:Y:S01]  /*55720*/  STL [R1+0x2224], R0 ;  /* 0x0022240001007387 */ /* 0x000fe20000100800 */
[----:B----4-:R-:W-:Y:S01]  /*55730*/  HMMA.16816.F32 R16, R12, R4, R16 ;  /* 0x000000040c10723c */ /* 0x010fe20000001810 */
[----:B------:R-:W-:-:S02]  /*55740*/  IMAD.MOV.U32 R3, RZ, RZ, R4 ;  /* 0x000000ffff037224 */ /* 0x000fc400078e0004 */
[----:B------:R-:W-:-:S15]  /*55750*/  IMAD.MOV.U32 R29, RZ, RZ, R5 ;  /* 0x000000ffff1d7224 */ /* 0x000fde00078e0005 */
[----:B------:R-:W-:Y:S01]  /*55760*/  NOP ;  /* 0x0000000000007918 */ /* 0x000fe20000000000 */
[----:B------:R-:W-:Y:S04]  /*55770*/  STL.64 [R1+0x510], R16 ;  /* 0x0005101001007387 */ /* 0x000fe80000100a00 */
[----:B------:R0:W-:Y:S04]  /*55780*/  STL.64 [R1+0x518], R18 ;  /* 0x0005181201007387 */ /* 0x0001e80000100a00 */
[----:B0-----:R-:W3:Y:S04]  /*55790*/  LDL.LU.64 R18, [R1+0x24e0] ;  /* 0x0024e00001127983 */ /* 0x001ee80000300a00 */
[----:B------:R-:W3:Y:S04]  /*557a0*/  LDL.LU.64 R16, [R1+0x24d8] ;  /* 0x0024d80001107983 */ /* 0x000ee80000300a00 */
[----:B------:R-:W2:Y:S04]  /*557b0*/  LDL.LU.64 R6, [R1+0x24d0] ;  /* 0x0024d00001067983 */ /* 0x000ea80000300a00 */
[----:B------:R-:W2:Y:S04]  /*557c0*/  LDL.LU.64 R4, [R1+0x24c8] ;  /* 0x0024c80001047983 */ /* 0x000ea80000300a00 */
[----:B------:R-:W-:Y:S04]  /*557d0*/  STL [R1+0x2230], R29 ;  /* 0x0022301d01007387 */ /* 0x000fe80000100800 */
[----:B------:R-:W-:Y:S01]  /*557e0*/  STL [R1+0x222c], R3 ;  /* 0x00222c0301007387 */ /* 0x000fe20000100800 */
[----:B--2---:R-:W-:-:S15]  /*557f0*/  HMMA.16816.F32 R4, R12, R20, R4 ;  /* 0x000000140c04723c */ /* 0x004fde0000001804 */
[----:B------:R-:W-:-:S04]  /*55800*/  NOP ;  /* 0x0000000000007918 */ /* 0x000fc80000000000 */
[----:B------:R0:W-:Y:S04]  /*55810*/  STL.64 [R1+0x500], R4 ;  /* 0x0005000401007387 */ /* 0x0001e80000100a00 */
[----:B------:R3:W-:Y:S04]  /*55820*/  STL.64 [R1+0x508], R6 ;  /* 0x0005080601007387 */ /* 0x0007e80000100a00 */
[----:B0-----:R-:W2:Y:S01]  /*55830*/  LDL.LU.64 R4, [R1+0x24c0] ;  /* 0x0024c00001047983 */ /* 0x001ea20000300a00 */
[----:B------:R-:W-:Y:S02]  /*55840*/  IMAD.MOV.U32 R28, RZ, RZ, R21 ;  /* 0x000000ffff1c7224 */ /* 0x000fe400078e0015 */
[----:B------:R-:W-:-:S03]  /*55850*/  IMAD.MOV.U32 R0, RZ, RZ, R20 ;  /* 0x000000ffff007224 */ /* 0x000fc600078e0014 */
[----:B------:R-:W-:Y:S04]  /*55860*/  STL [R1+0x2238], R28 ;  /* 0x0022381c01007387 */ /* 0x000fe80000100800 */
[----:B------:R-:W-:Y:S01]  /*55870*/  STL [R1+0x2234], R0 ;  /* 0x0022340001007387 */ /* 0x000fe20000100800 */
[----:B--2---:R-:W-:Y:S01]  /*55880*/  HMMA.16816.F32 R8, R12, R4, R8 ;  /* 0x000000040c08723c */ /* 0x004fe20000001808 */
[----:B------:R-:W-:Y:S02]  /*55890*/  IMAD.MOV.U32 R3, RZ, RZ, R4 ;  /* 0x000000ffff037224 */ /* 0x000fe400078e0004 */
[----:B------:R-:W-:-:S05]  /*558a0*/  IMAD.MOV.U32 R2, RZ, RZ, R5 ;  /* 0x000000ffff027224 */ /* 0x000fca00078e0005 */
[----:B---3--:R-:W-:Y:S11]  /*558b0*/  HMMA.16816.F32 R4, R12, R24, R16 ;  /* 0x000000180c04723c */ /* 0x008ff60000001810 */
[----:B------:R-:W-:Y:S04]  /*558c0*/  STL.64 [R1+0x4f0], R8 ;  /* 0x0004f00801007387 */ /* 0x000fe80000100a00 */
[----:B------:R-:W-:Y:S04]  /*558d0*/  STL.64 [R1+0x4f8], R10 ;  /* 0x0004f80a01007387 */ /* 0x000fe80000100a00 */
[----:B------:R-:W-:Y:S04]  /*558e0*/  STL [R1+0x2240], R2 ;  /* 0x0022400201007387 */ /* 0x000fe80000100800 */
[----:B------:R-:W-:Y:S04]  /*558f0*/  STL [R1+0x223c], R3 ;  /* 0x00223c0301007387 */ /* 0x000fe80000100800 */
[----:B------:R-:W-:Y:S04]  /*55900*/  STL.64 [R1+0x4e0], R4 ;  /* 0x0004e00401007387 */ /* 0x000fe80000100a00 */
[----:B------:R-:W-:Y:S04]  /*55910*/  STL.64 [R1+0x4e8], R6 ;  /* 0x0004e80601007387 */ /* 0x000fe80000100a00 */
[----:B------:R-:W2:Y:S04]  /*55920*/  LDL.LU.64 R20, [R1+0x90] ;  /* 0x0000900001147983 */ /* 0x000ea80000300a00 */
[----:B--2---:R0:W-:Y:S04]  /*55930*/  STL.64 [R1+0x2460], R20 ;  /* 0x0024601401007387 */ /* 0x0041e80000100a00 */
[----:B0-----:R-:W2:Y:S04]  /*55940*/  LDL.LU.64 R20, [R1+0xa0] ;  /* 0x0000a00001147983 */ /* 0x001ea80000300a00 */
[----:B--2---:R0:W-:Y:S04]  /*55950*/  STL.64 [R1+0x2478], R20 ;  /* 0x0024781401007387 */ /* 0x0041e80000100a00 */
[----:B------:R-:W2:Y:S04]  /*55960*/  LDL.LU R8, [R1+0x480] ;  /* 0x0004800001087983 */ /* 0x000ea80000300800 */
[----:B------:R-:W2:Y:S04]  /*55970*/  LDL.LU R9, [R1+0x484] ;  /* 0x0004840001097983 */ /* 0x000ea80000300800 */
[----:B------:R-:W3:Y:S04]  /*55980*/  LDL.LU R10, [R1+0x488] ;  /* 0x00048800010a7983 */ /* 0x000ee80000300800 */
[----:B------:R-:W3:Y:S04]  /*55990*/  LDL.LU R11, [R1+0x48c] ;  /* 0x00048c00010b7983 */ /* 0x000ee80000300800 */
[----:B0-----:R-:W4:Y:S04]  /*559a0*/  LDL.LU.64 R20, [R1+0xb0] ;  /* 0x0000b00001147983 */ /* 0x001f280000300a00 */
[----:B----4-:R0:W-:Y:S04]  /*559b0*/  STL.64 [R1+0x2490], R20 ;  /* 0x0024901401007387 */ /* 0x0101e80000100a00 */
[----:B0-----:R-:W4:Y:S04]  /*559c0*/  LDL.LU.64 R20, [R1+0xc0] ;  /* 0x0000c00001147983 */ /* 0x001f280000300a00 */
[----:B----4-:R0:W-:Y:S04]  /*559d0*/  STL.64 [R1+0x24a8], R20 ;  /* 0x0024a81401007387 */ /* 0x0101e80000100a00 */
[----:B0-----:R-:W4:Y:S04]  /*559e0*/  LDL.LU.64 R20, [R1+0xd0] ;  /* 0x0000d00001147983 */ /* 0x001f280000300a00 */
[----:B---3--:R-:W-:Y:S04]  /*559f0*/  STL.64 [R1+0x2458], R10 ;  /* 0x0024580a01007387 */ /* 0x008fe80000100a00 */
[----:B--2---:R0:W-:Y:S04]  /*55a00*/  STL.64 [R1+0x2450], R8 ;  /* 0x0024500801007387 */ /* 0x0041e80000100a00 */
        /* <DEDUP_REMOVED lines=28> */
[----:B------:R-:W3:Y:S01]  /*55bd0*/  LDL.LU.64 R4, [R1+0x80] ;  /* 0x0000800001047983 */ /* 0x000ee20000300a00 */
[----:B------:R-:W-:-:S03]  /*55be0*/  IMAD.MOV.U32 R29, RZ, RZ, R25 ;  /* 0x000000ffff1d7224 */ /* 0x000fc600078e0019 */
[----:B------:R-:W3:Y:S01]  /*55bf0*/  LDL.LU R16, [R1+0x470] ;  /* 0x0004700001107983 */ /* 0x000ee20000300800 */
[----:B------:R-:W-:-:S03]  /*55c00*/  IMAD.MOV.U32 R0, RZ, RZ, R24 ;  /* 0x000000ffff007224 */ /* 0x000fc600078e0018 */
[----:B------:R-:W3:Y:S04]  /*55c10*/  LDL.LU R17, [R1+0x474] ;  /* 0x0004740001117983 */ /* 0x000ee80000300800 */
[----:B------:R-:W3:Y:S04]  /*55c20*/  LDL.LU R18, [R1+0x478] ;  /* 0x0004780001127983 */ /* 0x000ee80000300800 */
[----:B------:R-:W3:Y:S04]  /*55c30*/  LDL.LU R19, [R1+0x47c] ;  /* 0x00047c0001137983 */ /* 0x000ee80000300800 */
[----:B------:R-:W3:Y:S04]  /*55c40*/  LDL.LU.64 R24, [R1+0x70] ;  /* 0x0000700001187983 */ /* 0x000ee80000300a00 */
[----:B------:R-:W-:Y:S04]  /*55c50*/  STL [R1+0x2248], R29 ;  /* 0x0022481d01007387 */ /* 0x000fe80000100800 */
[----:B------:R-:W-:Y:S01]  /*55c60*/  STL [R1+0x2244], R0 ;  /* 0x0022440001007387 */ /* 0x000fe20000100800 */
[----:B----4-:R-:W-:-:S02]  /*55c70*/  IMAD.MOV.U32 R3, RZ, RZ, R20 ;  /* 0x000000ffff037224 */ /* 0x010fc400078e0014 */
        /* <DEDUP_REMOVED lines=43> */
[----:B--2---:R-:W-:-:S15]  /*55f30*/  HMMA.16816.F32 R8, R12, R20, R8 ;  /* 0x000000140c08723c */ /* 0x004fde0000001808 */
[----:B------:R-:W-:-:S04]  /*55f40*/  NOP ;  /* 0x0000000000007918 */ /* 0x000fc80000000000 */
[----:B------:R-:W-:Y:S04]  /*55f50*/  STL.64 [R1+0x490], R8 ;  /* 0x0004900801007387 */ /* 0x000fe80000100a00 */
[----:B------:R0:W-:Y:S04]  /*55f60*/  STL.64 [R1+0x498], R10 ;  /* 0x0004980a01007387 */ /* 0x0001e80000100a00 */
[----:B0-----:R-:W2:Y:S04]  /*55f70*/  LDL.LU.64 R10, [R1+0x2458] ;  /* 0x00245800010a7983 */ /* 0x001ea80000300a00 */
[----:B------:R-:W2:Y:S01]  /*55f80*/  LDL.LU.64 R8, [R1+0x2450] ;  /* 0x0024500001087983 */ /* 0x000ea20000300a00 */
[----:B---3--:R-:W-:-:S02]  /*55f90*/  IMAD.MOV.U32 R0, RZ, RZ, R4 ;  /* 0x000000ffff007224 */ /* 0x008fc400078e0004 */
[----:B------:R-:W-:Y:S02]  /*55fa0*/  IMAD.MOV.U32 R29, RZ, RZ, R5 ;  /* 0x000000ffff1d7224 */ /* 0x000fe400078e0005 */
[----:B------:R-:W-:Y:S02]  /*55fb0*/  IMAD.MOV.U32 R2, RZ, RZ, R21 ;  /* 0x000000ffff027224 */ /* 0x000fe400078e0015 */
[----:B------:R-:W-:-:S03]  /*55fc0*/  IMAD.MOV.U32 R3, RZ, RZ, R20 ;  /* 0x000000ffff037224 */ /* 0x000fc600078e0014 */
[----:B------:R-:W-:Y:S04]  /*55fd0*/  STL [R1+0x2270], R2 ;  /* 0x0022700201007387 */ /* 0x000fe80000100800 */
[----:B------:R-:W-:Y:S01]  /*55fe0*/  STL [R1+0x226c], R3 ;  /* 0x00226c0301007387 */ /* 0x000fe20000100800 */
[C---:B--2---:R-:W-:Y:S08]  /*55ff0*/  HMMA.16816.F32 R8, R12.reuse, R4, R8 ;  /* 0x000000040c08723c */ /* 0x044ff00000001808 */
[----:B------:R-:W-:Y:S11]  /*56000*/  HMMA.16816.F32 R4, R12, R24, R16 ;  /* 0x000000180c04723c */ /* 0x000ff60000001810 */
[----:B------:R-:W-:Y:S04]  /*56010*/  STL.64 [R1+0x480], R8 ;  /* 0x0004800801007387 */ /* 0x000fe80000100a00 */
[----:B------:R-:W-:Y:S04]  /*56020*/  STL.64 [R1+0x488], R10 ;  /* 0x0004880a01007387 */ /* 0x000fe80000100a00 */
[----:B------:R-:W-:Y:S04]  /*56030*/  STL [R1+0x2278], R29 ;  /* 0x0022781d01007387 */ /* 0x000fe80000100800 */
[----:B------:R-:W-:Y:S04]  /*56040*/  STL [R1+0x2274], R0 ;  /* 0x0022740001007387 */ /* 0x000fe80000100800 */
[----:B------:R0:W-:Y:S04]  /*56050*/  STL.64 [R1+0x470], R4 ;  /* 0x0004700401007387 */ /* 0x0001e80000100a00 */
[----:B------:R1:W-:Y:S04]  /*56060*/  STL.64 [R1+0x478], R6 ;  /* 0x0004780601007387 */ /* 0x0003e80000100a00 */
[----:B0-----:R-:W2:Y:S04]  /*56070*/  LDL.LU R4, [R1+0x400] ;  /* 0x0004000001047983 */ /* 0x001ea80000300800 */
[----:B------:R-:W2:Y:S04]  /*56080*/  LDL.LU R5, [R1+0x404] ;  /* 0x0004040001057983 */ /* 0x000ea80000300800 */
[----:B-1----:R-:W3:Y:S04]  /*56090*/  LDL.LU R6, [R1+0x408] ;  /* 0x0004080001067983 */ /* 0x002ee80000300800 */
[----:B------:R-:W3:Y:S04]  /*560a0*/  LDL.LU R7, [R1+0x40c] ;  /* 0x00040c0001077983 */ /* 0x000ee80000300800 */
[----:B---3--:R-:W-:Y:S04]  /*560b0*/  STL.64 [R1+0x23d8], R6 ;  /* 0x0023d80601007387 */ /* 0x008fe80000100a00 */
[----:B--2---:R0:W-:Y:S04]  /*560c0*/  STL.64 [R1+0x23d0], R4 ;  /* 0x0023d00401007387 */ /* 0x0041e80000100a00 */
[----:B0-----:R-:W2:Y:S04]  /*560d0*/  LDL.LU.64 R4, [R1+0x20] ;  /* 0x0000200001047983 */ /* 0x001ea80000300a00 */
        /* <DEDUP_REMOVED lines=41> */
[----:B------:R-:W2:Y:S01]  /*56370*/  LDL.LU R23, [R1+0x46c] ;  /* 0x00046c0001177983 */ /* 0x000ea20000300800 */
[----:B------:R-:W-:-:S02]  /*56380*/  IMAD.MOV.U32 R3, RZ, RZ, R24 ;  /* 0x000000ffff037224 */ /* 0x000fc400078e0018 */
[----:B------:R-:W-:Y:S01]  /*56390*/  IMAD.MOV.U32 R28, RZ, RZ, R25 ;  /* 0x000000ffff1c7224 */ /* 0x000fe200078e0019 */
[----:B------:R-:W3:Y:S04]  /*563a0*/  LDL.LU.64 R8, [R1+0x10] ;  /* 0x0000100001087983 */ /* 0x000ee80000300a00 */
[----:B------:R-:W3:Y:S04]  /*563b0*/  LDL.LU.64 R24, [R1] ;  /* 0x0000000001187983 */ /* 0x000ee80000300a00 */
[----:B------:R-:W3:Y:S04]  /*563c0*/  LDL.LU R16, [R1+0x3f0] ;  /* 0x0003f00001107983 */ /* 0x000ee80000300800 */
[----:B------:R-:W3:Y:S04]  /*563d0*/  LDL.LU R17, [R1+0x3f4] ;  /* 0x0003f40001117983 */ /* 0x000ee80000300800 */
[----:B------:R-:W3:Y:S04]  /*563e0*/  LDL.LU R18, [R1+0x3f8] ;  /* 0x0003f80001127983 */ /* 0x000ee80000300800 */
[----:B------:R-:W3:Y:S04]  /*563f0*/  LDL.LU R19, [R1+0x3fc] ;  /* 0x0003fc0001137983 */ /* 0x000ee80000300800 */
        /* <DEDUP_REMOVED lines=55> */
[----:B------:R-:W4:Y:S04]  /*56770*/  LDL.LU.64 R4, [R1+0x23d0] ;  /* 0x0023d00001047983 */ /* 0x000f280000300a00 */
[----:B------:R0:W-:Y:S01]  /*56780*/  STL [R1+0x22a4], R0 ;  /* 0x0022a40001007387 */ /* 0x0001e20000100800 */
[----:B---3--:R-:W-:-:S02]  /*56790*/  IMAD.MOV.U32 R3, RZ, RZ, R8 ;  /* 0x000000ffff037224 */ /* 0x008fc400078e0008 */
[----:B------:R-:W-:Y:S02]  /*567a0*/  IMAD.MOV.U32 R28, RZ, RZ, R9 ;  /* 0x000000ffff1c7224 */ /* 0x000fe400078e0009 */
[----:B------:R-:W-:Y:S02]  /*567b0*/  IMAD.MOV.U32 R2, RZ, RZ, R25 ;  /* 0x000000ffff027224 */ /* 0x000fe400078e0019 */
[----:B0-----:R-:W-:Y:S01]  /*567c0*/  IMAD.MOV.U32 R0, RZ, RZ, R24 ;  /* 0x000000ffff007224 */ /* 0x001fe200078e0018 */
[C---:B--2---:R-:W-:Y:S08]  /*567d0*/  HMMA.16816.F32 R20, R12.reuse, R8, R20 ;  /* 0x000000080c14723c */ /* 0x044ff00000001814 */
[C---:B----4-:R-:W-:Y:S11]  /*567e0*/  HMMA.16816.F32 R4, R12.reuse, R24, R4 ;  /* 0x000000180c04723c */ /* 0x050ff60000001804 */
[----:B------:R-:W-:Y:S04]  /*567f0*/  STL.64 [R1+0x410], R20 ;  /* 0x0004101401007387 */ /* 0x000fe80000100a00 */
[----:B------:R0:W-:Y:S04]  /*56800*/  STL.64 [R1+0x418], R22 ;  /* 0x0004181601007387 */ /* 0x0001e80000100a00 */
[----:B0-----:R-:W2:Y:S04]  /*56810*/  LDL.LU.64 R22, [R1+0x23c8] ;  /* 0x0023c80001167983 */ /* 0x001ea80000300a00 */
[----:B------:R-:W3:Y:S04]  /*56820*/  LDL.LU.64 R20, [R1+0x23c0] ;  /* 0x0023c00001147983 */ /* 0x000ee80000300a00 */
[----:B------:R-:W4:Y:S04]  /*56830*/  LDL.LU.64 R10, [R1+0x23b8] ;  /* 0x0023b800010a7983 */ /* 0x000f280000300a00 */
[----:B------:R-:W2:Y:S04]  /*56840*/  LDL.LU.64 R8, [R1+0x23b0] ;  /* 0x0023b00001087983 */ /* 0x000ea80000300a00 */
[----:B------:R-:W-:Y:S04]  /*56850*/  STL.64 [R1+0x400], R4 ;  /* 0x0004000401007387 */ /* 0x000fe80000100a00 */
[----:B------:R0:W-:Y:S04]  /*56860*/  STL.64 [R1+0x408], R6 ;  /* 0x0004080601007387 */ /* 0x0001e80000100a00 */
[----:B0-----:R-:W2:Y:S04]  /*56870*/  LDL.LU.64 R6, [R1+0x23a8] ;  /* 0x0023a80001067983 */ /* 0x001ea80000300a00 */
[----:B------:R-:W2:Y:S04]  /*56880*/  LDL.LU.64 R4, [R1+0x23a0] ;  /* 0x0023a00001047983 */ /* 0x000ea80000300a00 */
[----:B------:R-:W2:Y:S04]  /*56890*/  LDL.LU.64 R26, [R1+0x2398] ;  /* 0x00239800011a7983 */ /* 0x000ea80000300a00 */
[----:B------:R-:W2:Y:S02]  /*568a0*/  LDL.LU.64 R24, [R1+0x2390] ;  /* 0x0023900001187983 */ /* 0x000ea40000300a00 */
[----:B--2---:R-:W-:-:S15]  /*568b0*/  HMMA.16816.F32 R16, R12, R24, R16 ;  /* 0x000000180c10723c */ /* 0x004fde0000001810 */
[----:B------:R-:W-:-:S04]  /*568c0*/  NOP ;  /* 0x0000000000007918 */ /* 0x000fc80000000000 */
[----:B------:R-:W-:Y:S04]  /*568d0*/  STL.64 [R1+0x3f0], R16 ;  /* 0x0003f01001007387 */ /* 0x000fe80000100a00 */
[----:B------:R0:W-:Y:S04]  /*568e0*/  STL.64 [R1+0x3f8], R18 ;  /* 0x0003f81201007387 */ /* 0x0001e80000100a00 */
[----:B0-----:R-:W2:Y:S04]  /*568f0*/  LDL.LU.64 R18, [R1+0x2388] ;  /* 0x0023880001127983 */ /* 0x001ea80000300a00 */
[----:B------:R-:W2:Y:S04]  /*56900*/  LDL.LU.64 R16, [R1+0x2380] ;  /* 0x0023800001107983 */ /* 0x000ea80000300a00 */
[----:B------:R0:W-:Y:S04]  /*56910*/  STL.64 [R1+0x2050], R26 ;  /* 0x0020501a01007387 */ /* 0x0001e80000100a00 */
[----:B------:R1:W-:Y:S04]  /*56920*/  STL.64 [R1+0x2048], R24 ;  /* 0x0020481801007387 */ /* 0x0003e80000100a00 */
[----:B0-----:R-:W2:Y:S01]  /*56930*/  LDL R27, [R1+0x90c] ;  /* 0x00090c00011b7983 */ /* 0x001ea20000100800 */
[----:B-1----:R-:W-:-:S02]  /*56940*/  IMAD.MOV.U32 R24, RZ, RZ, R23 ;  /* 0x000000ffff187224 */ /* 0x002fc400078e0017 */
[----:B------:R-:W-:Y:S01]  /*56950*/  IMAD.MOV.U32 R25, RZ, RZ, R22 ;  /* 0x000000ffff197224 */ /* 0x000fe200078e0016 */
[----:B--2---:R-:W-:Y:S04]  /*56960*/  STL [R1+0x22b0], R27 ;  /* 0x0022b01b01007387 */ /* 0x004fe80000100800 */
[----:B------:R0:W-:Y:S04]  /*56970*/  STL.64 [R1+0x22a8], R24 ;  /* 0x0022a81801007387 */ /* 0x0001e80000100a00 */
[----:B0-----:R-:W3:Y:S04]  /*56980*/  LDL.LU R24, [R1+0x3e0] ;  /* 0x0003e00001187983 */ /* 0x001ee80000300800 */
[----:B------:R-:W3:Y:S04]  /*56990*/  LDL.LU R25, [R1+0x3e4] ;  /* 0x0003e40001197983 */ /* 0x000ee80000300800 */
[----:B------:R-:W3:Y:S04]  /*569a0*/  LDL.LU R26, [R1+0x3e8] ;  /* 0x0003e800011a7983 */ /* 0x000ee80000300800 */
[----:B------:R-:W3:Y:S02]  /*569b0*/  LDL.LU R27, [R1+0x3ec] ;  /* 0x0003ec00011b7983 */ /* 0x000ee40000300800 */
[----:B---3--:R-:W-:-:S15]  /*569c0*/  HMMA.16816.F32 R24, R12, R20, R24 ;  /* 0x000000140c18723c */ /* 0x008fde0000001818 */
[----:B------:R-:W-:-:S04]  /*569d0*/  NOP ;  /* 0x0000000000007918 */ /* 0x000fc80000000000 */
[----:B------:R-:W-:Y:S01]  /*569e0*/  IMAD.MOV.U32 R22, RZ, RZ, R24 ;  /* 0x000000ffff167224 */ /* 0x000fe200078e0018 */
[----:B------:R0:W-:Y:S01]  /*569f0*/  STL.64 [R1+0x3e8], R26 ;  /* 0x0003e81a01007387 */ /* 0x0001e20000100a00 */
[----:B------:R-:W-:-:S03]  /*56a00*/  IMAD.MOV.U32 R23, RZ, RZ, R25 ;  /* 0x000000ffff177224 */ /* 0x000fc600078e0019 */
[----:B------:R-:W2:Y:S04]  /*56a10*/  LDL.LU R24, [R1+0x350] ;  /* 0x0003500001187983 */ /* 0x000ea80000300800 */
[----:B------:R-:W2:Y:S04]  /*56a20*/  LDL.LU R25, [R1+0x354] ;  /* 0x0003540001197983 */ /* 0x000ea80000300800 */
[----:B0-----:R-:W3:Y:S04]  /*56a30*/  LDL.LU R26, [R1+0x358] ;  /* 0x00035800011a7983 */ /* 0x001ee80000300800 */
[----:B------:R-:W3:Y:S04]  /*56a40*/  LDL.LU R27, [R1+0x35c] ;  /* 0x00035c00011b7983 */ /* 0x000ee80000300800 */
[----:B---3--:R-:W-:Y:S04]  /*56a50*/  STL.64 [R1+0x22c0], R26 ;  /* 0x0022c01a01007387 */ /* 0x008fe80000100a00 */
[----:B--2---:R0:W-:Y:S02]  /*56a60*/  STL.64 [R1+0x22b8], R24 ;  /* 0x0022b81801007387 */ /* 0x0041e40000100a00 */
[----:B0-----:R-:W-:-:S02]  /*56a70*/  IMAD.MOV.U32 R24, RZ, RZ, R4 ;  /* 0x000000ffff187224 */ /* 0x001fc400078e0004 */
[----:B------:R-:W-:Y:S01]  /*56a80*/  IMAD.MOV.U32 R25, RZ, RZ, R5 ;  /* 0x000000ffff197224 */ /* 0x000fe200078e0005 */
[----:B------:R-:W2:Y:S04]  /*56a90*/  LDL.LU R4, [R1+0x237c] ;  /* 0x00237c0001047983 */ /* 0x000ea80000300800 */
[----:B------:R-:W3:Y:S04]  /*56aa0*/  LDL.LU R5, [R1+0x2378] ;  /* 0x0023780001057983 */ /* 0x000ee80000300800 */
[----:B------:R-:W-:Y:S04]  /*56ab0*/  STL.64 [R1+0x22d8], R24 ;  /* 0x0022d81801007387 */ /* 0x000fe80000100a00 */
[----:B------:R-:W-:Y:S04]  /*56ac0*/  STL.64 [R1+0x2040], R22 ;  /* 0x0020401601007387 */ /* 0x000fe80000100a00 */
        /* <DEDUP_REMOVED lines=9> */
[----:B------:R0:W-:Y:S02]  /*56b60*/  STL.64 [R1+0x22f0], R24 ;  /* 0x0022f01801007387 */ /* 0x0001e40000100a00 */
[----:B0-----:R-:W-:-:S02]  /*56b70*/  IMAD.MOV.U32 R24, RZ, RZ, R19 ;  /* 0x000000ffff187224 */ /* 0x001fc400078e0013 */
[----:B------:R-:W-:-:S05]  /*56b80*/  IMAD.MOV.U32 R25, RZ, RZ, R18 ;  /* 0x000000ffff197224 */ /* 0x000fca00078e0012 */
[----:B------:R0:W-:Y:S02]  /*56b90*/  STL.64 [R1+0x2308], R24 ;  /* 0x0023081801007387 */ /* 0x0001e40000100a00 */
[----:B0-----:R-:W-:Y:S02]  /*56ba0*/  IMAD.MOV.U32 R24, RZ, RZ, R17 ;  /* 0x000000ffff187224 */ /* 0x001fe400078e0011 */
[----:B------:R-:W-:-:S05]  /*56bb0*/  IMAD.MOV.U32 R25, RZ, RZ, R16 ;  /* 0x000000ffff197224 */ /* 0x000fca00078e0010 */
[----:B------:R0:W-:Y:S02]  /*56bc0*/  STL.64 [R1+0x2320], R24 ;  /* 0x0023201801007387 */ /* 0x0001e40000100a00 */
[----:B0-----:R-:W-:Y:S02]  /*56bd0*/  IMAD.MOV.U32 R24, RZ, RZ, R7 ;  /* 0x000000ffff187224 */ /* 0x001fe400078e0007 */
[----:B------:R-:W-:-:S05]  /*56be0*/  IMAD.MOV.U32 R25, RZ, RZ, R6 ;  /* 0x000000ffff197224 */ /* 0x000fca00078e0006 */
[----:B------:R-:W-:Y:S04]  /*56bf0*/  STL.64 [R1+0x2338], R24 ;  /* 0x0023381801007387 */ /* 0x000fe80000100a00 */
        /* <DEDUP_REMOVED lines=8> */
[----:B------:R-:W4:Y:S01]  /*56c80*/  LDL.LU R18, [R1+0x3c8] ;  /* 0x0003c80001127983 */ /* 0x000f220000300800 */
[----:B------:R-:W-:-:S03]  /*56c90*/  IMAD.MOV.U32 R25, RZ, RZ, R4 ;  /* 0x000000ffff197224 */ /* 0x000fc600078e0004 */
[----:B------:R-:W4:Y:S01]  /*56ca0*/  LDL.LU R19, [R1+0x3cc] ;  /* 0x0003cc0001137983 */ /* 0x000f220000300800 */
[----:B---3--:R-:W-:-:S03]  /*56cb0*/  IMAD.MOV.U32 R24, RZ, RZ, R5 ;  /* 0x000000ffff187224 */ /* 0x008fc600078e0005 */
[----:B------:R-:W3:Y:S04]  /*56cc0*/  LDL.LU R4, [R1+0x3d0] ;  /* 0x0003d00001047983 */ /* 0x000ee80000300800 */
[----:B------:R-:W3:Y:S04]  /*56cd0*/  LDL.LU R5, [R1+0x3d4] ;  /* 0x0003d40001057983 */ /* 0x000ee80000300800 */
        /* <DEDUP_REMOVED lines=19> */
[----:B------:R-:W2:Y:S01]  /*56e10*/  LDL.LU R23, [R1+0x39c] ;  /* 0x00039c0001177983 */ /* 0x000ea20000300800 */
[C---:B---3--:R-:W-:Y:S03]  /*56e20*/  HMMA.16816.F32 R4, R12.reuse, R8, R4 ;  /* 0x000000080c04723c */ /* 0x048fe60000001804 */
[----:B--2---:R-:W-:Y:S04]  /*56e30*/  STL.64 [R1+0x2330], R22 ;  /* 0x0023301601007387 */ /* 0x004fe80000100a00 */
[----:B------:R0:W-:Y:S04]  /*56e40*/  STL.64 [R1+0x2328], R20 ;  /* 0x0023281401007387 */ /* 0x0001e80000100a00 */
        /* <DEDUP_REMOVED lines=10> */
[----:B------:R-:W-:Y:S04]  /*56ef0*/  STL.64 [R1+0x3d0], R4 ;  /* 0x0003d00401007387 */ /* 0x000fe80000100a00 */
[----:B------:R0:W-:Y:S04]  /*56f00*/  STL.64 [R1+0x3d8], R6 ;  /* 0x0003d80601007387 */ /* 0x0001e80000100a00 */
[----:B0-----:R-:W3:Y:S04]  /*56f10*/  LDL.LU.64 R6, [R1+0x2368] ;  /* 0x0023680001067983 */ /* 0x001ee80000300a00 */
[----:B------:R-:W4:Y:S02]  /*56f20*/  LDL.LU.64 R4, [R1+0x2360] ;  /* 0x0023600001047983 */ /* 0x000f240000300a00 */
[----:B----4-:R-:W-:Y:S02]  /*56f30*/  HMMA.16816.F32 R12, R12, R4, R16 ;  /* 0x000000040c0c723c */ /* 0x010fe40000001810 */
[----:B------:R-:W2:Y:S04]  /*56f40*/  LDL.LU.64 R18, [R1+0x2358] ;  /* 0x0023580001127983 */ /* 0x000ea80000300a00 */
[----:B------:R-:W2:-:S13]  /*56f50*/  LDL.LU.64 R16, [R1+0x2350] ;  /* 0x0023500001107983 */ /* 0x000e9a0000300a00 */
[----:B------:R-:W-:Y:S04]  /*56f60*/  STL.64 [R1+0x3c0], R12 ;  /* 0x0003c00c01007387 */ /* 0x000fe80000100a00 */
[----:B------:R-:W-:Y:S04]  /*56f70*/  STL.64 [R1+0x3c8], R14 ;  /* 0x0003c80e01007387 */ /* 0x000fe80000100a00 */
[----:B---3--:R-:W-:Y:S04]  /*56f80*/  STL.64 [R1+0x2020], R6 ;  /* 0x0020200601007387 */ /* 0x008fe80000100a00 */
[----:B------:R0:W-:Y:S04]  /*56f90*/  STL.64 [R1+0x2018], R4 ;  /* 0x0020180401007387 */ /* 0x0001e80000100a00 */
[----:B0-----:R-:W3:Y:S04]  /*56fa0*/  LDL.LU R4, [R1+0x340] ;  /* 0x0003400001047983 */ /* 0x001ee80000300800 */
[----:B------:R-:W3:Y:S04]  /*56fb0*/  LDL.LU R5, [R1+0x344] ;  /* 0x0003440001057983 */ /* 0x000ee80000300800 */
[----:B------:R-:W3:Y:S04]  /*56fc0*/  LDL.LU R6, [R1+0x348] ;  /* 0x0003480001067983 */ /* 0x000ee80000300800 */
[----:B------:R-:W3:Y:S01]  /*56fd0*/  LDL.LU R7, [R1+0x34c] ;  /* 0x00034c0001077983 */ /* 0x000ee20000300800 */
        /* <DEDUP_REMOVED lines=10> */
[----:B0-----:R-:W2:Y:S01]  /*57080*/  LDL.LU.64 R24, [R1+0x2320] ;  /* 0x0023200001187983 */ /* 0x001ea20000300a00 */
[----:B------:R-:W-:Y:S02]  /*57090*/  IMAD.MOV.U32 R12, RZ, RZ, R11 ;  /* 0x000000ffff0c7224 */ /* 0x000fe400078e000b */
[----:B------:R-:W-:Y:S02]  /*570a0*/  IMAD.MOV.U32 R13, RZ, RZ, R10 ;  /* 0x000000ffff0d7224 */ /* 0x000fe400078e000a */
[----:B------:R-:W-:Y:S02]  /*570b0*/  IMAD.MOV.U32 R10, RZ, RZ, R26 ;  /* 0x000000ffff0a7224 */ /* 0x000fe400078e001a */
[----:B------:R-:W-:-:S05]  /*570c0*/  IMAD.MOV.U32 R11, RZ, RZ, R27 ;  /* 0x000000ffff0b7224 */ /* 0x000fca00078e001b */
[----:B------:R-:W-:Y:S04]  /*570d0*/  STL [R1+0x1e04], R11 ;  /* 0x001e040b01007387 */ /* 0x000fe80000100800 */
[----:B------:R-:W-:Y:S01]  /*570e0*/  STL [R1+0x1e00], R10 ;  /* 0x001e000a01007387 */ /* 0x000fe20000100800 */
        /* <DEDUP_REMOVED lines=12> */
[----:B------:R-:W-:-:S05]  /*571b0*/  IMAD.MOV.U32 R10, RZ, RZ, R27 ;  /* 0x000000ffff0a7224 */ /* 0x000fca00078e001b */
[----:B------:R-:W-:Y:S04]  /*571c0*/  STL [R1+0x1e0c], R10 ;  /* 0x001e0c0a01007387 */ /* 0x000fe80000100800 */
[----:B------:R-:W-:Y:S04]  /*571d0*/  STL [R1+0x1e08], R11 ;  /* 0x001e080b01007387 */ /* 0x000fe80000100800 */
[----:B------:R0:W-:Y:S04]  /*571e0*/  STL.64 [R1+0x21d0], R8 ;  /* 0x0021d00801007387 */ /* 0x0001e80000100a00 */
[----:B0-----:R-:W4:Y:S04]  /*571f0*/  LDL.LU R8, [R1+0x150] ;  /* 0x0001500001087983 */ /* 0x001f280000300800 */
[----:B------:R-:W4:Y:S01]  /*57200*/  LDL.LU R9, [R1+0x154] ;  /* 0x0001540001097983 */ /* 0x000f220000300800 */
        /* <DEDUP_REMOVED lines=9> */
[----:B------:R-:W-:Y:S04]  /*572a0*/  STL.64 [R1+0x360], R24 ;  /* 0x0003601801007387 */ /* 0x000fe80000100a00 */
[----:B------:R0:W-:Y:S04]  /*572b0*/  STL.64 [R1+0x368], R26 ;  /* 0x0003681a01007387 */ /* 0x0001e80000100a00 */
[----:B0-----:R-:W4:Y:S04]  /*572c0*/  LDL.LU.64 R26, [R1+0x22c0] ;  /* 0x0022c000011a7983 */ /* 0x001f280000300a00 */
[----:B------:R-:W4:Y:S02]  /*572d0*/  LDL.LU.64 R24, [R1+0x22b8] ;  /* 0x0022b80001187983 */ /* 0x000f240000300a00 */
[C---:B----4-:R-:W-:Y:S02]  /*572e0*/  HMMA.16816.F32 R8, R16.reuse, R8, R24 ;  /* 0x000000081008723c */ /* 0x050fe40000001818 */
[----:B------:R-:W4:Y:S04]  /*572f0*/  LDL.LU R27, [R1+0x22b0] ;  /* 0x0022b000011b7983 */ /* 0x000f280000300800 */
[----:B------:R-:W2:Y:S02]  /*57300*/  LDL.LU.64 R24, [R1+0x22a8] ;  /* 0x0022a80001187983 */ /* 0x000ea40000300a00 */
[C---:B---3--:R-:W-:Y:S11]  /*57310*/  HMMA.16816.F32 R4, R16.reuse, R12, R4 ;  /* 0x0000000c1004723c */ /* 0x048ff60000001804 */
[----:B------:R-:W-:Y:S04]  /*57320*/  STL.64 [R1+0x350], R8 ;  /* 0x0003500801007387 */ /* 0x000fe80000100a00 */
[----:B------:R2:W-:Y:S04]  /*57330*/  STL.64 [R1+0x358], R10 ;  /* 0x0003580a01007387 */ /* 0x0005e80000100a00 */
[----:B----4-:R-:W0:Y:S01]  /*57340*/  LDSM.16.MT88.4 R12, [R27+UR5+0x10c00] ;  /* 0x010c00051b0c783b */ /* 0x010e220008004200 */
[----:B--2---:R-:W-:Y:S01]  /*57350*/  HMMA.16816.F32 R8, R16, R24, R20 ;  /* 0x000000181008723c */ /* 0x004fe20000001814 */
[----:B------:R-:W-:-:S02]  /*57360*/  IMAD.MOV.U32 R24, RZ, RZ, R0 ;  /* 0x000000ffff187224 */ /* 0x000fc400078e0000 */
[----:B------:R-:W-:Y:S01]  /*57370*/  IMAD.MOV.U32 R25, RZ, RZ, R2 ;  /* 0x000000ffff197224 */ /* 0x000fe200078e0002 */
[----:B0-----:R-:W-:Y:S04]  /*57380*/  STL.64 [R1+0x2010], R14 ;  /* 0x0020100e01007387 */ /* 0x001fe80000100a00 */
[----:B------:R0:W-:Y:S04]  /*57390*/  STL.64 [R1+0x340], R4 ;  /* 0x0003400401007387 */ /* 0x0001e80000100a00 */
[----:B------:R1:W-:Y:S04]  /*573a0*/  STL.64 [R1+0x348], R6 ;  /* 0x0003480601007387 */ /* 0x0003e80000100a00 */
[----:B------:R-:W-:Y:S04]  /*573b0*/  STL.64 [R1+0x2008], R12 ;  /* 0x0020080c01007387 */ /* 0x000fe80000100a00 */
[----:B0-----:R-:W2:Y:S04]  /*573c0*/  LDL.LU R4, [R1+0x1d0] ;  /* 0x0001d00001047983 */ /* 0x001ea80000300800 */
[----:B------:R-:W-:Y:S04]  /*573d0*/  STL.64 [R1+0x330], R8 ;  /* 0x0003300801007387 */ /* 0x000fe80000100a00 */
[----:B------:R-:W-:Y:S04]  /*573e0*/  STL.64 [R1+0x338], R10 ;  /* 0x0003380a01007387 */ /* 0x000fe80000100a00 */
[----:B------:R-:W2:Y:S04]  /*573f0*/  LDL.LU R5, [R1+0x1d4] ;  /* 0x0001d40001057983 */ /* 0x000ea80000300800 */
[----:B-1----:R-:W3:Y:S04]  /*57400*/  LDL.LU R6, [R1+0x1d8] ;  /* 0x0001d80001067983 */ /* 0x002ee80000300800 */
[----:B------:R-:W3:Y:S04]  /*57410*/  LDL.LU R7, [R1+0x1dc] ;  /* 0x0001dc0001077983 */ /* 0x000ee80000300800 */
[----:B------:R-:W4:Y:S04]  /*57420*/  LDL.LU R0, [R1+0x22a4] ;  /* 0x0022a40001007983 */ /* 0x000f280000300800 */
[----:B------:R-:W2:Y:S04]  /*57430*/  LDL.LU R2, [R1+0x22a0] ;  /* 0x0022a00001027983 */ /* 0x000ea80000300800 */
[----:B------:R0:W-:Y:S04]  /*57440*/  STL.64 [R1+0x2068], R24 ;  /* 0x0020681801007387 */ /* 0x0001e80000100a00 */
[----:B------:R-:W2:Y:S04]  /*57450*/  LDL.LU R20, [R1+0x1f0] ;  /* 0x0001f00001147983 */ /* 0x000ea80000300800 */
[----:B------:R-:W2:Y:S04]  /*57460*/  LDL.LU R21, [R1+0x1f4] ;  /* 0x0001f40001157983 */ /* 0x000ea80000300800 */
[----:B------:R-:W2:Y:S04]  /*57470*/  LDL.LU R22, [R1+0x1f8] ;  /* 0x0001f80001167983 */ /* 0x000ea80000300800 */
[----:B------:R-:W2:Y:S01]  /*57480*/  LDL.LU R23, [R1+0x1fc] ;  /* 0x0001fc0001177983 */ /* 0x000ea20000300800 */
[----:B0-----:R-:W-:-:S02]  /*57490*/  IMAD.MOV.U32 R24, RZ, RZ, R3 ;  /* 0x000000ffff187224 */ /* 0x001fc400078e0003 */
        /* <DEDUP_REMOVED lines=47> */
[----:B------:R4:W-:Y:S02]  /*57790*/  STL.64 [R1+0x20e0], R24 ;  /* 0x0020e01801007387 */ /* 0x0009e40000100a00 */
[----:B----4-:R-:W-:-:S02]  /*577a0*/  IMAD.MOV.U32 R24, RZ, RZ, R0 ;  /* 0x000000ffff187224 */ /* 0x010fc400078e0000 */
[----:B------:R-:W-:Y:S01]  /*577b0*/  IMAD.MOV.U32 R25, RZ, RZ, R2 ;  /* 0x000000ffff197224 */ /* 0x000fe200078e0002 */
[----:B------:R-:W4:Y:S04]  /*577c0*/  LDL.LU R0, [R1+0x2274] ;  /* 0x0022740001007983 */ /* 0x000f280000300800 */
        /* <DEDUP_REMOVED lines=82> */
[----:B------:R-:W4:Y:S04]  /*57cf0*/  LDL.LU R29, [R1+0x2230] ;  /* 0x00223000011d7983 */ /* 0x000f280000300800 */
[----:B------:R3:W-:Y:S02]  /*57d00*/  STL.64 [R1+0x21b8], R24 ;  /* 0x0021b81801007387 */ /* 0x0007e40000100a00 */
[----:B---3--:R-:W-:-:S02]  /*57d10*/  IMAD.MOV.U32 R24, RZ, RZ, R3 ;  /* 0x000000ffff187224 */ /* 0x008fc400078e0003 */
[----:B--2---:R-:W-:Y:S04]  /*57d20*/  STL.64 [R1+0x2168], R22 ;  /* 0x0021681601007387 */ /* 0x004fe80000100a00 */
[----:B------:R0:W-:Y:S04]  /*57d30*/  STL.64 [R1+0x2160], R20 ;  /* 0x0021601401007387 */ /* 0x0001e80000100a00 */
[----:B0-----:R-:W2:Y:S04]  /*57d40*/  LDL.LU R20, [R1+0x2b0] ;  /* 0x0002b00001147983 */ /* 0x001ea80000300800 */
[----:B------:R-:W2:Y:S04]  /*57d50*/  LDL.LU R21, [R1+0x2b4] ;  /* 0x0002b40001157983 */ /* 0x000ea80000300800 */
[----:B------:R-:W3:Y:S04]  /*57d60*/  LDL.LU R22, [R1+0x2b8] ;  /* 0x0002b80001167983 */ /* 0x000ee80000300800 */
[----:B------:R-:W3:Y:S04]  /*57d70*/  LDL.LU R23, [R1+0x2bc] ;  /* 0x0002bc0001177983 */ /* 0x000ee80000300800 */
[----:B------:R-:W2:Y:S01]  /*57d80*/  LDL.LU R3, [R1+0x222c] ;  /* 0x00222c0001037983 */ /* 0x000ea20000300800 */
[----:B------:R-:W-:-:S03]  /*57d90*/  IMAD.MOV.U32 R25, RZ, RZ, R2 ;  /* 0x000000ffff197224 */ /* 0x000fc600078e0002 */
[----:B------:R-:W2:Y:S04]  /*57da0*/  LDL.LU R2, [R1+0x2228] ;  /* 0x0022280001027983 */ /* 0x000ea80000300800 */
[----:B------:R-:W-:Y:S01]  /*57db0*/  STL.64 [R1+0x21d8], R24 ;  /* 0x0021d81801007387 */ /* 0x000fe20000100a00 */
[----:B----4-:R-:W-:Y:S02]  /*57dc0*/  IMAD.MOV.U32 R8, RZ, RZ, R0 ;  /* 0x000000ffff087224 */ /* 0x010fe400078e0000 */
[----:B------:R-:W-:Y:S01]  /*57dd0*/  IMAD.MOV.U32 R9, RZ, RZ, R28 ;  /* 0x000000ffff097224 */ /* 0x000fe200078e001c */
[----:B---3--:R-:W-:Y:S04]  /*57de0*/  STL.64 [R1+0x2180], R22 ;  /* 0x0021801601007387 */ /* 0x008fe80000100a00 */
[----:B--2---:R0:W-:Y:S04]  /*57df0*/  STL.64 [R1+0x2178], R20 ;  /* 0x0021781401007387 */ /* 0x0041e80000100a00 */
[----:B0-----:R-:W2:Y:S04]  /*57e00*/  LDL.LU R20, [R1+0x2c0] ;  /* 0x0002c00001147983 */ /* 0x001ea80000300800 */
[----:B------:R-:W2:Y:S04]  /*57e10*/  LDL.LU R21, [R1+0x2c4] ;  /* 0x0002c40001157983 */ /* 0x000ea80000300800 */
[----:B------:R-:W3:Y:S04]  /*57e20*/  LDL.LU R22, [R1+0x2c8] ;  /* 0x0002c80001167983 */ /* 0x000ee80000300800 */
[----:B------:R-:W3:Y:S04]  /*57e30*/  LDL.LU R23, [R1+0x2cc] ;  /* 0x0002cc0001177983 */ /* 0x000ee80000300800 */
[----:B------:R-:W4:Y:S04]  /*57e40*/  LDL.LU R0, [R1+0x2224] ;  /* 0x0022240001007983 */ /* 0x000f280000300800 */
[----:B------:R-:W2:Y:S04]  /*57e50*/  LDL.LU R28, [R1+0x2220] ;  /* 0x00222000011c7983 */ /* 0x000ea80000300800 */
        /* <DEDUP_REMOVED lines=11> */
[----:B----4-:R-:W-:Y:S02]  /*57f10*/  IMAD.MOV.U32 R8, RZ, RZ, R0 ;  /* 0x000000ffff087224 */ /* 0x010fe400078e0000 */
[----:B------:R-:W4:Y:S04]  /*57f20*/  LDL.LU R0, [R1+0x2214] ;  /* 0x0022140001007983 */ /* 0x000f280000300800 */
        /* <DEDUP_REMOVED lines=17> */
[----:B------:R-:W2:Y:S04]  /*58040*/  LDL.LU R22, [R1+0x2d8] ;  /* 0x0002d80001167983 */ /* 0x000ea80000300800 */
[----:B------:R-:W2:Y:S04]  /*58050*/  LDL.LU R23, [R1+0x2dc] ;  /* 0x0002dc0001177983 */ /* 0x000ea80000300800 */
[----:B--2---:R-:W-:Y:S04]  /*58060*/  STL.64 [R1+0x21b0], R22 ;  /* 0x0021b01601007387 */ /* 0x004fe80000100a00 */
[----:B---3--:R0:W-:Y:S04]  /*58070*/  STL.64 [R1+0x21a8], R20 ;  /* 0x0021a81401007387 */ /* 0x0081e80000100a00 */
[----:B0-----:R-:W2:Y:S04]  /*58080*/  LDL.LU R20, [R1+0x2e0] ;  /* 0x0002e00001147983 */ /* 0x001ea80000300800 */
[----:B------:R-:W2:Y:S04]  /*58090*/  LDL.LU R21, [R1+0x2e4] ;  /* 0x0002e40001157983 */ /* 0x000ea80000300800 */
[----:B------:R-:W3:Y:S04]  /*580a0*/  LDL.LU R22, [R1+0x2e8] ;  /* 0x0002e80001167983 */ /* 0x000ee80000300800 */
[----:B------:R-:W3:Y:S01]  /*580b0*/  LDL.LU R23, [R1+0x2ec] ;  /* 0x0002ec0001177983 */ /* 0x000ee20000300800 */
[C---:B------:R-:W-:Y:S03]  /*580c0*/  HMMA.16816.F32 R8, R16.reuse, R8, R24 ;  /* 0x000000081008723c */ /* 0x040fe60000001818 */
        /* <DEDUP_REMOVED lines=8> */
[----:B0-----:R-:W3:Y:S04]  /*58150*/  LDL.LU R4, [R1+0x1e0] ;  /* 0x0001e00001047983 */ /* 0x001ee80000300800 */
[----:B------:R-:W3:Y:S04]  /*58160*/  LDL.LU R5, [R1+0x1e4] ;  /* 0x0001e40001057983 */ /* 0x000ee80000300800 */
[----:B------:R-:W3:Y:S04]  /*58170*/  LDL.LU R6, [R1+0x1e8] ;  /* 0x0001e80001067983 */ /* 0x000ee80000300800 */
[----:B------:R-:W3:Y:S04]  /*58180*/  LDL.LU R7, [R1+0x1ec] ;  /* 0x0001ec0001077983 */ /* 0x000ee80000300800 */
[----:B------:R-:W2:Y:S04]  /*58190*/  LDL.LU R12, [R1+0x1c0] ;  /* 0x0001c000010c7983 */ /* 0x000ea80000300800 */
[----:B------:R-:W2:Y:S04]  /*581a0*/  LDL.LU R13, [R1+0x1c4] ;  /* 0x0001c400010d7983 */ /* 0x000ea80000300800 */
[----:B------:R-:W2:Y:S04]  /*581b0*/  LDL.LU R14, [R1+0x1c8] ;  /* 0x0001c800010e7983 */ /* 0x000ea80000300800 */
[----:B------:R-:W2:Y:S04]  /*581c0*/  LDL.LU R15, [R1+0x1cc] ;  /* 0x0001cc00010f7983 */ /* 0x000ea80000300800 */
[----:B------:R-:W2:Y:S04]  /*581d0*/  LDL.LU.64 R26, [R1+0x2208] ;  /* 0x00220800011a7983 */ /* 0x000ea80000300a00 */
[----:B------:R-:W2:Y:S04]  /*581e0*/  LDL.LU.64 R24, [R1+0x2200] ;  /* 0x0022000001187983 */ /* 0x000ea80000300a00 */
        /* <DEDUP_REMOVED lines=13> */
[----:B------:R1:W-:Y:S04]  /*582c0*/  STL.64 [R1+0x308], R10 ;  /* 0x0003080a01007387 */ /* 0x0003e80000100a00 */
[----:B0-----:R-:W3:Y:S04]  /*582d0*/  LDL.LU.64 R8, [R1+0x21d0] ;  /* 0x0021d00001087983 */ /* 0x001ee80000300a00 */
[----:B-1----:R-:W3:Y:S01]  /*582e0*/  LDL R10, [R1+0x908] ;  /* 0x00090800010a7983 */ /* 0x002ee20000100800 */
        /* <DEDUP_REMOVED lines=95> */
[----:B0-----:R-:W2:Y:S04]  /*588e0*/  LDL.LU.64 R26, [R1+0x2050] ;  /* 0x00205000011a7983 */ /* 0x001ea80000300a00 */
[----:B------:R-:W2:Y:S02]  /*588f0*/  LDL.LU.64 R24, [R1+0x2048] ;  /* 0x0020480001187983 */ /* 0x000ea40000300a00 */
[----:B--2---:R-:W-:-:S15]  /*58900*/  HMMA.16816.F32 R20, R16, R24, R20 ;  /* 0x000000181014723c */ /* 0x004fde0000001814 */
[----:B------:R-:W-:-:S04]  /*58910*/  NOP ;  /* 0x0000000000007918 */ /* 0x000fc80000000000 */
[----:B------:R-:W-:Y:S04]  /*58920*/  STL.64 [R1+0x1f0], R20 ;  /* 0x0001f01401007387 */ /* 0x000fe80000100a00 */
[----:B------:R0:W-:Y:S04]  /*58930*/  STL.64 [R1+0x1f8], R22 ;  /* 0x0001f81601007387 */ /* 0x0001e80000100a00 */
[----:B0-----:R-:W2:Y:S04]  /*58940*/  LDL.LU.64 R22, [R1+0x2040] ;  /* 0x0020400001167983 */ /* 0x001ea80000300a00 */
[----:B------:R-:W3:Y:S04]  /*58950*/  LDL.LU.64 R20, [R1+0x2038] ;  /* 0x0020380001147983 */ /* 0x000ee80000300a00 */
[----:B------:R4:W-:Y:S04]  /*58960*/  STL.64 [R1+0x1fa0], R26 ;  /* 0x001fa01a01007387 */ /* 0x0009e80000100a00 */
[----:B------:R-:W2:Y:S04]  /*58970*/  LDL.LU R24, [R1+0x5b0] ;  /* 0x0005b00001187983 */ /* 0x000ea80000300800 */
[----:B------:R-:W2:Y:S01]  /*58980*/  LDL.LU R25, [R1+0x5b4] ;  /* 0x0005b40001197983 */ /* 0x000ea20000300800 */
[----:B----4-:R-:W-:Y:S01]  /*58990*/  IMAD.MOV.U32 R27, RZ, RZ, R0 ;  /* 0x000000ffff1b7224 */ /* 0x010fe200078e0000 */
[----:B---3--:R-:W-:-:S15]  /*589a0*/  HMMA.16816.F32 R4, R16, R20, R4 ;  /* 0x000000141004723c */ /* 0x008fde0000001804 */
[----:B------:R-:W-:-:S04]  /*589b0*/  NOP ;  /* 0x0000000000007918 */ /* 0x000fc80000000000 */
[----:B------:R-:W-:Y:S04]  /*589c0*/  STL.64 [R1+0x1e0], R4 ;  /* 0x0001e00401007387 */ /* 0x000fe80000100a00 */
[----:B------:R0:W-:Y:S01]  /*589d0*/  STL [R1+0x1e8], R6 ;  /* 0x0001e80601007387 */ /* 0x0001e20000100800 */
[----:B------:R-:W-:-:S03]  /*589e0*/  IMAD.MOV.U32 R0, RZ, RZ, R7 ;  /* 0x000000ffff007224 */ /* 0x000fc600078e0007 */
[----:B0-----:R-:W3:Y:S04]  /*589f0*/  LDL.LU.64 R6, [R1+0x2030] ;  /* 0x0020300001067983 */ /* 0x001ee80000300a00 */
[----:B------:R-:W3:Y:S04]  /*58a00*/  LDL.LU.64 R4, [R1+0x2028] ;  /* 0x0020280001047983 */ /* 0x000ee80000300a00 */
[----:B------:R-:W-:Y:S01]  /*58a10*/  STL [R1+0x1cc8], R0 ;  /* 0x001cc80001007387 */ /* 0x000fe20000100800 */
[----:B---3--:R-:W-:-:S15]  /*58a20*/  HMMA.16816.F32 R4, R16, R8, R4 ;  /* 0x000000081004723c */ /* 0x008fde0000001804 */
[----:B------:R-:W-:-:S04]  /*58a30*/  NOP ;  /* 0x0000000000007918 */ /* 0x000fc80000000000 */
[----:B------:R-:W-:Y:S04]  /*58a40*/  STL.64 [R1+0x1d0], R4 ;  /* 0x0001d00401007387 */ /* 0x000fe80000100a00 */
[----:B------:R0:W-:Y:S04]  /*58a50*/  STL.64 [R1+0x1d8], R6 ;  /* 0x0001d80601007387 */ /* 0x0001e80000100a00 */
[----:B0-----:R-:W3:Y:S04]  /*58a60*/  LDL.LU.64 R6, [R1+0x2020] ;  /* 0x0020200001067983 */ /* 0x001ee80000300a00 */
[----:B------:R-:W4:Y:S01]  /*58a70*/  LDL.LU.64 R4, [R1+0x2018] ;  /* 0x0020180001047983 */ /* 0x000f220000300a00 */
[----:B------:R-:W-:Y:S01]  /*58a80*/  IMAD.MOV.U32 R26, RZ, RZ, R2 ;  /* 0x000000ffff1a7224 */ /* 0x000fe200078e0002 */
[----:B----4-:R-:W-:Y:S02]  /*58a90*/  HMMA.16816.F32 R16, R16, R4, R12 ;  /* 0x000000041010723c */ /* 0x010fe4000000180c */
[----:B------:R-:W2:Y:S04]  /*58aa0*/  LDL.LU.64 R14, [R1+0x2010] ;  /* 0x00201000010e7983 */ /* 0x000ea80000300a00 */
[----:B------:R-:W2:-:S13]  /*58ab0*/  LDL.LU.64 R12, [R1+0x2008] ;  /* 0x00200800010c7983 */ /* 0x000e9a0000300a00 */
[----:B------:R-:W-:Y:S01]  /*58ac0*/  IMAD.MOV.U32 R2, RZ, RZ, R19 ;  /* 0x000000ffff027224 */ /* 0x000fe200078e0013 */
[----:B------:R-:W-:Y:S04]  /*58ad0*/  STL.64 [R1+0x1c0], R16 ;  /* 0x0001c01001007387 */ /* 0x000fe80000100a00 */
[----:B------:R-:W-:Y:S04]  /*58ae0*/  STL [R1+0x1c8], R18 ;  /* 0x0001c81201007387 */ /* 0x000fe80000100800 */
[----:B---3--:R0:W-:Y:S04]  /*58af0*/  STL.64 [R1+0x1fc8], R6 ;  /* 0x001fc80601007387 */ /* 0x0081e80000100a00 */
[----:B------:R-:W1:Y:S04]  /*58b00*/  LDSM.16.MT88.4 R16, [R10+UR5+0x10c00] ;  /* 0x010c00050a10783b */ /* 0x000e680008004200 */
[----:B------:R-:W-:Y:S04]  /*58b10*/  STL [R1+0x1ccc], R2 ;  /* 0x001ccc0201007387 */ /* 0x000fe80000100800 */
[----:B0-----:R-:W3:Y:S04]  /*58b20*/  LDL.LU.64 R6, [R1+0x178] ;  /* 0x0001780001067983 */ /* 0x001ee80000300a00 */
[----:B---3--:R0:W-:Y:S04]  /*58b30*/  STL.64 [R1+0x1fd0], R6 ;  /* 0x001fd00601007387 */ /* 0x0081e80000100a00 */
[----:B0-----:R-:W3:Y:S04]  /*58b40*/  LDL.LU.64 R6, [R1+0x188] ;  /* 0x0001880001067983 */ /* 0x001ee80000300a00 */
[----:B---3--:R0:W-:Y:S04]  /*58b50*/  STL.64 [R1+0x1fd8], R6 ;  /* 0x001fd80601007387 */ /* 0x0081e80000100a00 */
[----:B0-----:R-:W3:Y:S04]  /*58b60*/  LDL.LU.64 R6, [R1+0x198] ;  /* 0x0001980001067983 */ /* 0x001ee80000300a00 */
[----:B---3--:R-:W-:Y:S04]  /*58b70*/  STL.64 [R1+0x1ff0], R6 ;  /* 0x001ff00601007387 */ /* 0x008fe80000100a00 */
[----:B------:R-:W3:Y:S04]  /*58b80*/  LDL.LU R4, [R1+0x5a0] ;  /* 0x0005a00001047983 */ /* 0x000ee80000300800 */
[----:B------:R-:W3:Y:S04]  /*58b90*/  LDL.LU R5, [R1+0x5a4] ;  /* 0x0005a40001057983 */ /* 0x000ee80000300800 */
[----:B-1----:R0:W-:Y:S04]  /*58ba0*/  STL.64 [R1+0x1de0], R18 ;  /* 0x001de01201007387 */ /* 0x0021e80000100a00 */
[----:B------:R-:W-:Y:S04]  /*58bb0*/  STL.64 [R1+0x1dd8], R16 ;  /* 0x001dd81001007387 */ /* 0x000fe80000100a00 */
[----:B0-----:R-:W2:Y:S01]  /*58bc0*/  LDL.LU.64 R18, [R1+0x1b8] ;  /* 0x0001b80001127983 */ /* 0x001ea20000300a00 */
[----:B------:R-:W-:Y:S01]  /*58bd0*/  IMAD.MOV.U32 R6, RZ, RZ, R29 ;  /* 0x000000ffff067224 */ /* 0x000fe200078e001d */
[----:B--2---:R-:W-:-:S15]  /*58be0*/  HMMA.16816.F32 R24, R12, R18, R24 ;  /* 0x000000120c18723c */ /* 0x004fde0000001818 */
[----:B------:R-:W-:-:S04]  /*58bf0*/  NOP ;  /* 0x0000000000007918 */ /* 0x000fc80000000000 */
[----:B------:R-:W-:Y:S01]  /*58c00*/  STL.64 [R1+0x5b0], R24 ;  /* 0x0005b01801007387 */ /* 0x000fe20000100a00 */
[----:B------:R-:W-:-:S03]  /*58c10*/  IMAD.MOV.U32 R29, RZ, RZ, R26 ;  /* 0x000000ffff1d7224 */ /* 0x000fc600078e001a */
[----:B------:R0:W-:Y:S04]  /*58c20*/  STL.64 [R1+0x5b8], R26 ;  /* 0x0005b81a01007387 */ /* 0x0001e80000100a00 */
[----:B0-----:R-:W2:Y:S01]  /*58c30*/  LDL.LU.64 R26, [R1+0x168] ;  /* 0x00016800011a7983 */ /* 0x001ea20000300a00 */
[----:B------:R-:W-:Y:S02]  /*58c40*/  IMAD.MOV.U32 R7, RZ, RZ, R3 ;  /* 0x000000ffff077224 */ /* 0x000fe400078e0003 */
[----:B------:R-:W-:Y:S02]  /*58c50*/  IMAD.MOV.U32 R3, RZ, RZ, R24 ;  /* 0x000000ffff037224 */ /* 0x000fe400078e0018 */
[----:B------:R-:W-:Y:S01]  /*58c60*/  IMAD.MOV.U32 R21, RZ, RZ, R25 ;  /* 0x000000ffff157224 */ /* 0x000fe200078e0019 */
[----:B--2---:R0:W-:Y:S04]  /*58c70*/  STL.64 [R1+0x1fc0], R26 ;  /* 0x001fc01a01007387 */ /* 0x0041e80000100a00 */
[----:B------:R-:W2:Y:S04]  /*58c80*/  LDL.LU R24, [R1+0x570] ;  /* 0x0005700001187983 */ /* 0x000ea80000300800 */
[----:B------:R-:W2:Y:S04]  /*58c90*/  LDL.LU R25, [R1+0x574] ;  /* 0x0005740001197983 */ /* 0x000ea80000300800 */
[----:B0-----:R-:W4:Y:S04]  /*58ca0*/  LDL.LU R26, [R1+0x578] ;  /* 0x00057800011a7983 */ /* 0x001f280000300800 */
[----:B------:R-:W4:Y:S04]  /*58cb0*/  LDL.LU R27, [R1+0x57c] ;  /* 0x00057c00011b7983 */ /* 0x000f280000300800 */
[----:B----4-:R-:W-:Y:S04]  /*58cc0*/  STL.64 [R1+0x1fe8], R26 ;  /* 0x001fe81a01007387 */ /* 0x010fe80000100a00 */
[----:B--2---:R0:W-:Y:S04]  /*58cd0*/  STL.64 [R1+0x1fe0], R24 ;  /* 0x001fe01801007387 */ /* 0x0041e80000100a00 */
[----:B0-----:R-:W2:Y:S04]  /*58ce0*/  LDL.LU R24, [R1+0x590] ;  /* 0x0005900001187983 */ /* 0x001ea80000300800 */
[----:B------:R-:W2:Y:S04]  /*58cf0*/  LDL.LU R25, [R1+0x594] ;  /* 0x0005940001197983 */ /* 0x000ea80000300800 */
[----:B------:R-:W4:Y:S04]  /*58d00*/  LDL.LU R26, [R1+0x598] ;  /* 0x00059800011a7983 */ /* 0x000f280000300800 */
[----:B------:R-:W4:Y:S04]  /*58d10*/  LDL.LU R27, [R1+0x59c] ;  /* 0x00059c00011b7983 */ /* 0x000f280000300800 */
[----:B----4-:R0:W-:Y:S04]  /*58d20*/  STL.64 [R1+0x2000], R26 ;  /* 0x0020001a01007387 */ /* 0x0101e80000100a00 */
[----:B--2---:R-:W-:Y:S04]  /*58d30*/  STL.64 [R1+0x1ff8], R24 ;  /* 0x001ff81801007387 */ /* 0x004fe80000100a00 */
[----:B0-----:R-:W3:Y:S01]  /*58d40*/  LDL.LU.64 R26, [R1+0x1a8] ;  /* 0x0001a800011a7983 */ /* 0x001ee20000300a00 */
[----:B------:R-:W-:-:S02]  /*58d50*/  IMAD.MOV.U32 R8, RZ, RZ, R19 ;  /* 0x000000ffff087224 */ /* 0x000fc400078e0013 */
[----:B------:R-:W-:-:S03]  /*58d60*/  IMAD.MOV.U32 R9, RZ, RZ, R18 ;  /* 0x000000ffff097224 */ /* 0x000fc600078e0012 */
[----:B------:R0:W-:Y:S04]  /*58d70*/  STL [R1+0x1e14], R8 ;  /* 0x001e140801007387 */ /* 0x0001e80000100800 */
[----:B------:R1:W-:Y:S04]  /*58d80*/  STL [R1+0x1e10], R9 ;  /* 0x001e100901007387 */ /* 0x0003e80000100800 */
[----:B0-----:R-:W2:Y:S04]  /*58d90*/  LDL.LU R8, [R1+0x580] ;  /* 0x0005800001087983 */ /* 0x001ea80000300800 */
[----:B-1----:R-:W2:Y:S04]  /*58da0*/  LDL.LU R9, [R1+0x584] ;  /* 0x0005840001097983 */ /* 0x002ea80000300800 */
[----:B------:R-:W2:Y:S04]  /*58db0*/  LDL.LU R10, [R1+0x588] ;  /* 0x00058800010a7983 */ /* 0x000ea80000300800 */
[----:B------:R-:W-:Y:S04]  /*58dc0*/  STL [R1+0x1ad4], R3 ;  /* 0x001ad40301007387 */ /* 0x000fe80000100800 */
[----:B------:R-:W-:Y:S04]  /*58dd0*/  STL [R1+0x1ad0], R21 ;  /* 0x001ad01501007387 */ /* 0x000fe80000100800 */
[----:B------:R-:W-:Y:S01]  /*58de0*/  STL [R1+0x1acc], R29 ;  /* 0x001acc1d01007387 */ /* 0x000fe20000100800 */
[----:B---3--:R-:W-:Y:S01]  /*58df0*/  HMMA.16816.F32 R4, R12, R26, R4 ;  /* 0x0000001a0c04723c */ /* 0x008fe20000001804 */
[----:B------:R-:W-:-:S02]  /*58e00*/  IMAD.MOV.U32 R17, RZ, RZ, R26 ;  /* 0x000000ffff117224 */ /* 0x000fc400078e001a */
[----:B------:R-:W-:Y:S02]  /*58e10*/  IMAD.MOV.U32 R16, RZ, RZ, R27 ;  /* 0x000000ffff107224 */ /* 0x000fe400078e001b */
[----:B------:R-:W3:Y:S04]  /*58e20*/  LDL.LU.64 R26, [R1+0x2000] ;  /* 0x00200000011a7983 */ /* 0x000ee80000300a00 */
[----:B------:R-:W3:Y:S10]  /*58e30*/  LDL.LU.64 R24, [R1+0x1ff8] ;  /* 0x001ff80001187983 */ /* 0x000ef40000300a00 */
[----:B------:R-:W-:Y:S04]  /*58e40*/  STL.64 [R1+0x5a0], R4 ;  /* 0x0005a00401007387 */ /* 0x000fe80000100a00 */
[----:B------:R0:W-:Y:S04]  /*58e50*/  STL.64 [R1+0x5a8], R6 ;  /* 0x0005a80601007387 */ /* 0x0001e80000100a00 */
[----:B0-----:R-:W3:Y:S01]  /*58e60*/  LDL.LU.64 R6, [R1+0x1ff0] ;  /* 0x001ff00001067983 */ /* 0x001ee20000300a00 */
[----:B------:R-:W-:-:S02]  /*58e70*/  IMAD.MOV.U32 R11, RZ, RZ, R28 ;  /* 0x000000ffff0b7224 */ /* 0x000fc400078e001c */
[----:B------:R-:W-:Y:S02]  /*58e80*/  IMAD.MOV.U32 R20, RZ, RZ, R4 ;  /* 0x000000ffff147224 */ /* 0x000fe400078e0004 */
[----:B------:R-:W-:-:S03]  /*58e90*/  IMAD.MOV.U32 R28, RZ, RZ, R5 ;  /* 0x000000ffff1c7224 */ /* 0x000fc600078e0005 */
[----:B------:R-:W-:Y:S04]  /*58ea0*/  STL [R1+0x1adc], R20 ;  /* 0x001adc1401007387 */ /* 0x000fe80000100800 */
[----:B------:R-:W-:Y:S01]  /*58eb0*/  STL [R1+0x1ad8], R28 ;  /* 0x001ad81c01007387 */ /* 0x000fe20000100800 */
[----:B---3--:R-:W-:Y:S01]  /*58ec0*/  HMMA.16816.F32 R24, R12, R6, R24 ;  /* 0x000000060c18723c */ /* 0x008fe20000001818 */
[----:B------:R-:W-:Y:S02]  /*58ed0*/  IMAD.MOV.U32 R19, RZ, RZ, R6 ;  /* 0x000000ffff137224 */ /* 0x000fe400078e0006 */
[----:B------:R-:W-:-:S15]  /*58ee0*/  IMAD.MOV.U32 R18, RZ, RZ, R7 ;  /* 0x000000ffff127224 */ /* 0x000fde00078e0007 */
[----:B------:R-:W-:Y:S01]  /*58ef0*/  NOP ;  /* 0x0000000000007918 */ /* 0x000fe20000000000 */
[----:B------:R-:W-:Y:S04]  /*58f00*/  STL.64 [R1+0x590], R24 ;  /* 0x0005901801007387 */ /* 0x000fe80000100a00 */
[----:B------:R0:W-:Y:S04]  /*58f10*/  STL.64 [R1+0x598], R26 ;  /* 0x0005981a01007387 */ /* 0x0001e80000100a00 */
[----:B0-----:R-:W3:Y:S04]  /*58f20*/  LDL.LU.64 R26, [R1+0x1fe8] ;  /* 0x001fe800011a7983 */ /* 0x001ee80000300a00 */
[----:B------:R-:W3:Y:S04]  /*58f30*/  LDL.LU.64 R24, [R1+0x1fe0] ;  /* 0x001fe00001187983 */ /* 0x000ee80000300a00 */
[----:B------:R-:W2:Y:S04]  /*58f40*/  LDL.LU.64 R6, [R1+0x1fd8] ;  /* 0x001fd80001067983 */ /* 0x000ea80000300a00 */
[----:B------:R-:W-:Y:S04]  /*58f50*/  STL.64 [R1+0x1e20], R18 ;  /* 0x001e201201007387 */ /* 0x000fe80000100a00 */
[----:B------:R0:W-:Y:S04]  /*58f60*/  STL.64 [R1+0x1e18], R16 ;  /* 0x001e181001007387 */ /* 0x0001e80000100a00 */
[----:B0-----:R-:W4:Y:S04]  /*58f70*/  LDL.LU R16, [R1+0x560] ;  /* 0x0005600001107983 */ /* 0x001f280000300800 */
[----:B------:R-:W4:Y:S04]  /*58f80*/  LDL.LU R17, [R1+0x564] ;  /* 0x0005640001117983 */ /* 0x000f280000300800 */
[----:B------:R-:W4:Y:S04]  /*58f90*/  LDL.LU R18, [R1+0x568] ;  /* 0x0005680001127983 */ /* 0x000f280000300800 */
[----:B------:R-:W4:Y:S01]  /*58fa0*/  LDL.LU R19, [R1+0x56c] ;  /* 0x00056c0001137983 */ /* 0x000f220000300800 */
[----:B--2---:R-:W-:-:S15]  /*58fb0*/  HMMA.16816.F32 R8, R12, R6, R8 ;  /* 0x000000060c08723c */ /* 0x004fde0000001808 */
[----:B------:R-:W-:-:S04]  /*58fc0*/  NOP ;  /* 0x0000000000007918 */ /* 0x000fc80000000000 */
[----:B------:R0:W-:Y:S04]  /*58fd0*/  STL.64 [R1+0x580], R8 ;  /* 0x0005800801007387 */ /* 0x0001e80000100a00 */
[----:B------:R-:W-:Y:S01]  /*58fe0*/  STL.64 [R1+0x588], R10 ;  /* 0x0005880a01007387 */ /* 0x000fe20000100a00 */
[----:B0-----:R-:W-:Y:S02]  /*58ff0*/  IMAD.MOV.U32 R8, RZ, RZ, R6 ;  /* 0x000000ffff087224 */ /* 0x001fe400078e0006 */
[----:B------:R-:W-:Y:S02]  /*59000*/  IMAD.MOV.U32 R9, RZ, RZ, R7 ;  /* 0x000000ffff097224 */ /* 0x000fe400078e0007 */
[----:B------:R-:W3:Y:S02]  /*59010*/  LDL.LU.64 R6, [R1+0x1fd0] ;  /* 0x001fd00001067983 */ /* 0x000ee40000300a00 */
[----:B---3--:R-:W-:Y:S01]  /*59020*/  HMMA.16816.F32 R24, R12, R6, R24 ;  /* 0x000000060c18723c */ /* 0x008fe20000001818 */
[----:B------:R-:W-:-:S02]  /*59030*/  IMAD.MOV.U32 R21, RZ, RZ, R6 ;  /* 0x000000ffff157224 */ /* 0x000fc400078e0006 */
[----:B------:R-:W-:Y:S02]  /*59040*/  IMAD.MOV.U32 R20, RZ, RZ, R7 ;  /* 0x000000ffff147224 */ /* 0x000fe400078e0007 */
[----:B------:R-:W2:-:S14]  /*59050*/  LDL.LU.64 R6, [R1+0x1fc8] ;  /* 0x001fc80001067983 */ /* 0x000e9c0000300a00 */
[----:B------:R-:W-:Y:S04]  /*59060*/  STL.64 [R1+0x570], R24 ;  /* 0x0005701801007387 */ /* 0x000fe80000100a00 */
[----:B------:R0:W-:Y:S04]  /*59070*/  STL.64 [R1+0x578], R26 ;  /* 0x0005781a01007387 */ /* 0x0001e80000100a00 */
[----:B0-----:R-:W4:Y:S01]  /*59080*/  LDL.LU.64 R26, [R1+0x1fc0] ;  /* 0x001fc000011a7983 */ /* 0x001f220000300a00 */
[----:B------:R-:W-:Y:S02]  /*59090*/  IMAD.MOV.U32 R4, RZ, RZ, R24 ;  /* 0x000000ffff047224 */ /* 0x000fe400078e0018 */
[----:B------:R-:W-:Y:S01]  /*590a0*/  IMAD.MOV.U32 R5, RZ, RZ, R25 ;  /* 0x000000ffff057224 */ /* 0x000fe200078e0019 */
[----:B------:R-:W-:Y:S04]  /*590b0*/  STL.64 [R1+0x1e38], R22 ;  /* 0x001e381601007387 */ /* 0x000fe80000100a00 */
[----:B------:R-:W-:Y:S04]  /*590c0*/  STL.64 [R1+0x1e30], R20 ;  /* 0x001e301401007387 */ /* 0x000fe80000100a00 */
[----:B------:R-:W-:Y:S04]  /*590d0*/  STL [R1+0x1ae4], R4 ;  /* 0x001ae40401007387 */ /* 0x000fe80000100800 */
[----:B------:R-:W-:Y:S04]  /*590e0*/  STL [R1+0x1ae0], R5 ;  /* 0x001ae00501007387 */ /* 0x000fe80000100800 */
[----:B--2---:R4:W-:Y:S02]  /*590f0*/  STL.64 [R1+0x1e90], R6 ;  /* 0x001e900601007387 */ /* 0x0049e40000100a00 */
[----:B----4-:R-:W-:-:S15]  /*59100*/  HMMA.16816.F32 R4, R12, R26, R16 ;  /* 0x0000001a0c04723c */ /* 0x010fde0000001810 */
[----:B------:R-:W-:-:S04]  /*59110*/  NOP ;  /* 0x0000000000007918 */ /* 0x000fc80000000000 */
[----:B------:R-:W-:Y:S04]  /*59120*/  STL.64 [R1+0x560], R4 ;  /* 0x0005600401007387 */ /* 0x000fe80000100a00 */
[----:B------:R0:W-:Y:S04]  /*59130*/  STL.64 [R1+0x568], R6 ;  /* 0x0005680601007387 */ /* 0x0001e80000100a00 */
[----:B0-----:R-:W2:Y:S01]  /*59140*/  LDL.LU.64 R6, [R1+0xf8] ;  /* 0x0000f80001067983 */ /* 0x001ea20000300a00 */
[----:B------:R-:W-:Y:S02]  /*59150*/  IMAD.MOV.U32 R10, RZ, RZ, R26 ;  /* 0x000000ffff0a7224 */ /* 0x000fe400078e001a */
[----:B------:R-:W-:Y:S01]  /*59160*/  IMAD.MOV.U32 R11, RZ, RZ, R27 ;  /* 0x000000ffff0b7224 */ /* 0x000fe200078e001b */
[----:B--2---:R0:W-:Y:S04]  /*59170*/  STL.64 [R1+0x1f40], R6 ;  /* 0x001f400601007387 */ /* 0x0041e80000100a00 */
[----:B------:R-:W2:Y:S04]  /*59180*/  LDL.LU R4, [R1+0x500] ;  /* 0x0005000001047983 */ /* 0x000ea80000300800 */
[----:B------:R-:W2:Y:S04]  /*59190*/  LDL.LU R5, [R1+0x504] ;  /* 0x0005040001057983 */ /* 0x000ea80000300800 */
[----:B0-----:R-:W3:Y:S04]  /*591a0*/  LDL.LU R6, [R1+0x508] ;  /* 0x0005080001067983 */ /* 0x001ee80000300800 */
[----:B------:R-:W3:Y:S04]  /*591b0*/  LDL.LU R7, [R1+0x50c] ;  /* 0x00050c0001077983 */ /* 0x000ee80000300800 */
[----:B------:R-:W4:Y:S04]  /*591c0*/  LDL.LU R24, [R1+0x540] ;  /* 0x0005400001187983 */ /* 0x000f280000300800 */
[----:B------:R-:W4:Y:S04]  /*591d0*/  LDL.LU R25, [R1+0x544] ;  /* 0x0005440001197983 */ /* 0x000f280000300800 */
[----:B------:R-:W2:Y:S04]  /*591e0*/  LDL.LU R26, [R1+0x548] ;  /* 0x00054800011a7983 */ /* 0x000ea80000300800 */
[----:B------:R-:W2:Y:S04]  /*591f0*/  LDL.LU R27, [R1+0x54c] ;  /* 0x00054c00011b7983 */ /* 0x000ea80000300800 */
[----:B--2---:R0:W-:Y:S04]  /*59200*/  STL.64 [R1+0x1fb0], R26 ;  /* 0x001fb01a01007387 */ /* 0x0041e80000100a00 */
[----:B----4-:R-:W-:Y:S04]  /*59210*/  STL.64 [R1+0x1fa8], R24 ;  /* 0x001fa81801007387 */ /* 0x010fe80000100a00 */
[----:B0-----:R-:W2:Y:S04]  /*59220*/  LDL R26, [R1+0x158] ;  /* 0x00015800011a7983 */ /* 0x001ea80000100800 */
[----:B------:R-:W2:Y:S04]  /*59230*/  LDL R27, [R1+0x15c] ;  /* 0x00015c00011b7983 */ /* 0x000ea80000100800 */
[----:B---3--:R0:W-:Y:S04]  /*59240*/  STL.64 [R1+0x1f50], R6 ;  /* 0x001f500601007387 */ /* 0x0081e80000100a00 */
[----:B------:R-:W-:Y:S04]  /*59250*/  STL.64 [R1+0x1f48], R4 ;  /* 0x001f480401007387 */ /* 0x000fe80000100a00 */
[----:B0-----:R-:W3:Y:S04]  /*59260*/  LDL.64 R6, [R1+0x118] ;  /* 0x0001180001067983 */ /* 0x001ee80000100a00 */
[----:B---3--:R0:W-:Y:S04]  /*59270*/  STL.64 [R1+0x1f68], R6 ;  /* 0x001f680601007387 */ /* 0x0081e80000100a00 */
[----:B0-----:R-:W3:Y:S04]  /*59280*/  LDL.LU.64 R6, [R1+0x128] ;  /* 0x0001280001067983 */ /* 0x001ee80000300a00 */
[----:B---3--:R0:W-:Y:S04]  /*59290*/  STL.64 [R1+0x1f80], R6 ;  /* 0x001f800601007387 */ /* 0x0081e80000100a00 */
[----:B0-----:R-:W3:Y:S04]  /*592a0*/  LDL.LU.64 R6, [R1+0x138] ;  /* 0x0001380001067983 */ /* 0x001ee80000300a00 */
[----:B---3--:R0:W-:Y:S04]  /*592b0*/  STL.64 [R1+0x1f98], R6 ;  /* 0x001f980601007387 */ /* 0x0081e80000100a00 */
[----:B0-----:R-:W3:Y:S04]  /*592c0*/  LDL.LU.64 R6, [R1+0x148] ;  /* 0x0001480001067983 */ /* 0x001ee80000300a00 */
[----:B---3--:R0:W-:Y:S04]  /*592d0*/  STL.64 [R1+0x1fb8], R6 ;  /* 0x001fb80601007387 */ /* 0x0081e80000100a00 */
[----:B------:R-:W2:Y:S04]  /*592e0*/  LDL.LU R4, [R1+0x550] ;  /* 0x0005500001047983 */ /* 0x000ea80000300800 */
[----:B------:R-:W2:Y:S04]  /*592f0*/  LDL.LU R5, [R1+0x554] ;  /* 0x0005540001057983 */ /* 0x000ea80000300800 */
[----:B0-----:R-:W2:Y:S04]  /*59300*/  LDL.LU R6, [R1+0x558] ;  /* 0x0005580001067983 */ /* 0x001ea80000300800 */
[----:B------:R-:W2:Y:S04]  /*59310*/  LDL.LU R7, [R1+0x55c] ;  /* 0x00055c0001077983 */ /* 0x000ea80000300800 */
[----:B------:R-:W3:Y:S04]  /*59320*/  LDL.LU R20, [R1+0x4e0] ;  /* 0x0004e00001147983 */ /* 0x000ee80000300800 */
        /* <DEDUP_REMOVED lines=14> */
[----:B------:R-:W4:Y:S01]  /*59410*/  LDL.LU R23, [R1+0x52c] ;  /* 0x00052c0001177983 */ /* 0x000f220000300800 */
[C---:B--2---:R-:W-:Y:S03]  /*59420*/  HMMA.16816.F32 R24, R12.reuse, R26, R4 ;  /* 0x0000001a0c18723c */ /* 0x044fe60000001804 */
[----:B----4-:R-:W-:Y:S04]  /*59430*/  STL.64 [R1+0x1f90], R22 ;  /* 0x001f901601007387 */ /* 0x010fe80000100a00 */
[----:B---3--:R0:W-:Y:S04]  /*59440*/  STL.64 [R1+0x1f88], R20 ;  /* 0x001f881401007387 */ /* 0x0081e80000100a00 */
[----:B0-----:R-:W2:Y:S04]  /*59450*/  LDL.LU R20, [R1+0x530] ;  /* 0x0005300001147983 */ /* 0x001ea80000300800 */
[----:B------:R-:W2:Y:S04]  /*59460*/  LDL.LU R21, [R1+0x534] ;  /* 0x0005340001157983 */ /* 0x000ea80000300800 */
[----:B------:R-:W2:Y:S04]  /*59470*/  LDL.LU R22, [R1+0x538] ;  /* 0x0005380001167983 */ /* 0x000ea80000300800 */
[----:B------:R-:W2:Y:S04]  /*59480*/  LDL.LU R23, [R1+0x53c] ;  /* 0x00053c0001177983 */ /* 0x000ea80000300800 */
[----:B------:R-:W3:Y:S04]  /*59490*/  LDL.LU.64 R18, [R1+0xe8] ;  /* 0x0000e80001127983 */ /* 0x000ee80000300a00 */
[----:B------:R-:W-:Y:S04]  /*594a0*/  STL.64 [R1+0x1e48], R10 ;  /* 0x001e480a01007387 */ /* 0x000fe80000100a00 */
[----:B------:R0:W-:Y:S04]  /*594b0*/  STL.64 [R1+0x1e40], R8 ;  /* 0x001e400801007387 */ /* 0x0001e80000100a00 */
[----:B0-----:R-:W4:Y:S04]  /*594c0*/  LDL.LU R8, [R1+0x4f0] ;  /* 0x0004f00001087983 */ /* 0x001f280000300800 */
[----:B------:R-:W4:Y:S04]  /*594d0*/  LDL.LU R9, [R1+0x4f4] ;  /* 0x0004f40001097983 */ /* 0x000f280000300800 */
[----:B------:R-:W4:Y:S04]  /*594e0*/  LDL.LU R10, [R1+0x4f8] ;  /* 0x0004f800010a7983 */ /* 0x000f280000300800 */
[----:B------:R-:W4:Y:S04]  /*594f0*/  LDL.LU R11, [R1+0x4fc] ;  /* 0x0004fc00010b7983 */ /* 0x000f280000300800 */
[----:B------:R-:W2:Y:S04]  /*59500*/  LDL.LU.64 R6, [R1+0x1fb8] ;  /* 0x001fb80001067983 */ /* 0x000ea80000300a00 */
[----:B------:R-:W-:Y:S04]  /*59510*/  STL.64 [R1+0x550], R24 ;  /* 0x0005501801007387 */ /* 0x000fe80000100a00 */
[----:B------:R0:W-:Y:S04]  /*59520*/  STL.64 [R1+0x558], R26 ;  /* 0x0005581a01007387 */ /* 0x0001e80000100a00 */
[----:B0-----:R-:W2:Y:S04]  /*59530*/  LDL.LU.64 R26, [R1+0x1fb0] ;  /* 0x001fb000011a7983 */ /* 0x001ea80000300a00 */
[----:B------:R-:W2:Y:S02]  /*59540*/  LDL.LU.64 R24, [R1+0x1fa8] ;  /* 0x001fa80001187983 */ /* 0x000ea40000300a00 */
[----:B--2---:R-:W-:-:S15]  /*59550*/  HMMA.16816.F32 R24, R12, R6, R24 ;  /* 0x000000060c18723c */ /* 0x004fde0000001818 */
[----:B------:R-:W-:-:S04]  /*59560*/  NOP ;  /* 0x0000000000007918 */ /* 0x000fc80000000000 */
[----:B------:R0:W-:Y:S04]  /*59570*/  STL.64 [R1+0x540], R24 ;  /* 0x0005401801007387 */ /* 0x0001e80000100a00 */
[----:B------:R1:W-:Y:S01]  /*59580*/  STL.64 [R1+0x548], R26 ;  /* 0x0005481a01007387 */ /* 0x0003e20000100a00 */
[----:B0-----:R-:W-:-:S03]  /*59590*/  IMAD.MOV.U32 R25, RZ, RZ, R6 ;  /* 0x000000ffff197224 */ /* 0x001fc600078e0006 */
[----:B-1----:R-:W2:Y:S01]  /*595a0*/  LDL.LU.64 R26, [R1+0x1fa0] ;  /* 0x001fa000011a7983 */ /* 0x002ea20000300a00 */
[----:B------:R-:W-:-:S03]  /*595b0*/  IMAD.MOV.U32 R24, RZ, RZ, R7 ;  /* 0x000000ffff187224 */ /* 0x000fc600078e0007 */
[----:B------:R-:W2:Y:S02]  /*595c0*/  LDL.LU.64 R6, [R1+0x1f98] ;  /* 0x001f980001067983 */ /* 0x000ea40000300a00 */
[C---:B--2---:R-:W-:Y:S02]  /*595d0*/  HMMA.16816.F32 R20, R12.reuse, R6, R20 ;  /* 0x000000060c14723c */ /* 0x044fe40000001814 */
[----:B------:R0:W-:Y:S04]  /*595e0*/  STL.64 [R1+0x1e58], R26 ;  /* 0x001e581a01007387 */ /* 0x0001e80000100a00 */
[----:B------:R-:W-:Y:S01]  /*595f0*/  STL.64 [R1+0x1e50], R24 ;  /* 0x001e501801007387 */ /* 0x000fe20000100a00 */
[----:B------:R-:W-:Y:S02]  /*59600*/  IMAD.MOV.U32 R0, RZ, RZ, R6 ;  /* 0x000000ffff007224 */ /* 0x000fe400078e0006 */
[----:B------:R-:W-:Y:S01]  /*59610*/  IMAD.MOV.U32 R29, RZ, RZ, R7 ;  /* 0x000000ffff1d7224 */ /* 0x000fe200078e0007 */
[----:B0-----:R-:W2:Y:S09]  /*59620*/  LDL.LU.64 R26, [R1+0x108] ;  /* 0x00010800011a7983 */ /* 0x001eb20000300a00 */
        /* <DEDUP_REMOVED lines=19> */
[----:B------:R-:W-:-:S15]  /*59760*/  IMAD.MOV.U32 R2, RZ, RZ, R7 ;  /* 0x000000ffff027224 */ /* 0x000fde00078e0007 */
[----:B------:R-:W-:-:S03]  /*59770*/  NOP ;  /* 0x0000000000007918 */ /* 0x000fc60000000000 */
[----:B------:R-:W-:Y:S04]  /*59780*/  STL.64 [R1+0x510], R20 ;  /* 0x0005101401007387 */ /* 0x000fe80000100a00 */
[----:B------:R0:W-:Y:S04]  /*59790*/  STL.64 [R1+0x518], R22 ;  /* 0x0005181601007387 */ /* 0x0001e80000100a00 */
[----:B0-----:R-:W3:Y:S04]  /*597a0*/  LDL.LU.64 R22, [R1+0x1f60] ;  /* 0x001f600001167983 */ /* 0x001ee80000300a00 */
[----:B------:R-:W3:Y:S04]  /*597b0*/  LDL.LU.64 R20, [R1+0x1f58] ;  /* 0x001f580001147983 */ /* 0x000ee80000300a00 */
[----:B------:R-:W2:Y:S04]  /*597c0*/  LDL.LU.64 R6, [R1+0x1f50] ;  /* 0x001f500001067983 */ /* 0x000ea80000300a00 */
[----:B------:R-:W2:Y:S04]  /*597d0*/  LDL.LU.64 R4, [R1+0x1f48] ;  /* 0x001f480001047983 */ /* 0x000ea80000300a00 */
[----:B------:R-:W-:Y:S01]  /*597e0*/  STL [R1+0x1ce0], R2 ;  /* 0x001ce00201007387 */ /* 0x000fe20000100800 */
[----:B--2---:R-:W-:-:S15]  /*597f0*/  HMMA.16816.F32 R4, R12, R26, R4 ;  /* 0x0000001a0c04723c */ /* 0x004fde0000001804 */
[----:B------:R-:W-:-:S04]  /*59800*/  NOP ;  /* 0x0000000000007918 */ /* 0x000fc80000000000 */
[----:B------:R-:W-:Y:S04]  /*59810*/  STL.64 [R1+0x500], R4 ;  /* 0x0005000401007387 */ /* 0x000fe80000100a00 */
[----:B------:R0:W-:Y:S04]  /*59820*/  STL.64 [R1+0x508], R6 ;  /* 0x0005080601007387 */ /* 0x0001e80000100a00 */
[----:B0-----:R-:W4:Y:S01]  /*59830*/  LDL.LU.64 R6, [R1+0x1f40] ;  /* 0x001f400001067983 */ /* 0x001f220000300a00 */
[----:B------:R-:W-:Y:S02]  /*59840*/  IMAD.MOV.U32 R0, RZ, RZ, R27 ;  /* 0x000000ffff007224 */ /* 0x000fe400078e001b */
[----:B------:R-:W-:-:S03]  /*59850*/  IMAD.MOV.U32 R29, RZ, RZ, R26 ;  /* 0x000000ffff1d7224 */ /* 0x000fc600078e001a */
[----:B------:R-:W-:Y:S04]  /*59860*/  STL [R1+0x1ce8], R0 ;  /* 0x001ce80001007387 */ /* 0x000fe80000100800 */
[----:B------:R-:W-:Y:S01]  /*59870*/  STL [R1+0x1ce4], R29 ;  /* 0x001ce41d01007387 */ /* 0x000fe20000100800 */
[----:B----4-:R-:W-:Y:S01]  /*59880*/  HMMA.16816.F32 R8, R12, R6, R8 ;  /* 0x000000060c08723c */ /* 0x010fe20000001808 */
        /* <DEDUP_REMOVED lines=120> */
[----:B------:R0:W-:Y:S04]  /*5a010*/  STL.64 [R1+0x480], R8 ;  /* 0x0004800801007387 */ /* 0x0001e80000100a00 */
[----:B------:R1:W-:Y:S04]  /*5a020*/  STL.64 [R1+0x488], R10 ;  /* 0x0004880a01007387 */ /* 0x0003e80000100a00 */
[----:B------:R-:W-:Y:S04]  /*5a030*/  STL [R1+0x1d28], R2 ;  /* 0x001d280201007387 */ /* 0x000fe80000100800 */
[----:B------:R-:W-:Y:S04]  /*5a040*/  STL [R1+0x1d24], R29 ;  /* 0x001d241d01007387 */ /* 0x000fe80000100800 */
[----:B------:R2:W-:Y:S04]  /*5a050*/  STL.64 [R1+0x470], R4 ;  /* 0x0004700401007387 */ /* 0x0005e80000100a00 */
[----:B------:R3:W-:Y:S04]  /*5a060*/  STL.64 [R1+0x478], R6 ;  /* 0x0004780601007387 */ /* 0x0007e80000100a00 */
[----:B------:R-:W4:Y:S04]  /*5a070*/  LDL.LU.64 R26, [R1+0x18] ;  /* 0x00001800011a7983 */ /* 0x000f280000300a00 */
[----:B----4-:R-:W-:Y:S04]  /*5a080*/  STL.64 [R1+0x1e70], R26 ;  /* 0x001e701a01007387 */ /* 0x010fe80000100a00 */
[----:B0-----:R-:W4:Y:S04]  /*5a090*/  LDL.LU R8, [R1+0x400] ;  /* 0x0004000001087983 */ /* 0x001f280000300800 */
[----:B------:R-:W4:Y:S04]  /*5a0a0*/  LDL.LU R9, [R1+0x404] ;  /* 0x0004040001097983 */ /* 0x000f280000300800 */
[----:B-1----:R-:W4:Y:S04]  /*5a0b0*/  LDL.LU R10, [R1+0x408] ;  /* 0x00040800010a7983 */ /* 0x002f280000300800 */
[----:B------:R-:W4:Y:S04]  /*5a0c0*/  LDL.LU R11, [R1+0x40c] ;  /* 0x00040c00010b7983 */ /* 0x000f280000300800 */
[----:B--2---:R-:W2:Y:S04]  /*5a0d0*/  LDL.LU R4, [R1+0x430] ;  /* 0x0004300001047983 */ /* 0x004ea80000300800 */
[----:B------:R-:W2:Y:S04]  /*5a0e0*/  LDL.LU R5, [R1+0x434] ;  /* 0x0004340001057983 */ /* 0x000ea80000300800 */
[----:B---3--:R-:W3:Y:S04]  /*5a0f0*/  LDL.LU R6, [R1+0x438] ;  /* 0x0004380001067983 */ /* 0x008ee80000300800 */
[----:B------:R-:W3:Y:S01]  /*5a100*/  LDL.LU R7, [R1+0x43c] ;  /* 0x00043c0001077983 */ /* 0x000ee20000300800 */
[----:B------:R-:W-:-:S02]  /*5a110*/  IMAD.MOV.U32 R3, RZ, RZ, R18 ;  /* 0x000000ffff037224 */ /* 0x000fc400078e0012 */
[----:B------:R-:W-:Y:S02]  /*5a120*/  IMAD.MOV.U32 R0, RZ, RZ, R19 ;  /* 0x000000ffff007224 */ /* 0x000fe400078e0013 */
[----:B------:R-:W4:Y:S04]  /*5a130*/  LDL.LU.64 R18, [R1+0x68] ;  /* 0x0000680001127983 */ /* 0x000f280000300a00 */
[----:B---3--:R0:W-:Y:S04]  /*5a140*/  STL.64 [R1+0x1ea0], R6 ;  /* 0x001ea00601007387 */ /* 0x0081e80000100a00 */
[----:B--2---:R-:W-:Y:S04]  /*5a150*/  STL.64 [R1+0x1e98], R4 ;  /* 0x001e980401007387 */ /* 0x004fe80000100a00 */
[----:B0-----:R-:W2:Y:S04]  /*5a160*/  LDL.LU.64 R6, [R1+0x48] ;  /* 0x0000480001067983 */ /* 0x001ea80000300a00 */
[----:B--2---:R0:W-:Y:S04]  /*5a170*/  STL.64 [R1+0x1eb0], R6 ;  /* 0x001eb00601007387 */ /* 0x0041e80000100a00 */
[----:B0-----:R-:W2:Y:S04]  /*5a180*/  LDL.LU.64 R6, [R1+0x58] ;  /* 0x0000580001067983 */ /* 0x001ea80000300a00 */
[----:B--2---:R0:W-:Y:S04]  /*5a190*/  STL.64 [R1+0x1ec8], R6 ;  /* 0x001ec80601007387 */ /* 0x0041e80000100a00 */
[----:B------:R-:W2:Y:S04]  /*5a1a0*/  LDL.LU R4, [R1+0x460] ;  /* 0x0004600001047983 */ /* 0x000ea80000300800 */
[----:B------:R-:W2:Y:S04]  /*5a1b0*/  LDL.LU R5, [R1+0x464] ;  /* 0x0004640001057983 */ /* 0x000ea80000300800 */
[----:B0-----:R-:W2:Y:S04]  /*5a1c0*/  LDL.LU R6, [R1+0x468] ;  /* 0x0004680001067983 */ /* 0x001ea80000300800 */
[----:B------:R-:W2:Y:S04]  /*5a1d0*/  LDL.LU R7, [R1+0x46c] ;  /* 0x00046c0001077983 */ /* 0x000ea80000300800 */
[----:B------:R-:W3:Y:S04]  /*5a1e0*/  LDL.LU.64 R26, [R1+0x28] ;  /* 0x00002800011a7983 */ /* 0x000ee80000300a00 */
[----:B---3--:R0:W-:Y:S04]  /*5a1f0*/  STL.64 [R1+0x1e88], R26 ;  /* 0x001e881a01007387 */ /* 0x0081e80000100a00 */
[----:B0-----:R-:W3:Y:S04]  /*5a200*/  LDL.LU.64 R26, [R1+0x38] ;  /* 0x00003800011a7983 */ /* 0x001ee80000300a00 */
[----:B---3--:R0:W-:Y:S04]  /*5a210*/  STL.64 [R1+0x1ea8], R26 ;  /* 0x001ea81a01007387 */ /* 0x0081e80000100a00 */
[----:B------:R-:W3:Y:S04]  /*5a220*/  LDL.LU R24, [R1+0x440] ;  /* 0x0004400001187983 */ /* 0x000ee80000300800 */
[----:B------:R-:W3:Y:S04]  /*5a230*/  LDL.LU R25, [R1+0x444] ;  /* 0x0004440001197983 */ /* 0x000ee80000300800 */
[----:B0-----:R-:W2:Y:S04]  /*5a240*/  LDL.LU R26, [R1+0x448] ;  /* 0x00044800011a7983 */ /* 0x001ea80000300800 */
[----:B------:R-:W2:Y:S04]  /*5a250*/  LDL.LU R27, [R1+0x44c] ;  /* 0x00044c00011b7983 */ /* 0x000ea80000300800 */
[----:B--2---:R-:W-:Y:S04]  /*5a260*/  STL.64 [R1+0x1ec0], R26 ;  /* 0x001ec01a01007387 */ /* 0x004fe80000100a00 */
[----:B---3--:R0:W-:Y:S04]  /*5a270*/  STL.64 [R1+0x1eb8], R24 ;  /* 0x001eb81801007387 */ /* 0x0081e80000100a00 */
[----:B0-----:R-:W2:Y:S04]  /*5a280*/  LDL.LU R24, [R1+0x450] ;  /* 0x0004500001187983 */ /* 0x001ea80000300800 */
[----:B------:R-:W2:Y:S04]  /*5a290*/  LDL.LU R25, [R1+0x454] ;  /* 0x0004540001197983 */ /* 0x000ea80000300800 */
[----:B------:R-:W2:Y:S04]  /*5a2a0*/  LDL.LU R26, [R1+0x458] ;  /* 0x00045800011a7983 */ /* 0x000ea80000300800 */
[----:B------:R-:W2:Y:S04]  /*5a2b0*/  LDL.LU R27, [R1+0x45c] ;  /* 0x00045c00011b7983 */ /* 0x000ea80000300800 */
[----:B----4-:R-:W-:Y:S04]  /*5a2c0*/  STL.64 [R1+0x1e68], R10 ;  /* 0x001e680a01007387 */ /* 0x010fe80000100a00 */
[----:B------:R0:W-:Y:S04]  /*5a2d0*/  STL.64 [R1+0x1e60], R8 ;  /* 0x001e600801007387 */ /* 0x0001e80000100a00 */
[----:B0-----:R-:W3:Y:S04]  /*5a2e0*/  LDL.LU R8, [R1+0x410] ;  /* 0x0004100001087983 */ /* 0x001ee80000300800 */
[----:B------:R-:W3:Y:S04]  /*5a2f0*/  LDL.LU R9, [R1+0x414] ;  /* 0x0004140001097983 */ /* 0x000ee80000300800 */
[----:B------:R-:W4:Y:S04]  /*5a300*/  LDL.LU R10, [R1+0x418] ;  /* 0x00041800010a7983 */ /* 0x000f280000300800 */
[----:B------:R-:W4:Y:S01]  /*5a310*/  LDL.LU R11, [R1+0x41c] ;  /* 0x00041c00010b7983 */ /* 0x000f220000300800 */
[----:B------:R-:W-:Y:S03]  /*5a320*/  HMMA.16816.F32 R4, R12, R18, R4 ;  /* 0x000000120c04723c */ /* 0x000fe60000001804 */
[----:B----4-:R-:W-:Y:S04]  /*5a330*/  STL.64 [R1+0x1e80], R10 ;  /* 0x001e800a01007387 */ /* 0x010fe80000100a00 */
[----:B---3--:R0:W-:Y:S04]  /*5a340*/  STL.64 [R1+0x1e78], R8 ;  /* 0x001e780801007387 */ /* 0x0081e80000100a00 */
[----:B0-----:R-:W3:Y:S04]  /*5a350*/  LDL.LU R8, [R1+0x420] ;  /* 0x0004200001087983 */ /* 0x001ee80000300800 */
[----:B------:R-:W3:Y:S04]  /*5a360*/  LDL.LU R9, [R1+0x424] ;  /* 0x0004240001097983 */ /* 0x000ee80000300800 */
[----:B------:R-:W3:Y:S04]  /*5a370*/  LDL.LU R10, [R1+0x428] ;  /* 0x00042800010a7983 */ /* 0x000ee80000300800 */
[----:B------:R-:W3:Y:S04]  /*5a380*/  LDL.LU R11, [R1+0x42c] ;  /* 0x00042c00010b7983 */ /* 0x000ee80000300800 */
[----:B------:R-:W4:Y:S04]  /*5a390*/  LDL.LU.64 R22, [R1+0x8] ;  /* 0x0000080001167983 */ /* 0x000f280000300a00 */
[----:B------:R-:W-:Y:S04]  /*5a3a0*/  STL [R1+0x1d30], R0 ;  /* 0x001d300001007387 */ /* 0x000fe80000100800 */
[----:B------:R-:W-:Y:S04]  /*5a3b0*/  STL [R1+0x1d2c], R3 ;  /* 0x001d2c0301007387 */ /* 0x000fe80000100800 */
[----:B------:R-:W-:Y:S04]  /*5a3c0*/  STL.64 [R1+0x460], R4 ;  /* 0x0004600401007387 */ /* 0x000fe80000100a00 */
[----:B------:R0:W-:Y:S04]  /*5a3d0*/  STL.64 [R1+0x468], R6 ;  /* 0x0004680601007387 */ /* 0x0001e80000100a00 */
[----:B0-----:R-:W2:Y:S01]  /*5a3e0*/  LDL.LU.64 R6, [R1+0x1ec8] ;  /* 0x001ec80001067983 */ /* 0x001ea20000300a00 */
[----:B------:R-:W-:-:S02]  /*5a3f0*/  IMAD.MOV.U32 R28, RZ, RZ, R19 ;  /* 0x000000ffff1c7224 */ /* 0x000fc400078e0013 */
[----:B------:R-:W-:Y:S01]  /*5a400*/  IMAD.MOV.U32 R29, RZ, RZ, R18 ;  /* 0x000000ffff1d7224 */ /* 0x000fe200078e0012 */
[----:B------:R-:W3:Y:S04]  /*5a410*/  LDL.LU R16, [R1+0x3f0] ;  /* 0x0003f00001107983 */ /* 0x000ee80000300800 */
[----:B------:R-:W3:Y:S04]  /*5a420*/  LDL.LU R17, [R1+0x3f4] ;  /* 0x0003f40001117983 */ /* 0x000ee80000300800 */
[----:B------:R-:W3:Y:S04]  /*5a430*/  LDL.LU R18, [R1+0x3f8] ;  /* 0x0003f80001127983 */ /* 0x000ee80000300800 */
[----:B------:R-:W3:Y:S04]  /*5a440*/  LDL.LU R19, [R1+0x3fc] ;  /* 0x0003fc0001137983 */ /* 0x000ee80000300800 */
        /* <DEDUP_REMOVED lines=26> */
[----:B------:R0:W-:Y:S04]  /*5a5f0*/  STL.64 [R1+0x430], R4 ;  /* 0x0004300401007387 */ /* 0x0001e80000100a00 */
[----:B------:R1:W-:Y:S01]  /*5a600*/  STL.64 [R1+0x438], R6 ;  /* 0x0004380601007387 */ /* 0x0003e20000100a00 */
[----:B0-----:R-:W-:-:S03]  /*5a610*/  IMAD.MOV.U32 R5, RZ, RZ, R26 ;  /* 0x000000ffff057224 */ /* 0x001fc600078e001a */
[----:B-1----:R-:W2:Y:S01]  /*5a620*/  LDL.LU.64 R6, [R1+0x1e90] ;  /* 0x001e900001067983 */ /* 0x002ea20000300a00 */
[----:B------:R-:W-:-:S03]  /*5a630*/  IMAD.MOV.U32 R4, RZ, RZ, R27 ;  /* 0x000000ffff047224 */ /* 0x000fc600078e001b */
[----:B------:R-:W3:Y:S04]  /*5a640*/  LDL.LU.64 R26, [R1+0x1e88] ;  /* 0x001e8800011a7983 */ /* 0x000ee80000300a00 */
        /* <DEDUP_REMOVED lines=9> */
[----:B------:R-:W3:Y:S02]  /*5a6e0*/  LDL.LU.64 R26, [R1+0x1e70] ;  /* 0x001e7000011a7983 */ /* 0x000ee40000300a00 */
[----:B---3--:R-:W-:-:S15]  /*5a6f0*/  HMMA.16816.F32 R8, R12, R26, R8 ;  /* 0x0000001a0c08723c */ /* 0x008fde0000001808 */
[----:B------:R-:W-:-:S04]  /*5a700*/  NOP ;  /* 0x0000000000007918 */ /* 0x000fc80000000000 */
[----:B------:R-:W-:Y:S04]  /*5a710*/  STL.64 [R1+0x410], R8 ;  /* 0x0004100801007387 */ /* 0x000fe80000100a00 */
[----:B------:R0:W-:Y:S04]  /*5a720*/  STL.64 [R1+0x418], R10 ;  /* 0x0004180a01007387 */ /* 0x0001e80000100a00 */
[----:B0-----:R-:W3:Y:S04]  /*5a730*/  LDL.LU.64 R10, [R1+0x1e68] ;  /* 0x001e6800010a7983 */ /* 0x001ee80000300a00 */
[----:B------:R-:W3:Y:S01]  /*5a740*/  LDL.LU.64 R8, [R1+0x1e60] ;  /* 0x001e600001087983 */ /* 0x000ee20000300a00 */
[----:B------:R-:W-:-:S02]  /*5a750*/  IMAD.MOV.U32 R29, RZ, RZ, R26 ;  /* 0x000000ffff1d7224 */ /* 0x000fc400078e001a */
[----:B------:R-:W-:Y:S02]  /*5a760*/  IMAD.MOV.U32 R2, RZ, RZ, R27 ;  /* 0x000000ffff027224 */ /* 0x000fe400078e001b */
[----:B------:R-:W2:Y:S04]  /*5a770*/  LDL.LU.64 R26, [R1+0x1e58] ;  /* 0x001e5800011a7983 */ /* 0x000ea80000300a00 */
[----:B------:R-:W2:Y:S01]  /*5a780*/  LDL.LU.64 R24, [R1+0x1e50] ;  /* 0x001e500001187983 */ /* 0x000ea20000300a00 */
[----:B----4-:R-:W-:Y:S02]  /*5a790*/  IMAD.MOV.U32 R5, RZ, RZ, R22 ;  /* 0x000000ffff057224 */ /* 0x010fe400078e0016 */
[----:B------:R-:W-:Y:S01]  /*5a7a0*/  IMAD.MOV.U32 R0, RZ, RZ, R23 ;  /* 0x000000ffff007224 */ /* 0x000fe200078e0017 */
[----:B---3--:R-:W-:-:S15]  /*5a7b0*/  HMMA.16816.F32 R8, R12, R22, R8 ;  /* 0x000000160c08723c */ /* 0x008fde0000001808 */
[----:B------:R-:W-:-:S04]  /*5a7c0*/  NOP ;  /* 0x0000000000007918 */ /* 0x000fc80000000000 */
[----:B------:R-:W-:Y:S04]  /*5a7d0*/  STL.64 [R1+0x400], R8 ;  /* 0x0004000801007387 */ /* 0x000fe80000100a00 */
[----:B------:R0:W-:Y:S04]  /*5a7e0*/  STL.64 [R1+0x408], R10 ;  /* 0x0004080a01007387 */ /* 0x0001e80000100a00 */
[----:B0-----:R-:W3:Y:S04]  /*5a7f0*/  LDL.LU.64 R10, [R1+0x1e48] ;  /* 0x001e4800010a7983 */ /* 0x001ee80000300a00 */
[----:B------:R-:W4:Y:S04]  /*5a800*/  LDL.LU.64 R8, [R1+0x1e40] ;  /* 0x001e400001087983 */ /* 0x000f280000300a00 */
[----:B------:R-:W3:Y:S04]  /*5a810*/  LDL.LU.64 R22, [R1+0x1e38] ;  /* 0x001e380001167983 */ /* 0x000ee80000300a00 */
[----:B------:R-:W4:Y:S04]  /*5a820*/  LDL.LU.64 R20, [R1+0x1e30] ;  /* 0x001e300001147983 */ /* 0x000f280000300a00 */
[----:B--2---:R-:W-:Y:S04]  /*5a830*/  STL.64 [R1+0x1df0], R6 ;  /* 0x001df00601007387 */ /* 0x004fe80000100a00 */
[----:B------:R3:W-:Y:S02]  /*5a840*/  STL.64 [R1+0x1de8], R4 ;  /* 0x001de80401007387 */ /* 0x0007e40000100a00 */
[----:B---3--:R-:W-:-:S02]  /*5a850*/  IMAD.MOV.U32 R4, RZ, RZ, R22 ;  /* 0x000000ffff047224 */ /* 0x008fc400078e0016 */
[----:B------:R-:W-:Y:S01]  /*5a860*/  IMAD.MOV.U32 R5, RZ, RZ, R23 ;  /* 0x000000ffff057224 */ /* 0x000fe200078e0017 */
[----:B------:R-:W2:Y:S04]  /*5a870*/  LDL.LU R22, [R1+0x1e2c] ;  /* 0x001e2c0001167983 */ /* 0x000ea80000300800 */
[----:B------:R-:W2:Y:S04]  /*5a880*/  LDL.LU R23, [R1+0x1e28] ;  /* 0x001e280001177983 */ /* 0x000ea80000300800 */
[----:B------:R-:W2:Y:S04]  /*5a890*/  LDL.LU R6, [R1+0x3e8] ;  /* 0x0003e80001067983 */ /* 0x000ea80000300800 */
[----:B------:R-:W2:Y:S01]  /*5a8a0*/  LDL.LU R7, [R1+0x3ec] ;  /* 0x0003ec0001077983 */ /* 0x000ea20000300800 */
[----:B------:R-:W-:-:S15]  /*5a8b0*/  HMMA.16816.F32 R16, R12, R26, R16 ;  /* 0x0000001a0c10723c */ /* 0x000fde0000001810 */
[----:B------:R-:W-:-:S04]  /*5a8c0*/  NOP ;  /* 0x0000000000007918 */ /* 0x000fc80000000000 */
[----:B------:R-:W-:Y:S04]  /*5a8d0*/  STL.64 [R1+0x3f0], R16 ;  /* 0x0003f01001007387 */ /* 0x000fe80000100a00 */
[----:B------:R0:W-:Y:S04]  /*5a8e0*/  STL.64 [R1+0x3f8], R18 ;  /* 0x0003f81201007387 */ /* 0x0001e80000100a00 */
[----:B0-----:R-:W3:Y:S04]  /*5a8f0*/  LDL.LU.64 R18, [R1+0x1e20] ;  /* 0x001e200001127983 */ /* 0x001ee80000300a00 */
[----:B------:R-:W3:Y:S04]  /*5a900*/  LDL.LU.64 R16, [R1+0x1e18] ;  /* 0x001e180001107983 */ /* 0x000ee80000300a00 */
[----:B------:R-:W-:Y:S01]  /*5a910*/  STL.64 [R1+0x1d70], R26 ;  /* 0x001d701a01007387 */ /* 0x000fe20000100a00 */
[----:B--2---:R-:W-:Y:S03]  /*5a920*/  HMMA.16816.F32 R4, R12, R22, R4 ;  /* 0x000000160c04723c */ /* 0x004fe60000001804 */
[----:B------:R0:W-:Y:S02]  /*5a930*/  STL.64 [R1+0x1b10], R22 ;  /* 0x001b101601007387 */ /* 0x0001e40000100a00 */
[----:B0-----:R-:W-:-:S02]  /*5a940*/  IMAD.MOV.U32 R23, RZ, RZ, R24 ;  /* 0x000000ffff177224 */ /* 0x001fc400078e0018 */
[----:B------:R-:W-:-:S12]  /*5a950*/  IMAD.MOV.U32 R22, RZ, RZ, R25 ;  /* 0x000000ffff167224 */ /* 0x000fd800078e0019 */
[----:B------:R-:W-:Y:S04]  /*5a960*/  STL.64 [R1+0x3e0], R4 ;  /* 0x0003e00401007387 */ /* 0x000fe80000100a00 */
[----:B------:R-:W-:Y:S04]  /*5a970*/  STL.64 [R1+0x3e8], R6 ;  /* 0x0003e80601007387 */ /* 0x000fe80000100a00 */
[----:B------:R-:W2:Y:S04]  /*5a980*/  LDL.LU R24, [R1+0x370] ;  /* 0x0003700001187983 */ /* 0x000ea80000300800 */
[----:B------:R-:W2:Y:S04]  /*5a990*/  LDL.LU R25, [R1+0x374] ;  /* 0x0003740001197983 */ /* 0x000ea80000300800 */
[----:B------:R-:W2:Y:S04]  /*5a9a0*/  LDL.LU R26, [R1+0x378] ;  /* 0x00037800011a7983 */ /* 0x000ea80000300800 */
[----:B------:R-:W2:Y:S04]  /*5a9b0*/  LDL.LU R27, [R1+0x37c] ;  /* 0x00037c00011b7983 */ /* 0x000ea80000300800 */
[----:B--2---:R4:W-:Y:S04]  /*5a9c0*/  STL.64 [R1+0x1d80], R26 ;  /* 0x001d801a01007387 */ /* 0x0049e80000100a00 */
[----:B------:R-:W-:Y:S01]  /*5a9d0*/  STL.64 [R1+0x1d78], R24 ;  /* 0x001d781801007387 */ /* 0x000fe20000100a00 */
[----:B----4-:R-:W-:-:S02]  /*5a9e0*/  IMAD.MOV.U32 R26, RZ, RZ, R8 ;  /* 0x000000ffff1a7224 */ /* 0x010fc400078e0008 */
[----:B------:R-:W-:Y:S01]  /*5a9f0*/  IMAD.MOV.U32 R27, RZ, RZ, R9 ;  /* 0x000000ffff1b7224 */ /* 0x000fe200078e0009 */
[----:B------:R-:W2:Y:S04]  /*5aa00*/  LDL.LU R8, [R1+0x1e14] ;  /* 0x001e140001087983 */ /* 0x000ea80000300800 */
[----:B------:R-:W4:Y:S04]  /*5aa10*/  LDL.LU R9, [R1+0x1e10] ;  /* 0x001e100001097983 */ /* 0x000f280000300800 */
[----:B------:R3:W-:Y:S02]  /*5aa20*/  STL.64 [R1+0x1d90], R26 ;  /* 0x001d901a01007387 */ /* 0x0007e40000100a00 */
[----:B---3--:R-:W-:-:S02]  /*5aa30*/  IMAD.MOV.U32 R26, RZ, RZ, R19 ;  /* 0x000000ffff1a7224 */ /* 0x008fc400078e0013 */
[----:B------:R-:W-:-:S05]  /*5aa40*/  IMAD.MOV.U32 R27, RZ, RZ, R18 ;  /* 0x000000ffff1b7224 */ /* 0x000fca00078e0012 */
[----:B------:R0:W-:Y:S02]  /*5aa50*/  STL.64 [R1+0x1da8], R26 ;  /* 0x001da81a01007387 */ /* 0x0001e40000100a00 */
[----:B0-----:R-:W-:Y:S02]  /*5aa60*/  IMAD.MOV.U32 R27, RZ, RZ, R16 ;  /* 0x000000ffff1b7224 */ /* 0x001fe400078e0010 */
[----:B------:R-:W-:Y:S01]  /*5aa70*/  IMAD.MOV.U32 R26, RZ, RZ, R17 ;  /* 0x000000ffff1a7224 */ /* 0x000fe200078e0011 */
[----:B------:R-:W3:Y:S04]  /*5aa80*/  LDL.LU R16, [R1+0x3c0] ;  /* 0x0003c00001107983 */ /* 0x000ee80000300800 */
[----:B------:R-:W3:Y:S04]  /*5aa90*/  LDL.LU R17, [R1+0x3c4] ;  /* 0x0003c40001117983 */ /* 0x000ee80000300800 */
[----:B------:R-:W3:Y:S04]  /*5aaa0*/  LDL.LU R18, [R1+0x3c8] ;  /* 0x0003c80001127983 */ /* 0x000ee80000300800 */
[----:B------:R-:W3:Y:S04]  /*5aab0*/  LDL.LU R19, [R1+0x3cc] ;  /* 0x0003cc0001137983 */ /* 0x000ee80000300800 */
[----:B------:R-:W2:Y:S04]  /*5aac0*/  LDL.LU R4, [R1+0x3d0] ;  /* 0x0003d00001047983 */ /* 0x000ea80000300800 */
[----:B------:R-:W2:Y:S04]  /*5aad0*/  LDL.LU R5, [R1+0x3d4] ;  /* 0x0003d40001057983 */ /* 0x000ea80000300800 */
[----:B------:R-:W2:Y:S04]  /*5aae0*/  LDL.LU R6, [R1+0x3d8] ;  /* 0x0003d80001067983 */ /* 0x000ea80000300800 */
[----:B------:R-:W2:Y:S04]  /*5aaf0*/  LDL.LU R7, [R1+0x3dc] ;  /* 0x0003dc0001077983 */ /* 0x000ea80000300800 */
[----:B------:R-:W-:Y:S04]  /*5ab00*/  STL.64 [R1+0x1dc0], R26 ;  /* 0x001dc01a01007387 */ /* 0x000fe80000100a00 */
[----:B------:R0:W-:Y:S02]  /*5ab10*/  STL.64 [R1+0x1d50], R22 ;  /* 0x001d501601007387 */ /* 0x0001e40000100a00 */
[----:B0-----:R-:W-:-:S02]  /*5ab20*/  IMAD.MOV.U32 R22, RZ, RZ, R10 ;  /* 0x000000ffff167224 */ /* 0x001fc400078e000a */
[----:B------:R-:W-:Y:S01]  /*5ab30*/  IMAD.MOV.U32 R23, RZ, RZ, R11 ;  /* 0x000000ffff177224 */ /* 0x000fe200078e000b */
[----:B------:R-:W2:Y:S04]  /*5ab40*/  LDL.LU R10, [R1+0x1e0c] ;  /* 0x001e0c00010a7983 */ /* 0x000ea80000300800 */
[----:B------:R-:W3:Y:S04]  /*5ab50*/  LDL.LU R11, [R1+0x1e08] ;  /* 0x001e0800010b7983 */ /* 0x000ee80000300800 */
[----:B------:R0:W-:Y:S02]  /*5ab60*/  STL.64 [R1+0x1d68], R22 ;  /* 0x001d681601007387 */ /* 0x0001e40000100a00 */
[----:B0-----:R-:W-:-:S02]  /*5ab70*/  IMAD.MOV.U32 R22, RZ, RZ, R21 ;  /* 0x000000ffff167224 */ /* 0x001fc400078e0015 */
[----:B------:R-:W-:-:S05]  /*5ab80*/  IMAD.MOV.U32 R23, RZ, RZ, R20 ;  /* 0x000000ffff177224 */ /* 0x000fca00078e0014 */
[----:B------:R2:W-:Y:S04]  /*5ab90*/  STL.64 [R1+0x1d88], R22 ;  /* 0x001d881601007387 */ /* 0x0005e80000100a00 */
[----:B------:R-:W4:Y:S04]  /*5aba0*/  LDL.LU R20, [R1+0x380] ;  /* 0x0003800001147983 */ /* 0x000f280000300800 */
[----:B------:R-:W4:Y:S01]  /*5abb0*/  LDL.LU R21, [R1+0x384] ;  /* 0x0003840001157983 */ /* 0x000f220000300800 */
[----:B--2---:R-:W-:Y:S02]  /*5abc0*/  IMAD.MOV.U32 R23, RZ, RZ, R10 ;  /* 0x000000ffff177224 */ /* 0x004fe400078e000a */
[----:B---3--:R-:W-:-:S02]  /*5abd0*/  IMAD.MOV.U32 R22, RZ, RZ, R11 ;  /* 0x000000ffff167224 */ /* 0x008fc400078e000b */
[----:B------:R-:W2:Y:S04]  /*5abe0*/  LDL.LU R11, [R1+0x1e04] ;  /* 0x001e0400010b7983 */ /* 0x000ea80000300800 */
[----:B------:R-:W3:Y:S04]  /*5abf0*/  LDL.LU R10, [R1+0x1e00] ;  /* 0x001e0000010a7983 */ /* 0x000ee80000300800 */
[----:B------:R-:W-:Y:S04]  /*5ac00*/  STL.64 [R1+0x1da0], R22 ;  /* 0x001da01601007387 */ /* 0x000fe80000100a00 */
[----:B----4-:R0:W-:Y:S04]  /*5ac10*/  STL.64 [R1+0x1d98], R20 ;  /* 0x001d981401007387 */ /* 0x0101e80000100a00 */
[----:B0-----:R-:W4:Y:S04]  /*5ac20*/  LDL.LU R20, [R1+0x390] ;  /* 0x0003900001147983 */ /* 0x001f280000300800 */
[----:B------:R-:W4:Y:S04]  /*5ac30*/  LDL.LU R21, [R1+0x394] ;  /* 0x0003940001157983 */ /* 0x000f280000300800 */
[----:B------:R-:W2:Y:S04]  /*5ac40*/  LDL.LU R22, [R1+0x398] ;  /* 0x0003980001167983 */ /* 0x000ea80000300800 */
[----:B------:R-:W2:Y:S04]  /*5ac50*/  LDL.LU R23, [R1+0x39c] ;  /* 0x00039c0001177983 */ /* 0x000ea80000300800 */
[----:B--2---:R3:W-:Y:S04]  /*5ac60*/  STL.64 [R1+0x1db8], R22 ;  /* 0x001db81601007387 */ /* 0x0047e80000100a00 */
[----:B----4-:R0:W-:Y:S01]  /*5ac70*/  STL.64 [R1+0x1db0], R20 ;  /* 0x001db01401007387 */ /* 0x0101e20000100a00 */
[----:B---3--:R-:W-:-:S03]  /*5ac80*/  IMAD.MOV.U32 R22, RZ, RZ, R10 ;  /* 0x000000ffff167224 */ /* 0x008fc600078e000a */
[----:B0-----:R-:W2:Y:S04]  /*5ac90*/  LDL.LU R20, [R1+0x3a0] ;  /* 0x0003a00001147983 */ /* 0x001ea80000300800 */
[----:B------:R-:W2:Y:S04]  /*5aca0*/  LDL.LU R21, [R1+0x3a4] ;  /* 0x0003a40001157983 */ /* 0x000ea80000300800 */
[----:B------:R-:W3:Y:S01]  /*5acb0*/  LDL.LU R10, [R1+0x1dfc] ;  /* 0x001dfc00010a7983 */ /* 0x000ee20000300800 */
[----:B------:R-:W-:-:S03]  /*5acc0*/  IMAD.MOV.U32 R23, RZ, RZ, R11 ;  /* 0x000000ffff177224 */ /* 0x000fc600078e000b */
[----:B------:R-:W3:Y:S04]  /*5acd0*/  LDL.LU R11, [R1+0x1df8] ;  /* 0x001df800010b7983 */ /* 0x000ee80000300800 */
[----:B------:R-:W-:Y:S01]  /*5ace0*/  STL.64 [R1+0x1dd0], R22 ;  /* 0x001dd01601007387 */ /* 0x000fe20000100a00 */
[C---:B---3--:R-:W-:Y:S03]  /*5acf0*/  HMMA.16816.F32 R4, R12.reuse, R10, R4 ;  /* 0x0000000a0c04723c */ /* 0x048fe60000001804 */
        /* <DEDUP_REMOVED lines=8> */
[----:B------:R-:W4:Y:S01]  /*5ad80*/  LDL.LU.64 R4, [R1+0x1de8] ;  /* 0x001de80001047983 */ /* 0x000f220000300a00 */
[----:B---3--:R-:W-:Y:S03]  /*5ad90*/  HMMA.16816.F32 R12, R12, R6, R16 ;  /* 0x000000060c0c723c */ /* 0x008fe60000001810 */
[----:B------:R-:W2:Y:S04]  /*5ada0*/  LDL.LU.64 R18, [R1+0x1de0] ;  /* 0x001de00001127983 */ /* 0x000ea80000300a00 */
[----:B------:R-:W2:-:S12]  /*5adb0*/  LDL.LU.64 R16, [R1+0x1dd8] ;  /* 0x001dd80001107983 */ /* 0x000e980000300a00 */
[----:B------:R0:W-:Y:S04]  /*5adc0*/  STL.64 [R1+0x3c0], R12 ;  /* 0x0003c00c01007387 */ /* 0x0001e80000100a00 */
[----:B------:R1:W-:Y:S04]  /*5add0*/  STL.64 [R1+0x3c8], R14 ;  /* 0x0003c80e01007387 */ /* 0x0003e80000100a00 */
[----:B0-----:R-:W3:Y:S04]  /*5ade0*/  LDL.LU R12, [R1+0x340] ;  /* 0x00034000010c7983 */ /* 0x001ee80000300800 */
[----:B------:R-:W3:Y:S04]  /*5adf0*/  LDL.LU R13, [R1+0x344] ;  /* 0x00034400010d7983 */ /* 0x000ee80000300800 */
[----:B-1----:R-:W3:Y:S04]  /*5ae00*/  LDL.LU R14, [R1+0x348] ;  /* 0x00034800010e7983 */ /* 0x002ee80000300800 */
[----:B------:R-:W3:Y:S01]  /*5ae10*/  LDL.LU R15, [R1+0x34c] ;  /* 0x00034c00010f7983 */ /* 0x000ee20000300800 */
[----:B------:R-:W-:-:S02]  /*5ae20*/  IMAD.MOV.U32 R26, RZ, RZ, R9 ;  /* 0x000000ffff1a7224 */ /* 0x000fc400078e0009 */
[----:B------:R-:W-:-:S07]  /*5ae30*/  IMAD.MOV.U32 R27, RZ, RZ, R8 ;  /* 0x000000ffff1b7224 */ /* 0x000fce00078e0008 */
[C---:B--2---:R-:W-:Y:S01]  /*5ae40*/  HMMA.16816.F32 R24, R16.reuse, R26, R20 ;  /* 0x0000001a1018723c */ /* 0x044fe20000001814 */
[----:B---3--:R-:W-:Y:S04]  /*5ae50*/  STL.64 [R1+0x1d60], R14 ;  /* 0x001d600e01007387 */ /* 0x008fe80000100a00 */
[----:B------:R0:W-:Y:S04]  /*5ae60*/  STL.64 [R1+0x1d58], R12 ;  /* 0x001d580c01007387 */ /* 0x0001e80000100a00 */
[----:B0-----:R-:W2:Y:S04]  /*5ae70*/  LDL.LU R12, [R1+0x360] ;  /* 0x00036000010c7983 */ /* 0x001ea80000300800 */
[----:B------:R-:W2:Y:S04]  /*5ae80*/  LDL.LU R13, [R1+0x364] ;  /* 0x00036400010d7983 */ /* 0x000ea80000300800 */
[----:B------:R-:W2:Y:S04]  /*5ae90*/  LDL.LU R14, [R1+0x368] ;  /* 0x00036800010e7983 */ /* 0x000ea80000300800 */
[----:B------:R-:W2:Y:S04]  /*5aea0*/  LDL.LU R15, [R1+0x36c] ;  /* 0x00036c00010f7983 */ /* 0x000ea80000300800 */
[----:B------:R-:W-:Y:S04]  /*5aeb0*/  STL.64 [R1+0x1b18], R6 ;  /* 0x001b180601007387 */ /* 0x000fe80000100a00 */
[----:B------:R-:W3:Y:S04]  /*5aec0*/  LDL.LU.64 R22, [R1+0x1dd0] ;  /* 0x001dd00001167983 */ /* 0x000ee80000300a00 */
[----:B------:R-:W3:Y:S04]  /*5aed0*/  LDL.LU.64 R20, [R1+0x1dc8] ;  /* 0x001dc80001147983 */ /* 0x000ee80000300a00 */
[----:B------:R-:W-:Y:S04]  /*5aee0*/  STL.64 [R1+0x3b0], R24 ;  /* 0x0003b01801007387 */ /* 0x000fe80000100a00 */
[----:B------:R0:W-:Y:S04]  /*5aef0*/  STL.64 [R1+0x3b8], R26 ;  /* 0x0003b81a01007387 */ /* 0x0001e80000100a00 */
[----:B0-----:R-:W3:Y:S02]  /*5af00*/  LDL.LU.64 R26, [R1+0x1dc0] ;  /* 0x001dc000011a7983 */ /* 0x001ee40000300a00 */
[----:B---3--:R-:W-:Y:S02]  /*5af10*/  HMMA.16816.F32 R24, R16, R26, R20 ;  /* 0x0000001a1018723c */ /* 0x008fe40000001814 */
[----:B------:R-:W3:Y:S04]  /*5af20*/  LDL.LU.64 R22, [R1+0x1db8] ;  /* 0x001db80001167983 */ /* 0x000ee80000300a00 */
[----:B------:R-:W3:-:S13]  /*5af30*/  LDL.LU.64 R20, [R1+0x1db0] ;  /* 0x001db00001147983 */ /* 0x000eda0000300a00 */
        /* <DEDUP_REMOVED lines=8> */
[----:B0-----:R-:W3:Y:S01]  /*5afc0*/  LDL.LU.64 R26, [R1+0x1d90] ;  /* 0x001d9000011a7983 */ /* 0x001ee20000300a00 */
[----:B------:R-:W-:Y:S02]  /*5afd0*/  IMAD.MOV.U32 R9, RZ, RZ, R25 ;  /* 0x000000ffff097224 */ /* 0x000fe400078e0019 */
[----:B------:R-:W-:-:S05]  /*5afe0*/  IMAD.MOV.U32 R8, RZ, RZ, R24 ;  /* 0x000000ffff087224 */ /* 0x000fca00078e0018 */
[----:B------:R-:W-:Y:S04]  /*5aff0*/  STL [R1+0x1aec], R8 ;  /* 0x001aec0801007387 */ /* 0x000fe80000100800 */
[----:B------:R-:W-:Y:S04]  /*5b000*/  STL [R1+0x1ae8], R9 ;  /* 0x001ae80901007387 */ /* 0x000fe80000100800 */
[----:B------:R0:W-:Y:S04]  /*5b010*/  STL.64 [R1+0x1b20], R10 ;  /* 0x001b200a01007387 */ /* 0x0001e80000100a00 */
[----:B0-----:R-:W2:Y:S04]  /*5b020*/  LDL.LU R10, [R1+0x158] ;  /* 0x00015800010a7983 */ /* 0x001ea80000300800 */
[----:B------:R-:W2:Y:S01]  /*5b030*/  LDL.LU R11, [R1+0x15c] ;  /* 0x00015c00010b7983 */ /* 0x000ea20000300800 */
[----:B---3--:R-:W-:Y:S03]  /*5b040*/  HMMA.16816.F32 R24, R16, R26, R20 ;  /* 0x0000001a1018723c */ /* 0x008fe60000001814 */
[----:B------:R-:W3:-:S15]  /*5b050*/  LDL.LU.64 R22, [R1+0x1d88] ;  /* 0x001d880001167983 */ /* 0x000ede0000300a00 */
[----:B------:R-:W-:Y:S01]  /*5b060*/  NOP ;  /* 0x0000000000007918 */ /* 0x000fe20000000000 */
[----:B------:R-:W-:Y:S04]  /*5b070*/  STL.64 [R1+0x380], R24 ;  /* 0x0003801801007387 */ /* 0x000fe80000100a00 */
[----:B------:R0:W-:Y:S04]  /*5b080*/  STL.64 [R1+0x388], R26 ;  /* 0x0003881a01007387 */ /* 0x0001e80000100a00 */
[----:B0-----:R-:W3:Y:S04]  /*5b090*/  LDL.LU.64 R26, [R1+0x1d80] ;  /* 0x001d8000011a7983 */ /* 0x001ee80000300a00 */
[----:B------:R-:W3:Y:S02]  /*5b0a0*/  LDL.LU.64 R24, [R1+0x1d78] ;  /* 0x001d780001187983 */ /* 0x000ee40000300a00 */
[----:B---3--:R-:W-:Y:S02]  /*5b0b0*/  HMMA.16816.F32 R20, R16, R22, R24 ;  /* 0x000000161014723c */ /* 0x008fe40000001818 */
[----:B------:R-:W3:-:S15]  /*5b0c0*/  LDL.LU.64 R26, [R1+0x1d70] ;  /* 0x001d7000011a7983 */ /* 0x000ede0000300a00 */
[----:B------:R-:W-:Y:S02]  /*5b0d0*/  NOP ;  /* 0x0000000000007918 */ /* 0x000fe40000000000 */
[----:B------:R-:W-:Y:S04]  /*5b0e0*/  STL.64 [R1+0x370], R20 ;  /* 0x0003701401007387 */ /* 0x000fe80000100a00 */
[----:B------:R0:W-:Y:S04]  /*5b0f0*/  STL.64 [R1+0x378], R22 ;  /* 0x0003781601007387 */ /* 0x0001e80000100a00 */
[----:B0-----:R-:W2:Y:S01]  /*5b100*/  LDL.LU.64 R22, [R1+0x1d68] ;  /* 0x001d680001167983 */ /* 0x001ea20000300a00 */
[----:B------:R-:W-:Y:S02]  /*5b110*/  IMAD.MOV.U32 R25, RZ, RZ, R21 ;  /* 0x000000ffff197224 */ /* 0x000fe400078e0015 */
[----:B------:R-:W-:-:S05]  /*5b120*/  IMAD.MOV.U32 R24, RZ, RZ, R20 ;  /* 0x000000ffff187224 */ /* 0x000fca00078e0014 */
[----:B------:R0:W-:Y:S04]  /*5b130*/  STL [R1+0x1af4], R24 ;  /* 0x001af41801007387 */ /* 0x0001e80000100800 */
[----:B------:R1:W-:Y:S04]  /*5b140*/  STL [R1+0x1af0], R25 ;  /* 0x001af01901007387 */ /* 0x0003e80000100800 */
[----:B---3--:R3:W-:Y:S04]  /*5b150*/  STL.64 [R1+0x1b28], R26 ;  /* 0x001b281a01007387 */ /* 0x0087e80000100a00 */
[----:B0-----:R-:W4:Y:S04]  /*5b160*/  LDL.LU R24, [R1+0x350] ;  /* 0x0003500001187983 */ /* 0x001f280000300800 */
[----:B-1----:R-:W4:Y:S04]  /*5b170*/  LDL.LU R25, [R1+0x354] ;  /* 0x0003540001197983 */ /* 0x002f280000300800 */
[----:B---3--:R-:W4:Y:S04]  /*5b180*/  LDL.LU R26, [R1+0x358] ;  /* 0x00035800011a7983 */ /* 0x008f280000300800 */
[----:B------:R-:W4:Y:S01]  /*5b190*/  LDL.LU R27, [R1+0x35c] ;  /* 0x00035c00011b7983 */ /* 0x000f220000300800 */
[----:B--2---:R-:W-:Y:S03]  /*5b1a0*/  HMMA.16816.F32 R20, R16, R22, R12 ;  /* 0x000000161014723c */ /* 0x004fe6000000180c */
[----:B------:R-:W2:Y:S04]  /*5b1b0*/  LDL.LU.64 R14, [R1+0x1d60] ;  /* 0x001d6000010e7983 */ /* 0x000ea80000300a00 */
[----:B------:R-:W2:-:S12]  /*5b1c0*/  LDL.LU.64 R12, [R1+0x1d58] ;  /* 0x001d5800010c7983 */ /* 0x000e980000300a00 */
[----:B------:R-:W-:Y:S04]  /*5b1d0*/  STL.64 [R1+0x360], R20 ;  /* 0x0003601401007387 */ /* 0x000fe80000100a00 */
[----:B------:R0:W-:Y:S04]  /*5b1e0*/  STL.64 [R1+0x368], R22 ;  /* 0x0003681601007387 */ /* 0x0001e80000100a00 */
[----:B0-----:R-:W2:Y:S04]  /*5b1f0*/  LDL.LU.64 R22, [R1+0x1d50] ;  /* 0x001d500001167983 */ /* 0x001ea80000300a00 */
[----:B------:R-:W3:Y:S01]  /*5b200*/  LDL.LU R20, [R1+0x1f0] ;  /* 0x0001f00001147983 */ /* 0x000ee20000300800 */
[----:B----4-:R-:W-:-:S15]  /*5b210*/  HMMA.16816.F32 R24, R16, R10, R24 ;  /* 0x0000000a1018723c */ /* 0x010fde0000001818 */
[----:B------:R-:W-:-:S04]  /*5b220*/  NOP ;  /* 0x0000000000007918 */ /* 0x000fc80000000000 */
[----:B------:R-:W-:Y:S04]  /*5b230*/  STL.64 [R1+0x350], R24 ;  /* 0x0003501801007387 */ /* 0x000fe80000100a00 */
[----:B------:R-:W-:Y:S01]  /*5b240*/  STL.64 [R1+0x358], R26 ;  /* 0x0003581a01007387 */ /* 0x000fe20000100a00 */
[----:B--2---:R-:W-:-:S15]  /*5b250*/  HMMA.16816.F32 R8, R16, R22, R12 ;  /* 0x000000161008723c */ /* 0x004fde000000180c */
[----:B------:R-:W-:-:S04]  /*5b260*/  NOP ;  /* 0x0000000000007918 */ /* 0x000fc80000000000 */
[----:B------:R0:W-:Y:S04]  /*5b270*/  STL.64 [R1+0x340], R8 ;  /* 0x0003400801007387 */ /* 0x0001e80000100a00 */
[----:B------:R1:W-:Y:S04]  /*5b280*/  STL.64 [R1+0x348], R10 ;  /* 0x0003480a01007387 */ /* 0x0003e80000100a00 */
[----:B------:R-:W3:Y:S04]  /*5b290*/  LDL.LU R21, [R1+0x1f4] ;  /* 0x0001f40001157983 */ /* 0x000ee80000300800 */
[----:B------:R-:W2:Y:S04]  /*5b2a0*/  LDL.LU R22, [R1+0x1f8] ;  /* 0x0001f80001167983 */ /* 0x000ea80000300800 */
[----:B------:R-:W2:Y:S01]  /*5b2b0*/  LDL.LU R23, [R1+0x1fc] ;  /* 0x0001fc0001177983 */ /* 0x000ea20000300800 */
[----:B------:R-:W-:-:S02]  /*5b2c0*/  IMAD.MOV.U32 R6, RZ, RZ, R5 ;  /* 0x000000ffff067224 */ /* 0x000fc400078e0005 */
[----:B------:R-:W-:Y:S01]  /*5b2d0*/  IMAD.MOV.U32 R7, RZ, RZ, R0 ;  /* 0x000000ffff077224 */ /* 0x000fe200078e0000 */
[----:B--2---:R-:W-:Y:S04]  /*5b2e0*/  STL.64 [R1+0x1b38], R22 ;  /* 0x001b381601007387 */ /* 0x004fe80000100a00 */
[----:B---3--:R-:W-:Y:S04]  /*5b2f0*/  STL.64 [R1+0x1b30], R20 ;  /* 0x001b301401007387 */ /* 0x008fe80000100a00 */
[----:B------:R-:W2:Y:S04]  /*5b300*/  LDL.LU R5, [R1+0x1d4c] ;  /* 0x001d4c0001057983 */ /* 0x000ea80000300800 */
[----:B------:R-:W3:Y:S04]  /*5b310*/  LDL.LU R0, [R1+0x1d48] ;  /* 0x001d480001007983 */ /* 0x000ee80000300800 */
[----:B------:R4:W-:Y:S04]  /*5b320*/  STL.64 [R1+0x1b40], R6 ;  /* 0x001b400601007387 */ /* 0x0009e80000100a00 */
[----:B0-----:R-:W2:Y:S04]  /*5b330*/  LDL.LU R8, [R1+0x200] ;  /* 0x0002000001087983 */ /* 0x001ea80000300800 */
[----:B------:R-:W2:Y:S04]  /*5b340*/  LDL.LU R9, [R1+0x204] ;  /* 0x0002040001097983 */ /* 0x000ea80000300800 */
[----:B-1----:R-:W2:Y:S04]  /*5b350*/  LDL.LU R10, [R1+0x208] ;  /* 0x00020800010a7983 */ /* 0x002ea80000300800 */
[----:B------:R-:W2:Y:S01]  /*5b360*/  LDL.LU R11, [R1+0x20c] ;  /* 0x00020c00010b7983 */ /* 0x000ea20000300800 */
[----:B------:R-:W-:-:S02]  /*5b370*/  IMAD.MOV.U32 R26, RZ, RZ, R29 ;  /* 0x000000ffff1a7224 */ /* 0x000fc400078e001d */
[----:B------:R-:W-:Y:S02]  /*5b380*/  IMAD.MOV.U32 R27, RZ, RZ, R2 ;  /* 0x000000ffff1b7224 */ /* 0x000fe400078e0002 */
[----:B----4-:R-:W-:Y:S02]  /*5b390*/  IMAD.MOV.U32 R6, RZ, RZ, R3 ;  /* 0x000000ffff067224 */ /* 0x010fe400078e0003 */
[----:B------:R-:W-:Y:S01]  /*5b3a0*/  IMAD.MOV.U32 R7, RZ, RZ, R28 ;  /* 0x000000ffff077224 */ /* 0x000fe200078e001c */
[----:B--2---:R-:W-:Y:S04]  /*5b3b0*/  STL.64 [R1+0x1b50], R10 ;  /* 0x001b500a01007387 */ /* 0x004fe80000100a00 */
[----:B------:R0:W-:Y:S04]  /*5b3c0*/  STL.64 [R1+0x1b48], R8 ;  /* 0x001b480801007387 */ /* 0x0001e80000100a00 */
[----:B------:R-:W2:Y:S04]  /*5b3d0*/  LDL.LU R29, [R1+0x1d44] ;  /* 0x001d4400011d7983 */ /* 0x000ea80000300800 */
[----:B------:R-:W4:Y:S04]  /*5b3e0*/  LDL.LU R2, [R1+0x1d40] ;  /* 0x001d400001027983 */ /* 0x000f280000300800 */
        /* <DEDUP_REMOVED lines=9> */
[----:B------:R-:W-:Y:S01]  /*5b480*/  IMAD.MOV.U32 R27, RZ, RZ, R4 ;  /* 0x000000ffff1b7224 */ /* 0x000fe200078e0004 */
[----:B--2---:R0:W-:Y:S04]  /*5b490*/  STL.64 [R1+0x1b70], R10 ;  /* 0x001b700a01007387 */ /* 0x0041e80000100a00 */
[----:B------:R-:W-:Y:S04]  /*5b4a0*/  STL.64 [R1+0x1b68], R8 ;  /* 0x001b680801007387 */ /* 0x000fe80000100a00 */
[----:B------:R1:W-:Y:S04]  /*5b4b0*/  STL.64 [R1+0x1b78], R26 ;  /* 0x001b781a01007387 */ /* 0x0003e80000100a00 */
[----:B------:R-:W2:Y:S04]  /*5b4c0*/  LDL.LU R4, [R1+0x230] ;  /* 0x0002300001047983 */ /* 0x000ea80000300800 */
[----:B------:R-:W2:Y:S04]  /*5b4d0*/  LDL.LU R5, [R1+0x234] ;  /* 0x0002340001057983 */ /* 0x000ea80000300800 */
[----:B------:R-:W2:Y:S04]  /*5b4e0*/  LDL.LU R6, [R1+0x238] ;  /* 0x0002380001067983 */ /* 0x000ea80000300800 */
[----:B------:R-:W2:Y:S01]  /*5b4f0*/  LDL.LU R7, [R1+0x23c] ;  /* 0x00023c0001077983 */ /* 0x000ea20000300800 */
[----:B0-----:R-:W-:-:S02]  /*5b500*/  IMAD.MOV.U32 R10, RZ, RZ, R29 ;  /* 0x000000ffff0a7224 */ /* 0x001fc400078e001d */
[----:B---3--:R-:W-:Y:S01]  /*5b510*/  IMAD.MOV.U32 R11, RZ, RZ, R0 ;  /* 0x000000ffff0b7224 */ /* 0x008fe200078e0000 */
[----:B--2---:R0:W-:Y:S04]  /*5b520*/  STL.64 [R1+0x1b88], R6 ;  /* 0x001b880601007387 */ /* 0x0041e80000100a00 */
[----:B------:R-:W-:Y:S04]  /*5b530*/  STL.64 [R1+0x1b80], R4 ;  /* 0x001b800401007387 */ /* 0x000fe80000100a00 */
[----:B------:R-:W2:Y:S04]  /*5b540*/  LDL.LU R29, [R1+0x1d34] ;  /* 0x001d3400011d7983 */ /* 0x000ea80000300800 */
[----:B------:R-:W3:Y:S04]  /*5b550*/  LDL.LU R0, [R1+0x1d30] ;  /* 0x001d300001007983 */ /* 0x000ee80000300800 */
[----:B------:R-:W-:Y:S04]  /*5b560*/  STL.64 [R1+0x1b90], R10 ;  /* 0x001b900a01007387 */ /* 0x000fe80000100a00 */
[----:B------:R-:W2:Y:S04]  /*5b570*/  LDL.LU R24, [R1+0x240] ;  /* 0x0002400001187983 */ /* 0x000ea80000300800 */
[----:B------:R-:W2:Y:S04]  /*5b580*/  LDL.LU R25, [R1+0x244] ;  /* 0x0002440001197983 */ /* 0x000ea80000300800 */
[----:B-1----:R-:W2:Y:S04]  /*5b590*/  LDL.LU R26, [R1+0x248] ;  /* 0x00024800011a7983 */ /* 0x002ea80000300800 */
[----:B------:R-:W2:Y:S01]  /*5b5a0*/  LDL.LU R27, [R1+0x24c] ;  /* 0x00024c00011b7983 */ /* 0x000ea20000300800 */
[----:B0-----:R-:W-:-:S02]  /*5b5b0*/  IMAD.MOV.U32 R6, RZ, RZ, R3 ;  /* 0x000000ffff067224 */ /* 0x001fc400078e0003 */
[----:B----4-:R-:W-:Y:S01]  /*5b5c0*/  IMAD.MOV.U32 R7, RZ, RZ, R2 ;  /* 0x000000ffff077224 */ /* 0x010fe200078e0002 */
[----:B--2---:R0:W-:Y:S04]  /*5b5d0*/  STL.64 [R1+0x1ba0], R26 ;  /* 0x001ba01a01007387 */ /* 0x0041e80000100a00 */
[----:B------:R-:W-:Y:S04]  /*5b5e0*/  STL.64 [R1+0x1b98], R24 ;  /* 0x001b981801007387 */ /* 0x000fe80000100a00 */
[----:B------:R-:W2:Y:S04]  /*5b5f0*/  LDL.LU R3, [R1+0x1d2c] ;  /* 0x001d2c0001037983 */ /* 0x000ea80000300800 */
[----:B------:R-:W4:Y:S04]  /*5b600*/  LDL.LU R2, [R1+0x1d28] ;  /* 0x001d280001027983 */ /* 0x000f280000300800 */
[----:B------:R1:W-:Y:S01]  /*5b610*/  STL.64 [R1+0x1ba8], R6 ;  /* 0x001ba80601007387 */ /* 0x0003e20000100a00 */
[----:B0-----:R-:W-:-:S02]  /*5b620*/  IMAD.MOV.U32 R26, RZ, RZ, R29 ;  /* 0x000000ffff1a7224 */ /* 0x001fc400078e001d */
[----:B------:R-:W-:Y:S01]  /*5b630*/  IMAD.MOV.U32 R27, RZ, RZ, R28 ;  /* 0x000000ffff1b7224 */ /* 0x000fe200078e001c */
[----:B------:R-:W4:Y:S04]  /*5b640*/  LDL.LU R29, [R1+0x1d24] ;  /* 0x001d2400011d7983 */ /* 0x000f280000300800 */
[----:B------:R-:W4:Y:S04]  /*5b650*/  LDL.LU R28, [R1+0x1d20] ;  /* 0x001d2000011c7983 */ /* 0x000f280000300800 */
[----:B------:R3:W-:Y:S04]  /*5b660*/  STL.64 [R1+0x1bb0], R26 ;  /* 0x001bb01a01007387 */ /* 0x0007e80000100a00 */
[----:B------:R-:W4:Y:S04]  /*5b670*/  LDL.LU R4, [R1+0x260] ;  /* 0x0002600001047983 */ /* 0x000f280000300800 */
[----:B------:R-:W4:Y:S04]  /*5b680*/  LDL.LU R5, [R1+0x264] ;  /* 0x0002640001057983 */ /* 0x000f280000300800 */
[----:B-1----:R-:W4:Y:S04]  /*5b690*/  LDL.LU R6, [R1+0x268] ;  /* 0x0002680001067983 */ /* 0x002f280000300800 */
[----:B------:R-:W4:Y:S01]  /*5b6a0*/  LDL.LU R7, [R1+0x26c] ;  /* 0x00026c0001077983 */ /* 0x000f220000300800 */
[----:B---3--:R-:W-:-:S02]  /*5b6b0*/  IMAD.MOV.U32 R27, RZ, RZ, R0 ;  /* 0x000000ffff1b7224 */ /* 0x008fc400078e0000 */
[----:B--2---:R-:W-:Y:S01]  /*5b6c0*/  IMAD.MOV.U32 R26, RZ, RZ, R3 ;  /* 0x000000ffff1a7224 */ /* 0x004fe200078e0003 */
[----:B----4-:R-:W-:Y:S04]  /*5b6d0*/  STL.64 [R1+0x1bc0], R6 ;  /* 0x001bc00601007387 */ /* 0x010fe80000100a00 */
[----:B------:R0:W-:Y:S04]  /*5b6e0*/  STL.64 [R1+0x1bb8], R4 ;  /* 0x001bb80401007387 */ /* 0x0001e80000100a00 */
[----:B------:R-:W2:Y:S04]  /*5b6f0*/  LDL.LU R3, [R1+0x1d1c] ;  /* 0x001d1c0001037983 */ /* 0x000ea80000300800 */
[----:B------:R-:W3:Y:S04]  /*5b700*/  LDL.LU R0, [R1+0x1d18] ;  /* 0x001d180001007983 */ /* 0x000ee80000300800 */
[----:B------:R1:W-:Y:S04]  /*5b710*/  STL.64 [R1+0x1bc8], R26 ;  /* 0x001bc81a01007387 */ /* 0x0003e80000100a00 */
[----:B0-----:R-:W4:Y:S04]  /*5b720*/  LDL.LU R4, [R1+0x270] ;  /* 0x0002700001047983 */ /* 0x001f280000300800 */
[----:B------:R-:W4:Y:S04]  /*5b730*/  LDL.LU R5, [R1+0x274] ;  /* 0x0002740001057983 */ /* 0x000f280000300800 */
[----:B------:R-:W2:Y:S04]  /*5b740*/  LDL.LU R6, [R1+0x278] ;  /* 0x0002780001067983 */ /* 0x000ea80000300800 */
[----:B------:R-:W2:Y:S01]  /*5b750*/  LDL.LU R7, [R1+0x27c] ;  /* 0x00027c0001077983 */ /* 0x000ea20000300800 */
[----:B-1----:R-:W-:-:S02]  /*5b760*/  IMAD.MOV.U32 R26, RZ, RZ, R29 ;  /* 0x000000ffff1a7224 */ /* 0x002fc400078e001d */
[----:B------:R-:W-:Y:S01]  /*5b770*/  IMAD.MOV.U32 R27, RZ, RZ, R2 ;  /* 0x000000ffff1b7224 */ /* 0x000fe200078e0002 */
[----:B--2---:R-:W-:Y:S04]  /*5b780*/  STL.64 [R1+0x1bd8], R6 ;  /* 0x001bd80601007387 */ /* 0x004fe80000100a00 */
[----:B----4-:R0:W-:Y:S04]  /*5b790*/  STL.64 [R1+0x1bd0], R4 ;  /* 0x001bd00401007387 */ /* 0x0101e80000100a00 */
        /* <DEDUP_REMOVED lines=10> */
[----:B------:R-:W-:Y:S04]  /*5b840*/  STL.64 [R1+0x1be8], R4 ;  /* 0x001be80401007387 */ /* 0x000fe80000100a00 */
[----:B------:R-:W2:Y:S04]  /*5b850*/  LDL.LU R3, [R1+0x1d0c] ;  /* 0x001d0c0001037983 */ /* 0x000ea80000300800 */
[----:B------:R-:W2:Y:S04]  /*5b860*/  LDL.LU R28, [R1+0x1d08] ;  /* 0x001d0800011c7983 */ /* 0x000ea80000300800 */
[----:B------:R0:W-:Y:S02]  /*5b870*/  STL.64 [R1+0x1bf8], R26 ;  /* 0x001bf81a01007387 */ /* 0x0001e40000100a00 */
[----:B0-----:R-:W-:-:S02]  /*5b880*/  IMAD.MOV.U32 R26, RZ, RZ, R29 ;  /* 0x000000ffff1a7224 */ /* 0x001fc400078e001d */
[----:B---3--:R-:W-:Y:S01]  /*5b890*/  IMAD.MOV.U32 R27, RZ, RZ, R0 ;  /* 0x000000ffff1b7224 */ /* 0x008fe200078e0000 */
[----:B------:R-:W3:Y:S04]  /*5b8a0*/  LDL.LU R29, [R1+0x1d04] ;  /* 0x001d0400011d7983 */ /* 0x000ee80000300800 */
[----:B------:R-:W3:Y:S04]  /*5b8b0*/  LDL.LU R0, [R1+0x1d00] ;  /* 0x001d000001007983 */ /* 0x000ee80000300800 */
[----:B------:R4:W-:Y:S04]  /*5b8c0*/  STL.64 [R1+0x1c10], R26 ;  /* 0x001c101a01007387 */ /* 0x0009e80000100a00 */
[----:B------:R-:W3:Y:S04]  /*5b8d0*/  LDL.LU R4, [R1+0x290] ;  /* 0x0002900001047983 */ /* 0x000ee80000300800 */
[----:B------:R-:W3:Y:S04]  /*5b8e0*/  LDL.LU R5, [R1+0x294] ;  /* 0x0002940001057983 */ /* 0x000ee80000300800 */
[----:B------:R-:W3:Y:S04]  /*5b8f0*/  LDL.LU R6, [R1+0x298] ;  /* 0x0002980001067983 */ /* 0x000ee80000300800 */
[----:B------:R-:W3:Y:S01]  /*5b900*/  LDL.LU R7, [R1+0x29c] ;  /* 0x00029c0001077983 */ /* 0x000ee20000300800 */
[----:B----4-:R-:W-:-:S02]  /*5b910*/  IMAD.MOV.U32 R27, RZ, RZ, R2 ;  /* 0x000000ffff1b7224 */ /* 0x010fc400078e0002 */
[----:B--2---:R-:W-:Y:S02]  /*5b920*/  IMAD.MOV.U32 R26, RZ, RZ, R3 ;  /* 0x000000ffff1a7224 */ /* 0x004fe400078e0003 */
[----:B------:R-:W2:Y:S04]  /*5b930*/  LDL.LU R3, [R1+0x1cfc] ;  /* 0x001cfc0001037983 */ /* 0x000ea80000300800 */
[----:B------:R-:W4:Y:S04]  /*5b940*/  LDL.LU R2, [R1+0x1cf8] ;  /* 0x001cf80001027983 */ /* 0x000f280000300800 */
[----:B------:R-:W-:Y:S04]  /*5b950*/  STL.64 [R1+0x1c28], R26 ;  /* 0x001c281a01007387 */ /* 0x000fe80000100a00 */
[----:B---3--:R-:W-:Y:S04]  /*5b960*/  STL.64 [R1+0x1c08], R6 ;  /* 0x001c080601007387 */ /* 0x008fe80000100a00 */
[----:B------:R0:W-:Y:S04]  /*5b970*/  STL.64 [R1+0x1c00], R4 ;  /* 0x001c000401007387 */ /* 0x0001e80000100a00 */
[----:B0-----:R-:W3:Y:S04]  /*5b980*/  LDL.LU R4, [R1+0x2a0] ;  /* 0x0002a00001047983 */ /* 0x001ee80000300800 */
[----:B------:R-:W3:Y:S04]  /*5b990*/  LDL.LU R5, [R1+0x2a4] ;  /* 0x0002a40001057983 */ /* 0x000ee80000300800 */
[----:B------:R-:W2:Y:S04]  /*5b9a0*/  LDL.LU R6, [R1+0x2a8] ;  /* 0x0002a80001067983 */ /* 0x000ea80000300800 */
[----:B------:R-:W2:Y:S01]  /*5b9b0*/  LDL.LU R7, [R1+0x2ac] ;  /* 0x0002ac0001077983 */ /* 0x000ea20000300800 */
[----:B------:R-:W-:-:S02]  /*5b9c0*/  IMAD.MOV.U32 R26, RZ, RZ, R29 ;  /* 0x000000ffff1a7224 */ /* 0x000fc400078e001d */
[----:B------:R-:W-:Y:S01]  /*5b9d0*/  IMAD.MOV.U32 R27, RZ, RZ, R28 ;  /* 0x000000ffff1b7224 */ /* 0x000fe200078e001c */
[----:B------:R-:W3:Y:S04]  /*5b9e0*/  LDL.LU R29, [R1+0x1cf4] ;  /* 0x001cf400011d7983 */ /* 0x000ee80000300800 */
[----:B------:R-:W4:Y:S04]  /*5b9f0*/  LDL.LU R28, [R1+0x1cf0] ;  /* 0x001cf000011c7983 */ /* 0x000f280000300800 */
[----:B------:R-:W-:Y:S04]  /*5ba00*/  STL.64 [R1+0x1c40], R26 ;  /* 0x001c401a01007387 */ /* 0x000fe80000100a00 */
[----:B--2---:R-:W-:Y:S04]  /*5ba10*/  STL.64 [R1+0x1c20], R6 ;  /* 0x001c200601007387 */ /* 0x004fe80000100a00 */
[----:B---3--:R0:W-:Y:S04]  /*5ba20*/  STL.64 [R1+0x1c18], R4 ;  /* 0x001c180401007387 */ /* 0x0081e80000100a00 */
[----:B0-----:R-:W2:Y:S04]  /*5ba30*/  LDL.LU R4, [R1+0x2b0] ;  /* 0x0002b00001047983 */ /* 0x001ea80000300800 */
[----:B------:R-:W2:Y:S04]  /*5ba40*/  LDL.LU R5, [R1+0x2b4] ;  /* 0x0002b40001057983 */ /* 0x000ea80000300800 */
[----:B------:R-:W3:Y:S04]  /*5ba50*/  LDL.LU R6, [R1+0x2b8] ;  /* 0x0002b80001067983 */ /* 0x000ee80000300800 */
[----:B------:R-:W3:Y:S01]  /*5ba60*/  LDL.LU R7, [R1+0x2bc] ;  /* 0x0002bc0001077983 */ /* 0x000ee20000300800 */
[----:B------:R-:W-:-:S02]  /*5ba70*/  IMAD.MOV.U32 R26, RZ, RZ, R3 ;  /* 0x000000ffff1a7224 */ /* 0x000fc400078e0003 */
[----:B------:R-:W-:Y:S01]  /*5ba80*/  IMAD.MOV.U32 R27, RZ, RZ, R0 ;  /* 0x000000ffff1b7224 */ /* 0x000fe200078e0000 */
[----:B------:R-:W2:Y:S04]  /*5ba90*/  LDL.LU R3, [R1+0x1cec] ;  /* 0x001cec0001037983 */ /* 0x000ea80000300800 */
[----:B------:R-:W4:Y:S04]  /*5baa0*/  LDL.LU R0, [R1+0x1ce8] ;  /* 0x001ce80001007983 */ /* 0x000f280000300800 */
[----:B------:R-:W-:Y:S04]  /*5bab0*/  STL.64 [R1+0x1c58], R26 ;  /* 0x001c581a01007387 */ /* 0x000fe80000100a00 */
[----:B---3--:R-:W-:Y:S04]  /*5bac0*/  STL.64 [R1+0x1c38], R6 ;  /* 0x001c380601007387 */ /* 0x008fe80000100a00 */
[----:B--2---:R0:W-:Y:S04]  /*5bad0*/  STL.64 [R1+0x1c30], R4 ;  /* 0x001c300401007387 */ /* 0x0041e80000100a00 */
[----:B0-----:R-:W2:Y:S04]  /*5bae0*/  LDL.LU R4, [R1+0x2c0] ;  /* 0x0002c00001047983 */ /* 0x001ea80000300800 */
[----:B------:R-:W2:Y:S04]  /*5baf0*/  LDL.LU R5, [R1+0x2c4] ;  /* 0x0002c40001057983 */ /* 0x000ea80000300800 */
[----:B------:R-:W3:Y:S04]  /*5bb00*/  LDL.LU R6, [R1+0x2c8] ;  /* 0x0002c80001067983 */ /* 0x000ee80000300800 */
[----:B------:R-:W3:Y:S01]  /*5bb10*/  LDL.LU R7, [R1+0x2cc] ;  /* 0x0002cc0001077983 */ /* 0x000ee20000300800 */
[----:B------:R-:W-:-:S02]  /*5bb20*/  IMAD.MOV.U32 R26, RZ, RZ, R29 ;  /* 0x000000ffff1a7224 */ /* 0x000fc400078e001d */
[----:B----4-:R-:W-:Y:S01]  /*5bb30*/  IMAD.MOV.U32 R27, RZ, RZ, R2 ;  /* 0x000000ffff1b7224 */ /* 0x010fe200078e0002 */
[----:B------:R-:W4:Y:S04]  /*5bb40*/  LDL.LU R29, [R1+0x1ce4] ;  /* 0x001ce400011d7983 */ /* 0x000f280000300800 */
        /* <DEDUP_REMOVED lines=10> */
[----:B------:R-:W2:Y:S04]  /*5bbf0*/  LDL.LU R3, [R1+0x1cdc] ;  /* 0x001cdc0001037983 */ /* 0x000ea80000300800 */
[----:B------:R-:W2:Y:S04]  /*5bc00*/  LDL.LU R28, [R1+0x1cd8] ;  /* 0x001cd800011c7983 */ /* 0x000ea80000300800 */
[----:B------:R4:W-:Y:S02]  /*5bc10*/  STL.64 [R1+0x1c88], R26 ;  /* 0x001c881a01007387 */ /* 0x0009e40000100a00 */
[----:B----4-:R-:W-:-:S02]  /*5bc20*/  IMAD.MOV.U32 R26, RZ, RZ, R29 ;  /* 0x000000ffff1a7224 */ /* 0x010fc400078e001d */
[----:B------:R-:W-:Y:S01]  /*5bc30*/  IMAD.MOV.U32 R27, RZ, RZ, R0 ;  /* 0x000000ffff1b7224 */ /* 0x000fe200078e0000 */
        /* <DEDUP_REMOVED lines=8> */
[----:B------:R-:W3:Y:S04]  /*5bcc0*/  LDL.LU R7, [R1+0x2ec] ;  /* 0x0002ec0001077983 */ /* 0x000ee80000300800 */
[----:B------:R-:W2:Y:S01]  /*5bcd0*/  LDL.LU R26, [R1+0x118] ;  /* 0x00011800011a7983 */ /* 0x000ea20000300800 */
[----:B------:R-:W-:-:S03]  /*5bce0*/  IMAD.MOV.U32 R27, RZ, RZ, R2 ;  /* 0x000000ffff1b7224 */ /* 0x000fc600078e0002 */
[----:B------:R-:W3:Y:S01]  /*5bcf0*/  LDL.LU R2, [R1+0x1ccc] ;  /* 0x001ccc0001027983 */ /* 0x000ee20000300800 */
[----:B----4-:R-:W-:-:S03]  /*5bd00*/  IMAD.MOV.U32 R14, RZ, RZ, R0 ;  /* 0x000000ffff0e7224 */ /* 0x010fc600078e0000 */
[----:B------:R-:W4:Y:S04]  /*5bd10*/  LDL.LU R0, [R1+0x1cc8] ;  /* 0x001cc80001007983 */ /* 0x000f280000300800 */
[----:B--2---:R0:W-:Y:S02]  /*5bd20*/  STL.64 [R1+0x1cb8], R26 ;  /* 0x001cb81a01007387 */ /* 0x0041e40000100a00 */
[----:B0-----:R-:W-:Y:S02]  /*5bd30*/  IMAD.MOV.U32 R26, RZ, RZ, R28 ;  /* 0x000000ffff1a7224 */ /* 0x001fe400078e001c */
[----:B------:R-:W-:-:S05]  /*5bd40*/  IMAD.MOV.U32 R27, RZ, RZ, R3 ;  /* 0x000000ffff1b7224 */ /* 0x000fca00078e0003 */
[----:B------:R0:W-:Y:S04]  /*5bd50*/  STL.64 [R1+0x1cc0], R26 ;  /* 0x001cc01a01007387 */ /* 0x0001e80000100a00 */
        /* <DEDUP_REMOVED lines=10> */
[----:B------:R-:W-:-:S03]  /*5be00*/  IMAD.MOV.U32 R15, RZ, RZ, R29 ;  /* 0x000000ffff0f7224 */ /* 0x000fc600078e001d */
[----:B--2---:R-:W-:Y:S04]  /*5be10*/  STL.64 [R1+0x1c98], R6 ;  /* 0x001c980601007387 */ /* 0x004fe80000100a00 */
[----:B---3--:R0:W-:Y:S04]  /*5be20*/  STL.64 [R1+0x1c90], R4 ;  /* 0x001c900401007387 */ /* 0x0081e80000100a00 */
[----:B0-----:R-:W2:Y:S04]  /*5be30*/  LDL.LU R4, [R1+0x300] ;  /* 0x0003000001047983 */ /* 0x001ea80000300800 */
[----:B------:R-:W2:Y:S04]  /*5be40*/  LDL.LU R5, [R1+0x304] ;  /* 0x0003040001057983 */ /* 0x000ea80000300800 */
[----:B------:R-:W3:Y:S04]  /*5be50*/  LDL.LU R6, [R1+0x308] ;  /* 0x0003080001067983 */ /* 0x000ee80000300800 */
[----:B------:R-:W3:Y:S01]  /*5be60*/  LDL.LU R7, [R1+0x30c] ;  /* 0x00030c0001077983 */ /* 0x000ee20000300800 */
[----:B------:R-:W-:-:S15]  /*5be70*/  HMMA.16816.F32 R24, R16, R14, R24 ;  /* 0x0000000e1018723c */ /* 0x000fde0000001818 */
[----:B------:R-:W-:-:S04]  /*5be80*/  NOP ;  /* 0x0000000000007918 */ /* 0x000fc80000000000 */
        /* <DEDUP_REMOVED lines=17> */
[----:B------:R0:W-:Y:S04]  /*5bfa0*/  STL.64 [R1+0x338], R26 ;  /* 0x0003381a01007387 */ /* 0x0001e80000100a00 */
[----:B0-----:R-:W2:Y:S04]  /*5bfb0*/  LDL.LU.64 R26, [R1+0x1cc0] ;  /* 0x001cc000011a7983 */ /* 0x001ea80000300a00 */
[----:B------:R0:W-:Y:S04]  /*5bfc0*/  STL [R1+0x1afc], R12 ;  /* 0x001afc0c01007387 */ /* 0x0001e80000100800 */
[----:B------:R1:W-:Y:S04]  /*5bfd0*/  STL [R1+0x1af8], R14 ;  /* 0x001af80e01007387 */ /* 0x0003e80000100800 */
[----:B0-----:R-:W2:Y:S04]  /*5bfe0*/  LDL.LU R12, [R1+0x320] ;  /* 0x00032000010c7983 */ /* 0x001ea80000300800 */
[----:B------:R-:W2:Y:S04]  /*5bff0*/  LDL.LU R13, [R1+0x324] ;  /* 0x00032400010d7983 */ /* 0x000ea80000300800 */
[----:B-1----:R-:W2:Y:S04]  /*5c000*/  LDL.LU R14, [R1+0x328] ;  /* 0x00032800010e7983 */ /* 0x002ea80000300800 */
[----:B------:R-:W2:Y:S02]  /*5c010*/  LDL.LU R15, [R1+0x32c] ;  /* 0x00032c00010f7983 */ /* 0x000ea40000300800 */
[----:B--2---:R-:W-:-:S15]  /*5c020*/  HMMA.16816.F32 R24, R16, R26, R12 ;  /* 0x0000001a1018723c */ /* 0x004fde000000180c */
[----:B------:R-:W-:-:S04]  /*5c030*/  NOP ;  /* 0x0000000000007918 */ /* 0x000fc80000000000 */
[----:B------:R-:W-:Y:S04]  /*5c040*/  STL.64 [R1+0x320], R24 ;  /* 0x0003201801007387 */ /* 0x000fe80000100a00 */
[----:B------:R0:W-:Y:S04]  /*5c050*/  STL.64 [R1+0x328], R26 ;  /* 0x0003281a01007387 */ /* 0x0001e80000100a00 */
[----:B0-----:R-:W2:Y:S01]  /*5c060*/  LDL.LU.64 R26, [R1+0x1cb8] ;  /* 0x001cb800011a7983 */ /* 0x001ea20000300a00 */
[----:B------:R-:W-:Y:S02]  /*5c070*/  IMAD.MOV.U32 R15, RZ, RZ, R25 ;  /* 0x000000ffff0f7224 */ /* 0x000fe400078e0019 */
[----:B------:R-:W-:-:S05]  /*5c080*/  IMAD.MOV.U32 R13, RZ, RZ, R24 ;  /* 0x000000ffff0d7224 */ /* 0x000fca00078e0018 */
[----:B------:R0:W-:Y:S04]  /*5c090*/  STL [R1+0x1b04], R13 ;  /* 0x001b040d01007387 */ /* 0x0001e80000100800 */
[----:B------:R1:W-:Y:S04]  /*5c0a0*/  STL [R1+0x1b00], R15 ;  /* 0x001b000f01007387 */ /* 0x0003e80000100800 */
[----:B------:R-:W3:Y:S04]  /*5c0b0*/  LDL.LU R12, [R1+0x1d0] ;  /* 0x0001d000010c7983 */ /* 0x000ee80000300800 */
[----:B0-----:R-:W3:Y:S04]  /*5c0c0*/  LDL.LU R13, [R1+0x1d4] ;  /* 0x0001d400010d7983 */ /* 0x001ee80000300800 */
[----:B------:R-:W3:Y:S04]  /*5c0d0*/  LDL.LU R14, [R1+0x1d8] ;  /* 0x0001d800010e7983 */ /* 0x000ee80000300800 */
[----:B-1----:R-:W3:Y:S01]  /*5c0e0*/  LDL.LU R15, [R1+0x1dc] ;  /* 0x0001dc00010f7983 */ /* 0x002ee20000300800 */
        /* <DEDUP_REMOVED lines=67> */
[----:B------:R-:W3:-:S15]  /*5c520*/  LDL.LU.64 R6, [R1+0x1ba8] ;  /* 0x001ba80001067983 */ /* 0x000ede0000300a00 */
[----:B------:R-:W-:Y:S02]  /*5c530*/  NOP ;  /* 0x0000000000007918 */ /* 0x000fe40000000000 */
[----:B------:R-:W-:Y:S04]  /*5c540*/  STL.64 [R1+0x670], R24 ;  /* 0x0006701801007387 */ /* 0x000fe80000100a00 */
[----:B------:R0:W-:Y:S04]  /*5c550*/  STL.64 [R1+0x678], R26 ;  /* 0x0006781a01007387 */ /* 0x0001e80000100a00 */
[----:B0-----:R-:W2:Y:S04]  /*5c560*/  LDL.LU.64 R26, [R1+0x1ba0] ;  /* 0x001ba000011a7983 */ /* 0x001ea80000300a00 */
[----:B------:R-:W2:Y:S01]  /*5c570*/  LDL.LU.64 R24, [R1+0x1b98] ;  /* 0x001b980001187983 */ /* 0x000ea20000300a00 */
[----:B---3--:R-:W-:Y:S03]  /*5c580*/  HMMA.16816.F32 R4, R16, R6, R8 ;  /* 0x000000061004723c */ /* 0x008fe60000001808 */
[----:B------:R-:W2:-:S15]  /*5c590*/  LDL.LU.64 R10, [R1+0x1b90] ;  /* 0x001b9000010a7983 */ /* 0x000e9e0000300a00 */
[----:B------:R-:W-:Y:S01]  /*5c5a0*/  NOP ;  /* 0x0000000000007918 */ /* 0x000fe20000000000 */
[----:B------:R-:W-:Y:S04]  /*5c5b0*/  STL.64 [R1+0x660], R4 ;  /* 0x0006600401007387 */ /* 0x000fe80000100a00 */
[----:B------:R0:W-:Y:S04]  /*5c5c0*/  STL.64 [R1+0x668], R6 ;  /* 0x0006680601007387 */ /* 0x0001e80000100a00 */
[----:B0-----:R-:W3:Y:S04]  /*5c5d0*/  LDL.LU.64 R6, [R1+0x1b88] ;  /* 0x001b880001067983 */ /* 0x001ee80000300a00 */
[----:B------:R-:W3:Y:S01]  /*5c5e0*/  LDL.LU.64 R4, [R1+0x1b80] ;  /* 0x001b800001047983 */ /* 0x000ee20000300a00 */
[----:B--2---:R-:W-:Y:S03]  /*5c5f0*/  HMMA.16816.F32 R8, R16, R10, R24 ;  /* 0x0000000a1008723c */ /* 0x004fe60000001818 */
[----:B------:R-:W3:-:S15]  /*5c600*/  LDL.LU.64 R26, [R1+0x1b78] ;  /* 0x001b7800011a7983 */ /* 0x000ede0000300a00 */
[----:B------:R-:W-:Y:S01]  /*5c610*/  NOP ;  /* 0x0000000000007918 */ /* 0x000fe20000000000 */
        /* <DEDUP_REMOVED lines=9> */
[----:B0-----:R-:W3:Y:S01]  /*5c6b0*/  LDL.LU.64 R26, [R1+0x1b58] ;  /* 0x001b5800011a7983 */ /* 0x001ee20000300a00 */
[C---:B--2---:R-:W-:Y:S03]  /*5c6c0*/  HMMA.16816.F32 R4, R16.reuse, R6, R8 ;  /* 0x000000061004723c */ /* 0x044fe60000001808 */
[----:B------:R-:W2:Y:S04]  /*5c6d0*/  LDL.LU.64 R10, [R1+0x1b50] ;  /* 0x001b5000010a7983 */ /* 0x000ea80000300a00 */
[----:B------:R-:W2:Y:S01]  /*5c6e0*/  LDL.LU.64 R8, [R1+0x1b48] ;  /* 0x001b480001087983 */ /* 0x000ea20000300a00 */
[C---:B---3--:R-:W-:Y:S11]  /*5c6f0*/  HMMA.16816.F32 R24, R16.reuse, R26, R20 ;  /* 0x0000001a1018723c */ /* 0x048ff60000001814 */
[----:B------:R-:W-:Y:S04]  /*5c700*/  STL.64 [R1+0x630], R4 ;  /* 0x0006300401007387 */ /* 0x000fe80000100a00 */
[----:B------:R0:W-:Y:S04]  /*5c710*/  STL.64 [R1+0x638], R6 ;  /* 0x0006380601007387 */ /* 0x0001e80000100a00 */
[----:B0-----:R-:W2:Y:S04]  /*5c720*/  LDL.LU.64 R6, [R1+0x1b40] ;  /* 0x001b400001067983 */ /* 0x001ea80000300a00 */
[----:B------:R-:W3:Y:S04]  /*5c730*/  LDL.LU.64 R22, [R1+0x1b38] ;  /* 0x001b380001167983 */ /* 0x000ee80000300a00 */
[----:B------:R-:W3:Y:S04]  /*5c740*/  LDL.LU.64 R20, [R1+0x1b30] ;  /* 0x001b300001147983 */ /* 0x000ee80000300a00 */
[----:B------:R-:W-:Y:S04]  /*5c750*/  STL.64 [R1+0x620], R24 ;  /* 0x0006201801007387 */ /* 0x000fe80000100a00 */
[----:B------:R0:W-:Y:S04]  /*5c760*/  STL.64 [R1+0x628], R26 ;  /* 0x0006281a01007387 */ /* 0x0001e80000100a00 */
[----:B0-----:R-:W3:Y:S01]  /*5c770*/  LDL.LU.64 R26, [R1+0x1b28] ;  /* 0x001b2800011a7983 */ /* 0x001ee20000300a00 */
[C---:B--2---:R-:W-:Y:S03]  /*5c780*/  HMMA.16816.F32 R4, R16.reuse, R6, R8 ;  /* 0x000000061004723c */ /* 0x044fe60000001808 */
[----:B------:R-:W2:Y:S05]  /*5c790*/  LDL.LU.64 R10, [R1+0x1b20] ;  /* 0x001b2000010a7983 */ /* 0x000eaa0000300a00 */
[----:B---3--:R-:W-:Y:S11]  /*5c7a0*/  HMMA.16816.F32 R24, R16, R26, R20 ;  /* 0x0000001a1018723c */ /* 0x008ff60000001814 */
[----:B------:R-:W-:Y:S04]  /*5c7b0*/  STL.64 [R1+0x610], R4 ;  /* 0x0006100401007387 */ /* 0x000fe80000100a00 */
[----:B------:R0:W-:Y:S04]  /*5c7c0*/  STL.64 [R1+0x618], R6 ;  /* 0x0006180601007387 */ /* 0x0001e80000100a00 */
[----:B0-----:R-:W3:Y:S04]  /*5c7d0*/  LDL.LU.64 R6, [R1+0x1b18] ;  /* 0x001b180001067983 */ /* 0x001ee80000300a00 */
[----:B------:R-:W3:Y:S04]  /*5c7e0*/  LDL.LU.64 R22, [R1+0x1b10] ;  /* 0x001b100001167983 */ /* 0x000ee80000300a00 */
[----:B------:R0:W-:Y:S04]  /*5c7f0*/  STL.64 [R1+0x600], R24 ;  /* 0x0006001801007387 */ /* 0x0001e80000100a00 */
[----:B------:R1:W-:Y:S04]  /*5c800*/  STL.64 [R1+0x608], R26 ;  /* 0x0006081a01007387 */ /* 0x0003e80000100a00 */
[----:B0-----:R-:W3:Y:S04]  /*5c810*/  LDL.LU R24, [R1+0x1e0] ;  /* 0x0001e00001187983 */ /* 0x001ee80000300800 */
[----:B------:R-:W3:Y:S04]  /*5c820*/  LDL.LU R25, [R1+0x1e4] ;  /* 0x0001e40001197983 */ /* 0x000ee80000300800 */
[----:B-1----:R-:W3:Y:S01]  /*5c830*/  LDL.LU R26, [R1+0x1e8] ;  /* 0x0001e800011a7983 */ /* 0x002ee20000300800 */
[----:B----4-:R-:W-:-:S03]  /*5c840*/  IMAD.MOV.U32 R27, RZ, RZ, R0 ;  /* 0x000000ffff1b7224 */ /* 0x010fc600078e0000 */
[----:B------:R-:W4:Y:S01]  /*5c850*/  LDL.LU R0, [R1+0x980] ;  /* 0x0009800001007983 */ /* 0x000f220000300800 */
[C---:B--2---:R-:W-:Y:S08]  /*5c860*/  HMMA.16816.F32 R8, R16.reuse, R10, R12 ;  /* 0x0000000a1008723c */ /* 0x044ff0000000180c */
[----:B---3--:R-:W-:-:S15]  /*5c870*/  HMMA.16816.F32 R20, R16, R22, R24 ;  /* 0x000000161014723c */ /* 0x008fde0000001818 */
[----:B------:R-:W-:-:S04]  /*5c880*/  NOP ;  /* 0x0000000000007918 */ /* 0x000fc80000000000 */
[----:B------:R0:W-:Y:S04]  /*5c890*/  STL.64 [R1+0x5f0], R20 ;  /* 0x0005f01401007387 */ /* 0x0001e80000100a00 */
[----:B------:R-:W-:Y:S04]  /*5c8a0*/  STL.64 [R1+0x5f8], R22 ;  /* 0x0005f81601007387 */ /* 0x000fe80000100a00 */
[----:B------:R-:W-:Y:S04]  /*5c8b0*/  STL.64 [R1+0x5e0], R8 ;  /* 0x0005e00801007387 */ /* 0x000fe80000100a00 */
[----:B------:R1:W-:Y:S04]  /*5c8c0*/  STL.64 [R1+0x5e8], R10 ;  /* 0x0005e80a01007387 */ /* 0x0003e80000100a00 */
[----:B0-----:R-:W2:Y:S01]  /*5c8d0*/  LDL.LU R21, [R1+0xa08] ;  /* 0x000a080001157983 */ /* 0x001ea20000300800 */
[----:B-1----:R-:W-:-:S03]  /*5c8e0*/  IMAD.MOV.U32 R10, RZ, RZ, R11 ;  /* 0x000000ffff0a7224 */ /* 0x002fc600078e000b */
[----:B------:R-:W3:Y:S04]  /*5c8f0*/  LDL.LU R11, [R1+0x978] ;  /* 0x00097800010b7983 */ /* 0x000ee80000300800 */
[----:B---3--:R0:W-:Y:S04]  /*5c900*/  STL.64 [R1+0x1b08], R10 ;  /* 0x001b080a01007387 */ /* 0x0081e80000100a00 */
[----:B------:R-:W3:Y:S04]  /*5c910*/  LDL.LU R8, [R1+0x1c0] ;  /* 0x0001c00001087983 */ /* 0x000ee80000300800 */
[----:B------:R-:W3:Y:S04]  /*5c920*/  LDL.LU R9, [R1+0x1c4] ;  /* 0x0001c40001097983 */ /* 0x000ee80000300800 */
[----:B0-----:R-:W3:Y:S01]  /*5c930*/  LDL.LU R10, [R1+0x1c8] ;  /* 0x0001c800010a7983 */ /* 0x001ee20000300800 */
[----:B------:R-:W-:-:S03]  /*5c940*/  IMAD.MOV.U32 R11, RZ, RZ, R2 ;  /* 0x000000ffff0b7224 */ /* 0x000fc600078e0002 */
        /* <DEDUP_REMOVED lines=12> */
[----:B----4-:R-:W-:Y:S01]  /*5ca10*/  IADD3 R0, P4, PT, R0, UR13, RZ ;  /* 0x0000000d00007c10 */ /* 0x010fe2000ff9e0ff */
[----:B---3--:R-:W-:Y:S02]  /*5ca20*/  HMMA.16816.F32 R4, R16, R6, R8 ;  /* 0x000000061004723c */ /* 0x008fe40000001808 */
[----:B------:R-:W3:-:S15]  /*5ca30*/  LDL.LU.64 R10, [R1+0x1b08] ;  /* 0x001b0800010a7983 */ /* 0x000ede0000300a00 */
[----:B------:R-:W-:Y:S02]  /*5ca40*/  NOP ;  /* 0x0000000000007918 */ /* 0x000fe40000000000 */
[----:B------:R-:W-:Y:S04]  /*5ca50*/  STL.64 [R1+0x5d0], R4 ;  /* 0x0005d00401007387 */ /* 0x000fe80000100a00 */
[----:B------:R0:W-:Y:S04]  /*5ca60*/  STL.64 [R1+0x5d8], R6 ;  /* 0x0005d80601007387 */ /* 0x0001e80000100a00 */
[----:B------:R-:W4:Y:S04]  /*5ca70*/  LDL.LU R16, [R1+0xa04] ;  /* 0x000a040001107983 */ /* 0x000f280000300800 */
[----:B------:R-:W4:Y:S04]  /*5ca80*/  LDL.LU R17, [R1+0xa00] ;  /* 0x000a000001117983 */ /* 0x000f280000300800 */
[----:B------:R-:W4:Y:S04]  /*5ca90*/  LDL.LU R18, [R1+0x9fc] ;  /* 0x0009fc0001127983 */ /* 0x000f280000300800 */
[----:B------:R-:W4:Y:S01]  /*5caa0*/  LDL.LU R19, [R1+0x9f4] ;  /* 0x0009f40001137983 */ /* 0x000f220000300800 */
[----:B0-----:R-:W-:-:S03]  /*5cab0*/  IMAD.MOV.U32 R6, RZ, RZ, R7 ;  /* 0x000000ffff067224 */ /* 0x001fc600078e0007 */
        /* <DEDUP_REMOVED lines=9> */
[----:B0-----:R-:W4:Y:S01]  /*5cb50*/  LDL.LU R0, [R1+0x9c8] ;  /* 0x0009c80001007983 */ /* 0x001f220000300800 */
[----:B--2---:R-:W-:-:S05]  /*5cb60*/  IADD3 R21, P5, PT, R21, UR13, RZ ;  /* 0x0000000d15157c10 */ /* 0x004fca000ffbe0ff */
[----:B------:R0:W-:Y:S01]  /*5cb70*/  STL [R1+0xa08], R21 ;  /* 0x000a081501007387 */ /* 0x0001e20000100800 */
[----:B------:R-:W-:Y:S02]  /*5cb80*/  IADD3.X R23, PT, PT, R23, UR6, RZ, P5, !PT ;  /* 0x0000000617177c10 */ /* 0x000fe4000affe4ff */
[----:B------:R-:W-:Y:S01]  /*5cb90*/  IADD3 R26, P5, PT, R26, UR13, RZ ;  /* 0x0000000d1a1a7c10 */ /* 0x000fe2000ffbe0ff */
[----:B0-----:R-:W2:Y:S01]  /*5cba0*/  LDL.LU R21, [R1+0x994] ;  /* 0x0009940001157983 */ /* 0x001ea20000300800 */
[----:B---3--:R-:W-:Y:S02]  /*5cbb0*/  IADD3.X R11, PT, PT, R11, UR6, RZ, P4, !PT ;  /* 0x000000060b0b7c10 */ /* 0x008fe4000a7fe4ff */
[----:B------:R-:W-:Y:S02]  /*5cbc0*/  IADD3 R22, P4, PT, R22, UR13, RZ ;  /* 0x0000000d16167c10 */ /* 0x000fe4000ff9e0ff */
[----:B----4-:R-:W-:Y:S02]  /*5cbd0*/  IADD3 R16, P6, PT, R16, UR13, RZ ;  /* 0x0000000d10107c10 */ /* 0x010fe4000ffde0ff */
[----:B------:R-:W-:-:S02]  /*5cbe0*/  IADD3 R17, P0, PT, R17, UR13, RZ ;  /* 0x0000000d11117c10 */ /* 0x000fc4000ff1e0ff */
[----:B------:R-:W-:Y:S02]  /*5cbf0*/  IADD3 R18, P1, PT, R18, UR13, RZ ;  /* 0x0000000d12127c10 */ /* 0x000fe4000ff3e0ff */
[----:B------:R-:W-:Y:S01]  /*5cc00*/  IADD3 R19, P2, PT, R19, UR13, RZ ;  /* 0x0000000d13137c10 */ /* 0x000fe2000ff5e0ff */
[----:B------:R-:W-:Y:S04]  /*5cc10*/  STL [R1+0xa04], R16 ;  /* 0x000a041001007387 */ /* 0x000fe80000100800 */
[----:B------:R-:W-:Y:S04]  /*5cc20*/  STL [R1+0xa00], R17 ;  /* 0x000a001101007387 */ /* 0x000fe80000100800 */
[----:B------:R-:W-:Y:S04]  /*5cc30*/  STL [R1+0x9fc], R18 ;  /* 0x0009fc1201007387 */ /* 0x000fe80000100800 */
[----:B------:R-:W-:Y:S01]  /*5cc40*/  STL [R1+0x9f4], R19 ;  /* 0x0009f41301007387 */ /* 0x000fe20000100800 */
[----:B------:R-:W-:-:S02]  /*5cc50*/  IADD3 R7, P3, PT, R7, UR13, RZ ;  /* 0x0000000d07077c10 */ /* 0x000fc4000ff7e0ff */
[----:B------:R-:W-:Y:S02]  /*5cc60*/  IADD3.X R27, PT, PT, R27, UR6, RZ, P6, !PT ;  /* 0x000000061b1b7c10 */ /* 0x000fe4000b7fe4ff */
[----:B------:R-:W-:Y:S02]  /*5cc70*/  IADD3 R15, P6, PT, R15, UR13, RZ ;  /* 0x0000000d0f0f7c10 */ /* 0x000fe4000ffde0ff */
[----:B------:R-:W-:Y:S01]  /*5cc80*/  IADD3.X R13, PT, PT, R13, UR6, RZ, P0, !PT ;  /* 0x000000060d0d7c10 */ /* 0x000fe200087fe4ff */
[----:B------:R-:W-:Y:S04]  /*5cc90*/  STL [R1+0x9ec], R7 ;  /* 0x0009ec0701007387 */ /* 0x000fe80000100800 */
[----:B------:R-:W-:Y:S04]  /*5cca0*/  STL [R1+0x978], R11 ;  /* 0x0009780b01007387 */ /* 0x000fe80000100800 */
[----:B------:R-:W-:Y:S04]  /*5ccb0*/  STL [R1+0x9e4], R22 ;  /* 0x0009e41601007387 */ /* 0x000fe80000100800 */
[----:B------:R-:W-:Y:S01]  /*5ccc0*/  STL [R1+0x97c], R23 ;  /* 0x00097c1701007387 */ /* 0x000fe20000100800 */
[----:B------:R-:W-:-:S03]  /*5ccd0*/  IADD3 R14, P0, PT, R14, UR13, RZ ;  /* 0x0000000d0e0e7c10 */ /* 0x000fc6000ff1e0ff */
[----:B------:R-:W-:Y:S01]  /*5cce0*/  STL [R1+0x9dc], R26 ;  /* 0x0009dc1a01007387 */ /* 0x000fe20000100800 */
[----:B------:R-:W-:-:S03]  /*5ccf0*/  IADD3.X R12, PT, PT, R12, UR6, RZ, P1, !PT ;  /* 0x000000060c0c7c10 */ /* 0x000fc60008ffe4ff */
[----:B------:R-:W-:Y:S01]  /*5cd00*/  STL [R1+0x974], R27 ;  /* 0x0009741b01007387 */ /* 0x000fe20000100800 */
[----:B------:R-:W-:Y:S02]  /*5cd10*/  IADD3 R25, P1, PT, R25, UR13, RZ ;  /* 0x0000000d19197c10 */ /* 0x000fe4000ff3e0ff */
[----:B------:R-:W-:Y:S01]  /*5cd20*/  IADD3.X R24, PT, PT, R24, UR6, RZ, P2, !PT ;  /* 0x0000000618187c10 */ /* 0x000fe200097fe4ff */
[----:B------:R-:W-:Y:S01]  /*5cd30*/  STL [R1+0x9d4], R15 ;  /* 0x0009d40f01007387 */ /* 0x000fe20000100800 */
[----:B------:R-:W-:-:S03]  /*5cd40*/  IADD3 R29, P2, PT, R29, UR13, RZ ;  /* 0x0000000d1d1d7c10 */ /* 0x000fc6000ff5e0ff */
[----:B------:R-:W-:Y:S04]  /*5cd50*/  STL [R1+0x970], R13 ;  /* 0x0009700d01007387 */ /* 0x000fe80000100800 */
[----:B------:R-:W-:Y:S04]  /*5cd60*/  STL [R1+0x9cc], R14 ;  /* 0x0009cc0e01007387 */ /* 0x000fe80000100800 */
[----:B------:R-:W-:Y:S01]  /*5cd70*/  STL [R1+0x9f8], R12 ;  /* 0x0009f80c01007387 */ /* 0x000fe20000100800 */
[----:B------:R-:W-:-:S03]  /*5cd80*/  IADD3.X R3, PT, PT, R3, UR6, RZ, P3, !PT ;  /* 0x0000000603037c10 */ /* 0x000fc60009ffe4ff */
[----:B------:R-:W-:Y:S04]  /*5cd90*/  STL [R1+0x9c4], R25 ;  /* 0x0009c41901007387 */ /* 0x000fe80000100800 */
[----:B------:R0:W-:Y:S04]  /*5cda0*/  STL [R1+0x9bc], R29 ;  /* 0x0009bc1d01007387 */ /* 0x0001e80000100800 */
[----:B------:R-:W-:Y:S01]  /*5cdb0*/  STL [R1+0x9f0], R24 ;  /* 0x0009f01801007387 */ /* 0x000fe20000100800 */
[----:B------:R-:W-:Y:S02]  /*5cdc0*/  IADD3 R9, P3, PT, R9, UR13, RZ ;  /* 0x0000000d09097c10 */ /* 0x000fe4000ff7e0ff */
[----:B------:R-:W-:-:S02]  /*5cdd0*/  IADD3.X R8, PT, PT, R8, UR6, RZ, P4, !PT ;  /* 0x0000000608087c10 */ /* 0x000fc4000a7fe4ff */
[----:B------:R-:W-:Y:S02]  /*5cde0*/  IADD3 R5, P4, PT, R5, UR13, RZ ;  /* 0x0000000d05057c10 */ /* 0x000fe4000ff9e0ff */
[----:B------:R-:W-:Y:S01]  /*5cdf0*/  IADD3.X R2, PT, PT, R2, UR6, RZ, P6, !PT ;  /* 0x0000000602027c10 */ /* 0x000fe2000b7fe4ff */
[----:B0-----:R-:W3:Y:S04]  /*5ce00*/  LDL.LU R29, [R1+0x9c0] ;  /* 0x0009c000011d7983 */ /* 0x001ee80000300800 */
[----:B------:R0:W-:Y:S01]  /*5ce10*/  STL [R1+0x9e8], R3 ;  /* 0x0009e80301007387 */ /* 0x0001e20000100800 */
[----:B------:R-:W-:Y:S02]  /*5ce20*/  IADD3.X R4, PT, PT, R4, UR6, RZ, P5, !PT ;  /* 0x0000000604047c10 */ /* 0x000fe4000affe4ff */
[----:B------:R-:W-:Y:S01]  /*5ce30*/  IADD3 R28, P5, PT, R28, UR13, RZ ;  /* 0x0000000d1c1c7c10 */ /* 0x000fe2000ffbe0ff */
[----:B0-----:R-:W4:Y:S04]  /*5ce40*/  LDL.LU R3, [R1+0x98c] ;  /* 0x00098c0001037983 */ /* 0x001f280000300800 */
[----:B------:R-:W-:Y:S04]  /*5ce50*/  STL [R1+0x9b4], R9 ;  /* 0x0009b40901007387 */ /* 0x000fe80000100800 */
[----:B------:R-:W-:Y:S04]  /*5ce60*/  STL [R1+0x9e0], R8 ;  /* 0x0009e00801007387 */ /* 0x000fe80000100800 */
[----:B------:R-:W-:Y:S04]  /*5ce70*/  STL [R1+0x9ac], R5 ;  /* 0x0009ac0501007387 */ /* 0x000fe80000100800 */
[----:B------:R0:W-:Y:S04]  /*5ce80*/  STL [R1+0x9d0], R2 ;  /* 0x0009d00201007387 */ /* 0x0001e80000100800 */
[----:B------:R-:W-:Y:S01]  /*5ce90*/  STL [R1+0x9d8], R4 ;  /* 0x0009d80401007387 */ /* 0x000fe20000100800 */
[----:B------:R-:W-:-:S03]  /*5cea0*/  IADD3.X R0, PT, PT, R0, UR6, RZ, P0, !PT ;  /* 0x0000000600007c10 */ /* 0x000fc600087fe4ff */
[----:B0-----:R-:W4:Y:S04]  /*5ceb0*/  LDL.LU R2, [R1+0x9b8] ;  /* 0x0009b80001027983 */ /* 0x001f280000300800 */
[----:B------:R-:W-:Y:S04]  /*5cec0*/  STL [R1+0x9a4], R28 ;  /* 0x0009a41c01007387 */ /* 0x000fe80000100800 */
[----:B------:R0:W-:Y:S04]  /*5ced0*/  STL [R1+0x9c8], R0 ;  /* 0x0009c80001007387 */ /* 0x0001e80000100800 */
[----:B0-----:R-:W4:Y:S01]  /*5cee0*/  LDL.LU R0, [R1+0x984] ;  /* 0x0009840001007983 */ /* 0x001f220000300800 */
[----:B------:R-:W-:-:S02]  /*5cef0*/  IADD3 R20, P6, PT, R20, UR13, RZ ;  /* 0x0000000d14147c10 */ /* 0x000fc4000ffde0ff */
[----:B--2---:R-:W-:-:S03]  /*5cf00*/  IADD3 R21, P0, PT, R21, UR13, RZ ;  /* 0x0000000d15157c10 */ /* 0x004fc6000ff1e0ff */
[----:B------:R0:W-:Y:S04]  /*5cf10*/  STL [R1+0x99c], R20 ;  /* 0x00099c1401007387 */ /* 0x0001e80000100800 */
[----:B------:R-:W2:Y:S04]  /*5cf20*/  LDL.LU R16, [R1+0x9b0] ;  /* 0x0009b00001107983 */ /* 0x000ea80000300800 */
[----:B------:R-:W2:Y:S04]  /*5cf30*/  LDL.LU R17, [R1+0x968] ;  /* 0x0009680001117983 */ /* 0x000ea80000300800 */
[----:B------:R-:W2:Y:S04]  /*5cf40*/  LDL.LU R18, [R1+0x9a8] ;  /* 0x0009a80001127983 */ /* 0x000ea80000300800 */
        /* <DEDUP_REMOVED lines=16> */
[----:B------:R-:W2:Y:S04]  /*5d050*/  LDL.LU R9, [R1+0x954] ;  /* 0x0009540001097983 */ /* 0x000ea80000300800 */
[----:B------:R-:W2:Y:S01]  /*5d060*/  LDL.LU R8, [R1+0x920] ;  /* 0x0009200001087983 */ /* 0x000ea20000300800 */
[----:B---3--:R-:W-:-:S05]  /*5d070*/  IADD3.X R29, PT, PT, R29, UR6, RZ, P1, !PT ;  /* 0x000000061d1d7c10 */ /* 0x008fca0008ffe4ff */
[----:B------:R-:W-:Y:S04]  /*5d080*/  STL [R1+0x9c0], R29 ;  /* 0x0009c01d01007387 */ /* 0x000fe80000100800 */
[----:B------:R-:W3:Y:S01]  /*5d090*/  LDL.LU R5, [R1+0x94c] ;  /* 0x00094c0001057983 */ /* 0x000ee20000300800 */
[----:B----4-:R-:W-:-:S05]  /*5d0a0*/  IADD3 R3, P1, PT, R3, UR13, RZ ;  /* 0x0000000d03037c10 */ /* 0x010fca000ff3e0ff */
[----:B------:R0:W-:Y:S04]  /*5d0b0*/  STL [R1+0x98c], R3 ;  /* 0x00098c0301007387 */ /* 0x0001e80000100800 */
[----:B------:R-:W4:Y:S04]  /*5d0c0*/  LDL.LU R4, [R1+0x918] ;  /* 0x0009180001047983 */ /* 0x000f280000300800 */
[----:B------:R-:W4:Y:S01]  /*5d0d0*/  LDL.LU R28, [R1+0x944] ;  /* 0x00094400011c7983 */ /* 0x000f220000300800 */
[----:B------:R-:W-:-:S03]  /*5d0e0*/  IADD3.X R2, PT, PT, R2, UR6, RZ, P2, !PT ;  /* 0x0000000602027c10 */ /* 0x000fc600097fe4ff */
[----:B0-----:R-:W4:Y:S04]  /*5d0f0*/  LDL.LU R3, [R1+0x1928] ;  /* 0x0019280001037983 */ /* 0x001f280000300800 */
[----:B------:R-:W4:Y:S04]  /*5d100*/  LDL.LU R29, [R1+0x93c] ;  /* 0x00093c00011d7983 */ /* 0x000f280000300800 */
[----:B------:R0:W-:Y:S01]  /*5d110*/  STL [R1+0x9b8], R2 ;  /* 0x0009b80201007387 */ /* 0x0001e20000100800 */
[----:B------:R-:W-:-:S03]  /*5d120*/  IADD3 R0, P2, PT, R0, UR13, RZ ;  /* 0x0000000d00007c10 */ /* 0x000fc6000ff5e0ff */
[----:B0-----:R-:W4:Y:S04]  /*5d130*/  LDL.LU R2, [R1+0xa2c] ;  /* 0x000a2c0001027983 */ /* 0x001f280000300800 */
[----:B------:R0:W-:Y:S04]  /*5d140*/  STL [R1+0x984], R0 ;  /* 0x0009840001007387 */ /* 0x0001e80000100800 */
[----:B0-----:R-:W4:Y:S01]  /*5d150*/  LDL.LU R0, [R1+0x934] ;  /* 0x0009340001007983 */ /* 0x001f220000300800 */
[----:B--2---:R-:W-:Y:S02]  /*5d160*/  IADD3.X R16, PT, PT, R16, UR6, RZ, P3, !PT ;  /* 0x0000000610107c10 */ /* 0x004fe40009ffe4ff */
[----:B------:R-:W-:-:S02]  /*5d170*/  IADD3 R17, P3, PT, R17, UR13, RZ ;  /* 0x0000000d11117c10 */ /* 0x000fc4000ff7e0ff */
[----:B------:R-:W-:Y:S02]  /*5d180*/  IADD3.X R18, PT, PT, R18, UR6, RZ, P4, !PT ;  /* 0x0000000612127c10 */ /* 0x000fe4000a7fe4ff */
[----:B------:R-:W-:Y:S02]  /*5d190*/  IADD3 R19, P4, PT, R19, UR13, RZ ;  /* 0x0000000d13137c10 */ /* 0x000fe4000ff9e0ff */
[----:B------:R-:W-:Y:S01]  /*5d1a0*/  IADD3.X R7, PT, PT, R7, UR6, RZ, P5, !PT ;  /* 0x0000000607077c10 */ /* 0x000fe2000affe4ff */
[----:B------:R-:W-:Y:S01]  /*5d1b0*/  STL [R1+0x9b0], R16 ;  /* 0x0009b01001007387 */ /* 0x000fe20000100800 */
[----:B------:R-:W-:-:S03]  /*5d1c0*/  IADD3 R11, P5, PT, R11, UR13, RZ ;  /* 0x0000000d0b0b7c10 */ /* 0x000fc6000ffbe0ff */
[----:B------:R-:W-:Y:S01]  /*5d1d0*/  STL [R1+0x968], R17 ;  /* 0x0009681101007387 */ /* 0x000fe20000100800 */
[----:B------:R-:W-:-:S03]  /*5d1e0*/  IADD3.X R22, PT, PT, R22, UR6, RZ, P6, !PT ;  /* 0x0000000616167c10 */ /* 0x000fc6000b7fe4ff */
        /* <DEDUP_REMOVED lines=17> */
[----:B------:R-:W-:-:S03]  /*5d300*/  IADD3.X R20, PT, PT, R20, UR6, RZ, P4, !PT ;  /* 0x0000000614147c10 */ /* 0x000fc6000a7fe4ff */
[----:B------:R-:W-:Y:S01]  /*5d310*/  STL [R1+0x940], R13 ;  /* 0x0009400d01007387 */ /* 0x000fe20000100800 */
[----:B------:R-:W-:-:S03]  /*5d320*/  IADD3 R24, P3, PT, R24, UR13, RZ ;  /* 0x0000000d18187c10 */ /* 0x000fc6000ff7e0ff */
[----:B------:R-:W-:Y:S04]  /*5d330*/  STL [R1+0x96c], R14 ;  /* 0x00096c0e01007387 */ /* 0x000fe80000100800 */
[----:B------:R-:W-:Y:S01]  /*5d340*/  STL [R1+0x938], R12 ;  /* 0x0009380c01007387 */ /* 0x000fe20000100800 */
[----:B------:R-:W-:-:S03]  /*5d350*/  IADD3 R21, P4, PT, R21, UR13, RZ ;  /* 0x0000000d15157c10 */ /* 0x000fc6000ff9e0ff */
[----:B------:R-:W-:Y:S04]  /*5d360*/  STL [R1+0x964], R25 ;  /* 0x0009641901007387 */ /* 0x000fe80000100800 */
[----:B------:R0:W-:Y:S04]  /*5d370*/  STL [R1+0x95c], R20 ;  /* 0x00095c1401007387 */ /* 0x0001e80000100800 */
[----:B------:R-:W-:Y:S01]  /*5d380*/  STL [R1+0x930], R24 ;  /* 0x0009301801007387 */ /* 0x000fe20000100800 */
[----:B------:R-:W-:Y:S02]  /*5d390*/  IADD3.X R9, PT, PT, R9, UR6, RZ, P5, !PT ;  /* 0x0000000609097c10 */ /* 0x000fe4000affe4ff */
[----:B------:R-:W-:Y:S01]  /*5d3a0*/  IADD3 R8, P5, PT, R8, UR13, RZ ;  /* 0x0000000d08087c10 */ /* 0x000fe2000ffbe0ff */
[----:B0-----:R-:W2:Y:S04]  /*5d3b0*/  LDL.LU R20, [R1+0x1920] ;  /* 0x0019200001147983 */ /* 0x001ea80000300800 */
[----:B------:R0:W-:Y:S04]  /*5d3c0*/  STL [R1+0x928], R21 ;  /* 0x0009281501007387 */ /* 0x0001e80000100800 */
[----:B0-----:R-:W2:Y:S04]  /*5d3d0*/  LDL.LU R21, [R1+0x92c] ;  /* 0x00092c0001157983 */ /* 0x001ea80000300800 */
[----:B------:R-:W-:Y:S04]  /*5d3e0*/  STL [R1+0x954], R9 ;  /* 0x0009540901007387 */ /* 0x000fe80000100800 */
[----:B------:R-:W-:Y:S01]  /*5d3f0*/  STL [R1+0x920], R8 ;  /* 0x0009200801007387 */ /* 0x000fe20000100800 */
[----:B---3--:R-:W-:-:S05]  /*5d400*/  IADD3.X R5, PT, PT, R5, UR6, RZ, P6, !PT ;  /* 0x0000000605057c10 */ /* 0x008fca000b7fe4ff */
[----:B------:R-:W-:Y:S01]  /*5d410*/  STL [R1+0x94c], R5 ;  /* 0x00094c0501007387 */ /* 0x000fe20000100800 */
[----:B----4-:R-:W-:Y:S02]  /*5d420*/  IADD3.X R28, PT, PT, R28, UR6, RZ, P0, !PT ;  /* 0x000000061c1c7c10 */ /* 0x010fe400087fe4ff */
[----:B------:R-:W-:Y:S02]  /*5d430*/  IADD3 R4, P6, PT, R4, UR13, RZ ;  /* 0x0000000d04047c10 */ /* 0x000fe4000ffde0ff */
[----:B------:R-:W-:Y:S02]  /*5d440*/  IADD3 R3, P0, PT, R3, UR12, RZ ;  /* 0x0000000c03037c10 */ /* 0x000fe4000ff1e0ff */
[----:B------:R-:W-:-:S03]  /*5d450*/  IADD3.X R29, PT, PT, R29, UR6, RZ, P1, !PT ;  /* 0x000000061d1d7c10 */ /* 0x000fc60008ffe4ff */
[----:B------:R0:W-:Y:S04]  /*5d460*/  STL [R1+0x1928], R3 ;  /* 0x0019280301007387 */ /* 0x0001e80000100800 */
[----:B------:R-:W-:Y:S01]  /*5d470*/  STL [R1+0x918], R4 ;  /* 0x0009180401007387 */ /* 0x000fe20000100800 */
[----:B------:R-:W-:-:S03]  /*5d480*/  IADD3 R2, P1, PT, R2, UR12, RZ ;  /* 0x0000000c02027c10 */ /* 0x000fc6000ff3e0ff */
[----:B0-----:R-:W3:Y:S04]  /*5d490*/  LDL.LU R3, [R1+0x191c] ;  /* 0x00191c0001037983 */ /* 0x001ee80000300800 */
[----:B------:R-:W-:Y:S04]  /*5d4a0*/  STL [R1+0x944], R28 ;  /* 0x0009441c01007387 */ /* 0x000fe80000100800 */
[----:B------:R0:W-:Y:S01]  /*5d4b0*/  STL [R1+0xa2c], R2 ;  /* 0x000a2c0201007387 */ /* 0x0001e20000100800 */
[----:B------:R-:W-:-:S03]  /*5d4c0*/  IADD3.X R0, PT, PT, R0, UR6, RZ, P2, !PT ;  /* 0x0000000600007c10 */ /* 0x000fc600097fe4ff */
[----:B0-----:R-:W4:Y:S04]  /*5d4d0*/  LDL.LU R2, [R1+0x924] ;  /* 0x0009240001027983 */ /* 0x001f280000300800 */
[----:B------:R0:W-:Y:S04]  /*5d4e0*/  STL [R1+0x93c], R29 ;  /* 0x00093c1d01007387 */ /* 0x0001e80000100800 */
[----:B------:R-:W4:Y:S04]  /*5d4f0*/  LDL.LU R16, [R1+0x1918] ;  /* 0x0019180001107983 */ /* 0x000f280000300800 */
[----:B------:R-:W4:Y:S04]  /*5d500*/  LDL.LU R17, [R1+0x91c] ;  /* 0x00091c0001117983 */ /* 0x000f280000300800 */
[----:B------:R-:W4:Y:S04]  /*5d510*/  LDL.LU R18, [R1+0x1914] ;  /* 0x0019140001127983 */ /* 0x000f280000300800 */
        /* <DEDUP_REMOVED lines=16> */
[----:B------:R-:W4:Y:S04]  /*5d620*/  LDL.LU R9, [R1+0x18e0] ;  /* 0x0018e00001097983 */ /* 0x000f280000300800 */
[----:B------:R-:W4:Y:S01]  /*5d630*/  LDL.LU R8, [R1+0xa14] ;  /* 0x000a140001087983 */ /* 0x000f220000300800 */
[----:B--2---:R-:W-:-:S05]  /*5d640*/  IADD3 R20, P2, PT, R20, UR12, RZ ;  /* 0x0000000c14147c10 */ /* 0x004fca000ff5e0ff */
[----:B------:R-:W-:Y:S04]  /*5d650*/  STL [R1+0x1920], R20 ;  /* 0x0019201401007387 */ /* 0x000fe80000100800 */
[----:B------:R-:W2:Y:S01]  /*5d660*/  LDL.LU R5, [R1+0x18d8] ;  /* 0x0018d80001057983 */ /* 0x000ea20000300800 */
[----:B------:R-:W-:-:S05]  /*5d670*/  IADD3.X R21, PT, PT, R21, UR6, RZ, P3, !PT ;  /* 0x0000000615157c10 */ /* 0x000fca0009ffe4ff */
[----:B------:R0:W-:Y:S04]  /*5d680*/  STL [R1+0x92c], R21 ;  /* 0x00092c1501007387 */ /* 0x0001e80000100800 */
[----:B------:R-:W2:Y:S04]  /*5d690*/  LDL.LU R4, [R1+0x1904] ;  /* 0x0019040001047983 */ /* 0x000ea80000300800 */
[----:B------:R-:W2:Y:S04]  /*5d6a0*/  LDL.LU R28, [R1+0x18d0] ;  /* 0x0018d000011c7983 */ /* 0x000ea80000300800 */
[----:B0-----:R-:W2:Y:S04]  /*5d6b0*/  LDL.LU R21, [R1+0x18fc] ;  /* 0x0018fc0001157983 */ /* 0x001ea80000300800 */
[----:B------:R-:W2:Y:S01]  /*5d6c0*/  LDL.LU R20, [R1+0x18c8] ;  /* 0x0018c80001147983 */ /* 0x000ea20000300800 */
[----:B---3--:R-:W-:-:S05]  /*5d6d0*/  IADD3 R3, P3, PT, R3, UR12, RZ ;  /* 0x0000000c03037c10 */ /* 0x008fca000ff7e0ff */
[----:B------:R0:W-:Y:S01]  /*5d6e0*/  STL [R1+0x191c], R3 ;  /* 0x00191c0301007387 */ /* 0x0001e20000100800 */
[----:B----4-:R-:W-:-:S03]  /*5d6f0*/  IADD3.X R2, PT, PT, R2, UR6, RZ, P4, !PT ;  /* 0x0000000602027c10 */ /* 0x010fc6000a7fe4ff */
[----:B0-----:R-:W3:Y:S01]  /*5d700*/  LDL.LU R3, [R1+0x18f4] ;  /* 0x0018f40001037983 */ /* 0x001ee20000300800 */
[----:B------:R-:W-:Y:S02]  /*5d710*/  IADD3 R16, P4, PT, R16, UR12, RZ ;  /* 0x0000000c10107c10 */ /* 0x000fe4000ff9e0ff */
[----:B------:R-:W-:Y:S02]  /*5d720*/  IADD3.X R17, PT, PT, R17, UR6, RZ, P5, !PT ;  /* 0x0000000611117c10 */ /* 0x000fe4000affe4ff */
[----:B------:R-:W-:Y:S01]  /*5d730*/  IADD3 R18, P5, PT, R18, UR12, RZ ;  /* 0x0000000c12127c10 */ /* 0x000fe2000ffbe0ff */
[----:B------:R0:W-:Y:S01]  /*5d740*/  STL [R1+0x924], R2 ;  /* 0x0009240201007387 */ /* 0x0001e20000100800 */
[----:B------:R-:W-:Y:S02]  /*5d750*/  IADD3.X R19, PT, PT, R19, UR6, RZ, P6, !PT ;  /* 0x0000000613137c10 */ /* 0x000fe4000b7fe4ff */
[----:B------:R-:W-:Y:S02]  /*5d760*/  IADD3 R7, P6, PT, R7, UR12, RZ ;  /* 0x0000000c07077c10 */ /* 0x000fe4000ffde0ff */
[----:B------:R-:W-:-:S02]  /*5d770*/  IADD3.X R11, PT, PT, R11, UR9, RZ, P0, !PT ;  /* 0x000000090b0b7c10 */ /* 0x000fc400087fe4ff */
[----:B------:R-:W-:Y:S02]  /*5d780*/  IADD3 R22, P0, PT, R22, UR12, RZ ;  /* 0x0000000c16167c10 */ /* 0x000fe4000ff1e0ff */
[----:B------:R-:W-:Y:S01]  /*5d790*/  IADD3.X R23, PT, PT, R23, UR9, RZ, P1, !PT ;  /* 0x0000000917177c10 */ /* 0x000fe20008ffe4ff */
[----:B0-----:R-:W4:Y:S04]  /*5d7a0*/  LDL.LU R2, [R1+0x18c0] ;  /* 0x0018c00001027983 */ /* 0x001f280000300800 */
        /* <DEDUP_REMOVED lines=26> */
[----:B------:R-:W-:Y:S04]  /*5d950*/  STL [R1+0xa1c], R24 ;  /* 0x000a1c1801007387 */ /* 0x000fe80000100800 */
[----:B0-----:R-:W4:Y:S04]  /*5d960*/  LDL.LU R29, [R1+0x18ec] ;  /* 0x0018ec00011d7983 */ /* 0x001f280000300800 */
[----:B------:R0:W-:Y:S04]  /*5d970*/  STL [R1+0xa18], R0 ;  /* 0x000a180001007387 */ /* 0x0001e80000100800 */
[----:B0-----:R-:W4:Y:S01]  /*5d980*/  LDL.LU R0, [R1+0x18b8] ;  /* 0x0018b80001007983 */ /* 0x001f220000300800 */
[----:B------:R-:W-:-:S02]  /*5d990*/  IADD3 R9, P6, PT, R9, UR12, RZ ;  /* 0x0000000c09097c10 */ /* 0x000fc4000ffde0ff */
[----:B------:R-:W-:Y:S02]  /*5d9a0*/  IADD3.X R8, PT, PT, R8, UR9, RZ, P0, !PT ;  /* 0x0000000908087c10 */ /* 0x000fe400087fe4ff */
[----:B--2---:R-:W-:Y:S02]  /*5d9b0*/  IADD3 R5, P0, PT, R5, UR12, RZ ;  /* 0x0000000c05057c10 */ /* 0x004fe4000ff1e0ff */
[----:B------:R-:W-:Y:S02]  /*5d9c0*/  IADD3.X R21, PT, PT, R21, UR9, RZ, P2, !PT ;  /* 0x0000000915157c10 */ /* 0x000fe400097fe4ff */
[----:B------:R-:W-:Y:S01]  /*5d9d0*/  IADD3.X R4, PT, PT, R4, UR9, RZ, P1, !PT ;  /* 0x0000000904047c10 */ /* 0x000fe20008ffe4ff */
[----:B------:R-:W-:Y:S04]  /*5d9e0*/  STL [R1+0x18e0], R9 ;  /* 0x0018e00901007387 */ /* 0x000fe80000100800 */
[----:B------:R-:W-:Y:S04]  /*5d9f0*/  STL [R1+0xa14], R8 ;  /* 0x000a140801007387 */ /* 0x000fe80000100800 */
[----:B------:R-:W-:Y:S04]  /*5da00*/  STL [R1+0x18d8], R5 ;  /* 0x0018d80501007387 */ /* 0x000fe80000100800 */
[----:B------:R0:W-:Y:S01]  /*5da10*/  STL [R1+0x18fc], R21 ;  /* 0x0018fc1501007387 */ /* 0x0001e20000100800 */
[----:B------:R-:W-:-:S03]  /*5da20*/  IADD3 R28, P1, PT, R28, UR12, RZ ;  /* 0x0000000c1c1c7c10 */ /* 0x000fc6000ff3e0ff */
[----:B------:R-:W-:Y:S01]  /*5da30*/  STL [R1+0x1904], R4 ;  /* 0x0019040401007387 */ /* 0x000fe20000100800 */
[----:B------:R-:W-:-:S03]  /*5da40*/  IADD3 R20, P2, PT, R20, UR12, RZ ;  /* 0x0000000c14147c10 */ /* 0x000fc6000ff5e0ff */
[----:B0-----:R-:W2:Y:S04]  /*5da50*/  LDL.LU R21, [R1+0x18e4] ;  /* 0x0018e40001157983 */ /* 0x001ea80000300800 */
[----:B------:R-:W-:Y:S01]  /*5da60*/  STL [R1+0x18d0], R28 ;  /* 0x0018d01c01007387 */ /* 0x000fe20000100800 */
[----:B---3--:R-:W-:-:S05]  /*5da70*/  IADD3.X R3, PT, PT, R3, UR9, RZ, P3, !PT ;  /* 0x0000000903037c10 */ /* 0x008fca0009ffe4ff */
[----:B------:R0:W-:Y:S01]  /*5da80*/  STL [R1+0x18f4], R3 ;  /* 0x0018f40301007387 */ /* 0x0001e20000100800 */
[----:B----4-:R-:W-:-:S03]  /*5da90*/  IADD3 R2, P3, PT, R2, UR12, RZ ;  /* 0x0000000c02027c10 */ /* 0x010fc6000ff7e0ff */
[----:B0-----:R-:W3:Y:S04]  /*5daa0*/  LDL.LU R3, [R1+0x18b0] ;  /* 0x0018b00001037983 */ /* 0x001ee80000300800 */
        /* <DEDUP_REMOVED lines=22> */
[----:B------:R-:W-:-:S05]  /*5dc10*/  IADD3.X R29, PT, PT, R29, UR9, RZ, P4, !PT ;  /* 0x000000091d1d7c10 */ /* 0x000fca000a7fe4ff */
[----:B------:R-:W-:Y:S04]  /*5dc20*/  STL [R1+0x18ec], R29 ;  /* 0x0018ec1d01007387 */ /* 0x000fe80000100800 */
[----:B------:R-:W4:Y:S01]  /*5dc30*/  LDL.LU R5, [R1+0x188c] ;  /* 0x00188c0001057983 */ /* 0x000f220000300800 */
[----:B------:R-:W-:-:S05]  /*5dc40*/  IADD3 R0, P4, PT, R0, UR12, RZ ;  /* 0x0000000c00007c10 */ /* 0x000fca000ff9e0ff */
[----:B------:R0:W-:Y:S04]  /*5dc50*/  STL [R1+0x18b8], R0 ;  /* 0x0018b80001007387 */ /* 0x0001e80000100800 */
[----:B------:R-:W4:Y:S04]  /*5dc60*/  LDL.LU R4, [R1+0x1858] ;  /* 0x0018580001047983 */ /* 0x000f280000300800 */
[----:B------:R-:W4:Y:S04]  /*5dc70*/  LDL.LU R28, [R1+0x1884] ;  /* 0x00188400011c7983 */ /* 0x000f280000300800 */
[----:B0-----:R-:W4:Y:S04]  /*5dc80*/  LDL.LU R0, [R1+0x1850] ;  /* 0x0018500001007983 */ /* 0x001f280000300800 */
[----:B------:R-:W4:Y:S01]  /*5dc90*/  LDL.LU R29, [R1+0x187c] ;  /* 0x00187c00011d7983 */ /* 0x000f220000300800 */
[----:B--2---:R-:W-:-:S05]  /*5dca0*/  IADD3.X R21, PT, PT, R21, UR9, RZ, P5, !PT ;  /* 0x0000000915157c10 */ /* 0x004fca000affe4ff */
[----:B------:R0:W-:Y:S04]  /*5dcb0*/  STL [R1+0x18e4], R21 ;  /* 0x0018e41501007387 */ /* 0x0001e80000100800 */
[----:B0-----:R-:W2:Y:S01]  /*5dcc0*/  LDL.LU R21, [R1+0x1848] ;  /* 0x0018480001157983 */ /* 0x001ea20000300800 */
[----:B---3--:R-:W-:Y:S02]  /*5dcd0*/  IADD3 R3, P5, PT, R3, UR12, RZ ;  /* 0x0000000c03037c10 */ /* 0x008fe4000ffbe0ff */
[----:B----4-:R-:W-:Y:S02]  /*5dce0*/  IADD3.X R16, PT, PT, R16, UR9, RZ, P6, !PT ;  /* 0x0000000910107c10 */ /* 0x010fe4000b7fe4ff */
[----:B------:R-:W-:Y:S02]  /*5dcf0*/  IADD3 R17, P6, PT, R17, UR12, RZ ;  /* 0x0000000c11117c10 */ /* 0x000fe4000ffde0ff */
[----:B------:R-:W-:Y:S01]  /*5dd00*/  IADD3.X R18, PT, PT, R18, UR9, RZ, P0, !PT ;  /* 0x0000000912127c10 */ /* 0x000fe200087fe4ff */
[----:B------:R0:W-:Y:S01]  /*5dd10*/  STL [R1+0x18b0], R3 ;  /* 0x0018b00301007387 */ /* 0x0001e20000100800 */
[----:B------:R-:W-:-:S02]  /*5dd20*/  IADD3 R19, P0, PT, R19, UR12, RZ ;  /* 0x0000000c13137c10 */ /* 0x000fc4000ff1e0ff */
[----:B------:R-:W-:Y:S02]  /*5dd30*/  IADD3.X R7, PT, PT, R7, UR9, RZ, P1, !PT ;  /* 0x0000000907077c10 */ /* 0x000fe40008ffe4ff */
[----:B------:R-:W-:Y:S02]  /*5dd40*/  IADD3 R11, P1, PT, R11, UR12, RZ ;  /* 0x0000000c0b0b7c10 */ /* 0x000fe4000ff3e0ff */
[----:B------:R-:W-:Y:S02]  /*5dd50*/  IADD3.X R22, PT, PT, R22, UR9, RZ, P2, !PT ;  /* 0x0000000916167c10 */ /* 0x000fe400097fe4ff */
[----:B------:R-:W-:Y:S01]  /*5dd60*/  IADD3 R23, P2, PT, R23, UR12, RZ ;  /* 0x0000000c17177c10 */ /* 0x000fe2000ff5e0ff */
[----:B0-----:R-:W3:Y:S04]  /*5dd70*/  LDL.LU R3, [R1+0x1874] ;  /* 0x0018740001037983 */ /* 0x001ee80000300800 */
[----:B------:R-:W-:Y:S04]  /*5dd80*/  STL [R1+0x18dc], R16 ;  /* 0x0018dc1001007387 */ /* 0x000fe80000100800 */
[----:B------:R-:W-:Y:S04]  /*5dd90*/  STL [R1+0x18a8], R17 ;  /* 0x0018a81101007387 */ /* 0x000fe80000100800 */
[----:B------:R-:W-:Y:S04]  /*5dda0*/  STL [R1+0x18d4], R18 ;  /* 0x0018d41201007387 */ /* 0x000fe80000100800 */
        /* <DEDUP_REMOVED lines=25> */
[----:B------:R-:W-:-:S02]  /*5df40*/  IADD3 R8, P1, PT, R8, UR12, RZ ;  /* 0x0000000c08087c10 */ /* 0x000fc4000ff3e0ff */
[----:B------:R-:W-:Y:S01]  /*5df50*/  IADD3.X R5, PT, PT, R5, UR9, RZ, P2, !PT ;  /* 0x0000000905057c10 */ /* 0x000fe200097fe4ff */
[----:B0-----:R-:W4:Y:S04]  /*5df60*/  LDL.LU R20, [R1+0x1840] ;  /* 0x0018400001147983 */ /* 0x001f280000300800 */
[----:B------:R0:W-:Y:S01]  /*5df70*/  STL [R1+0x1868], R2 ;  /* 0x0018680201007387 */ /* 0x0001e20000100800 */
[----:B------:R-:W-:Y:S02]  /*5df80*/  IADD3.X R28, PT, PT, R28, UR9, RZ, P3, !PT ;  /* 0x000000091c1c7c10 */ /* 0x000fe40009ffe4ff */
[----:B------:R-:W-:Y:S01]  /*5df90*/  IADD3 R4, P2, PT, R4, UR12, RZ ;  /* 0x0000000c04047c10 */ /* 0x000fe2000ff5e0ff */
[----:B0-----:R-:W4:Y:S01]  /*5dfa0*/  LDL.LU R2, [R1+0x186c] ;  /* 0x00186c0001027983 */ /* 0x001f220000300800 */
[----:B------:R-:W-:-:S03]  /*5dfb0*/  IADD3 R0, P3, PT, R0, UR12, RZ ;  /* 0x0000000c00007c10 */ /* 0x000fc6000ff7e0ff */
[----:B------:R-:W-:Y:S04]  /*5dfc0*/  STL [R1+0x1894], R9 ;  /* 0x0018940901007387 */ /* 0x000fe80000100800 */
[----:B------:R-:W-:Y:S04]  /*5dfd0*/  STL [R1+0x1860], R8 ;  /* 0x0018600801007387 */ /* 0x000fe80000100800 */
[----:B------:R-:W-:Y:S04]  /*5dfe0*/  STL [R1+0x188c], R5 ;  /* 0x00188c0501007387 */ /* 0x000fe80000100800 */
[----:B------:R0:W-:Y:S04]  /*5dff0*/  STL [R1+0x1850], R0 ;  /* 0x0018500001007387 */ /* 0x0001e80000100800 */
[----:B------:R-:W-:Y:S04]  /*5e000*/  STL [R1+0x1858], R4 ;  /* 0x0018580401007387 */ /* 0x000fe80000100800 */
[----:B0-----:R-:W4:Y:S01]  /*5e010*/  LDL.LU R0, [R1+0x1838] ;  /* 0x0018380001007983 */ /* 0x001f220000300800 */
[----:B------:R-:W-:-:S02]  /*5e020*/  IADD3.X R29, PT, PT, R29, UR9, RZ, P4, !PT ;  /* 0x000000091d1d7c10 */ /* 0x000fc4000a7fe4ff */
[----:B--2---:R-:W-:Y:S01]  /*5e030*/  IADD3 R21, P4, PT, R21, UR12, RZ ;  /* 0x0000000c15157c10 */ /* 0x004fe2000ff9e0ff */
[----:B------:R-:W-:Y:S04]  /*5e040*/  STL [R1+0x1884], R28 ;  /* 0x0018841c01007387 */ /* 0x000fe80000100800 */
[----:B------:R0:W-:Y:S04]  /*5e050*/  STL [R1+0x1848], R21 ;  /* 0x0018481501007387 */ /* 0x0001e80000100800 */
[----:B0-----:R-:W2:Y:S04]  /*5e060*/  LDL.LU R21, [R1+0x1864] ;  /* 0x0018640001157983 */ /* 0x001ea80000300800 */
[----:B------:R0:W-:Y:S04]  /*5e070*/  STL [R1+0x187c], R29 ;  /* 0x00187c1d01007387 */ /* 0x0001e80000100800 */
[----:B------:R-:W2:Y:S04]  /*5e080*/  LDL.LU R16, [R1+0x1830] ;  /* 0x0018300001107983 */ /* 0x000ea80000300800 */
[----:B------:R-:W2:Y:S04]  /*5e090*/  LDL.LU R17, [R1+0x185c] ;  /* 0x00185c0001117983 */ /* 0x000ea80000300800 */
[----:B------:R-:W2:Y:S01]  /*5e0a0*/  LDL.LU R18, [R1+0x1828] ;  /* 0x0018280001127983 */ /* 0x000ea20000300800 */
[----:B---3--:R-:W-:-:S05]  /*5e0b0*/  IADD3.X R3, PT, PT, R3, UR9, RZ, P5, !PT ;  /* 0x0000000903037c10 */ /* 0x008fca000affe4ff */
        /* <DEDUP_REMOVED lines=16> */
[----:B------:R-:W3:Y:S04]  /*5e1c0*/  LDL.LU R9, [R1+0x17e8] ;  /* 0x0017e80001097983 */ /* 0x000ee80000300800 */
[----:B------:R-:W3:Y:S01]  /*5e1d0*/  LDL.LU R8, [R1+0x1814] ;  /* 0x0018140001087983 */ /* 0x000ee20000300800 */
[----:B----4-:R-:W-:-:S05]  /*5e1e0*/  IADD3 R20, P5, PT, R20, UR12, RZ ;  /* 0x0000000c14147c10 */ /* 0x010fca000ffbe0ff */
[----:B------:R-:W-:Y:S04]  /*5e1f0*/  STL [R1+0x1840], R20 ;  /* 0x0018401401007387 */ /* 0x000fe80000100800 */
[----:B------:R-:W4:Y:S01]  /*5e200*/  LDL.LU R5, [R1+0x17e0] ;  /* 0x0017e00001057983 */ /* 0x000f220000300800 */
[----:B------:R-:W-:-:S05]  /*5e210*/  IADD3.X R2, PT, PT, R2, UR9, RZ, P6, !PT ;  /* 0x0000000902027c10 */ /* 0x000fca000b7fe4ff */
[----:B------:R0:W-:Y:S04]  /*5e220*/  STL [R1+0x186c], R2 ;  /* 0x00186c0201007387 */ /* 0x0001e80000100800 */
[----:B------:R-:W4:Y:S04]  /*5e230*/  LDL.LU R4, [R1+0x180c] ;  /* 0x00180c0001047983 */ /* 0x000f280000300800 */
[----:B------:R-:W4:Y:S04]  /*5e240*/  LDL.LU R28, [R1+0x17d8] ;  /* 0x0017d800011c7983 */ /* 0x000f280000300800 */
[----:B0-----:R-:W4:Y:S01]  /*5e250*/  LDL.LU R2, [R1+0x1804] ;  /* 0x0018040001027983 */ /* 0x001f220000300800 */
[----:B------:R-:W-:-:S03]  /*5e260*/  IADD3 R0, P6, PT, R0, UR12, RZ ;  /* 0x0000000c00007c10 */ /* 0x000fc6000ffde0ff */
[----:B------:R-:W4:Y:S04]  /*5e270*/  LDL.LU R20, [R1+0x17d0] ;  /* 0x0017d00001147983 */ /* 0x000f280000300800 */
[----:B------:R0:W-:Y:S04]  /*5e280*/  STL [R1+0x1838], R0 ;  /* 0x0018380001007387 */ /* 0x0001e80000100800 */
[----:B0-----:R-:W4:Y:S01]  /*5e290*/  LDL.LU R0, [R1+0x17fc] ;  /* 0x0017fc0001007983 */ /* 0x001f220000300800 */
[----:B--2---:R-:W-:Y:S02]  /*5e2a0*/  IADD3.X R21, PT, PT, R21, UR9, RZ, P0, !PT ;  /* 0x0000000915157c10 */ /* 0x004fe400087fe4ff */
[----:B------:R-:W-:-:S02]  /*5e2b0*/  IADD3 R16, P0, PT, R16, UR12, RZ ;  /* 0x0000000c10107c10 */ /* 0x000fc4000ff1e0ff */
[----:B------:R-:W-:Y:S02]  /*5e2c0*/  IADD3.X R17, PT, PT, R17, UR9, RZ, P1, !PT ;  /* 0x0000000911117c10 */ /* 0x000fe40008ffe4ff */
[----:B------:R-:W-:Y:S01]  /*5e2d0*/  IADD3 R18, P1, PT, R18, UR12, RZ ;  /* 0x0000000c12127c10 */ /* 0x000fe2000ff3e0ff */
[----:B------:R0:W-:Y:S04]  /*5e2e0*/  STL [R1+0x1864], R21 ;  /* 0x0018641501007387 */ /* 0x0001e80000100800 */
[----:B0-----:R-:W2:Y:S04]  /*5e2f0*/  LDL.LU R21, [R1+0x17c8] ;  /* 0x0017c80001157983 */ /* 0x001ea80000300800 */
[----:B------:R-:W-:Y:S04]  /*5e300*/  STL [R1+0x1830], R16 ;  /* 0x0018301001007387 */ /* 0x000fe80000100800 */
[----:B------:R-:W-:Y:S04]  /*5e310*/  STL [R1+0x185c], R17 ;  /* 0x00185c1101007387 */ /* 0x000fe80000100800 */
[----:B------:R-:W-:Y:S01]  /*5e320*/  STL [R1+0x1828], R18 ;  /* 0x0018281201007387 */ /* 0x000fe20000100800 */
[----:B---3--:R-:W-:-:S02]  /*5e330*/  IADD3.X R19, PT, PT, R19, UR9, RZ, P2, !PT ;  /* 0x0000000913137c10 */ /* 0x008fc400097fe4ff */
[----:B------:R-:W-:Y:S02]  /*5e340*/  IADD3 R7, P2, PT, R7, UR12, RZ ;  /* 0x0000000c07077c10 */ /* 0x000fe4000ff5e0ff */
        /* <DEDUP_REMOVED lines=28> */
[----:B------:R-:W-:Y:S01]  /*5e510*/  IADD3.X R8, PT, PT, R8, UR9, RZ, P3, !PT ;  /* 0x0000000908087c10 */ /* 0x000fe20009ffe4ff */
[----:B0-----:R-:W3:Y:S04]  /*5e520*/  LDL.LU R29, [R1+0x17f4] ;  /* 0x0017f400011d7983 */ /* 0x001ee80000300800 */
[----:B------:R0:W-:Y:S01]  /*5e530*/  STL [R1+0x181c], R3 ;  /* 0x00181c0301007387 */ /* 0x0001e20000100800 */
[----:B----4-:R-:W-:-:S03]  /*5e540*/  IADD3 R5, P3, PT, R5, UR12, RZ ;  /* 0x0000000c05057c10 */ /* 0x010fc6000ff7e0ff */
[----:B0-----:R-:W4:Y:S01]  /*5e550*/  LDL.LU R3, [R1+0x17c0] ;  /* 0x0017c00001037983 */ /* 0x001f220000300800 */
[----:B------:R-:W-:-:S03]  /*5e560*/  IADD3.X R4, PT, PT, R4, UR9, RZ, P4, !PT ;  /* 0x0000000904047c10 */ /* 0x000fc6000a7fe4ff */
[----:B------:R-:W-:Y:S04]  /*5e570*/  STL [R1+0x17e8], R9 ;  /* 0x0017e80901007387 */ /* 0x000fe80000100800 */
[----:B------:R-:W-:Y:S04]  /*5e580*/  STL [R1+0x1814], R8 ;  /* 0x0018140801007387 */ /* 0x000fe80000100800 */
[----:B------:R-:W-:Y:S01]  /*5e590*/  STL [R1+0x17e0], R5 ;  /* 0x0017e00501007387 */ /* 0x000fe20000100800 */
[----:B------:R-:W-:Y:S02]  /*5e5a0*/  IADD3.X R2, PT, PT, R2, UR9, RZ, P5, !PT ;  /* 0x0000000902027c10 */ /* 0x000fe4000affe4ff */
[----:B------:R-:W-:-:S03]  /*5e5b0*/  IADD3 R28, P4, PT, R28, UR12, RZ ;  /* 0x0000000c1c1c7c10 */ /* 0x000fc6000ff9e0ff */
[----:B------:R0:W-:Y:S04]  /*5e5c0*/  STL [R1+0x1804], R2 ;  /* 0x0018040201007387 */ /* 0x0001e80000100800 */
[----:B------:R-:W-:Y:S04]  /*5e5d0*/  STL [R1+0x180c], R4 ;  /* 0x00180c0401007387 */ /* 0x000fe80000100800 */
[----:B0-----:R-:W4:Y:S01]  /*5e5e0*/  LDL.LU R2, [R1+0x17ec] ;  /* 0x0017ec0001027983 */ /* 0x001f220000300800 */
[----:B------:R-:W-:-:S03]  /*5e5f0*/  IADD3.X R0, PT, PT, R0, UR9, RZ, P6, !PT ;  /* 0x0000000900007c10 */ /* 0x000fc6000b7fe4ff */
[----:B------:R-:W-:Y:S04]  /*5e600*/  STL [R1+0x17d8], R28 ;  /* 0x0017d81c01007387 */ /* 0x000fe80000100800 */
[----:B------:R0:W-:Y:S04]  /*5e610*/  STL [R1+0x17fc], R0 ;  /* 0x0017fc0001007387 */ /* 0x0001e80000100800 */
[----:B0-----:R-:W4:Y:S01]  /*5e620*/  LDL.LU R0, [R1+0x17b8] ;  /* 0x0017b80001007983 */ /* 0x001f220000300800 */
[----:B------:R-:W-:Y:S02]  /*5e630*/  IADD3 R20, P5, PT, R20, UR12, RZ ;  /* 0x0000000c14147c10 */ /* 0x000fe4000ffbe0ff */
        /* <DEDUP_REMOVED lines=29> */
[----:B------:R-:W4:Y:S04]  /*5e810*/  LDL.LU R28, [R1+0x178c] ;  /* 0x00178c00011c7983 */ /* 0x000f280000300800 */
[----:B0-----:R-:W4:Y:S04]  /*5e820*/  LDL.LU R3, [R1+0x1758] ;  /* 0x0017580001037983 */ /* 0x001f280000300800 */
[----:B------:R-:W4:Y:S01]  /*5e830*/  LDL.LU R29, [R1+0x1784] ;  /* 0x00178400011d7983 */ /* 0x000f220000300800 */
[----:B------:R-:W-:-:S05]  /*5e840*/  IADD3.X R2, PT, PT, R2, UR9, RZ, P1, !PT ;  /* 0x0000000902027c10 */ /* 0x000fca0008ffe4ff */
[----:B------:R0:W-:Y:S04]  /*5e850*/  STL [R1+0x17ec], R2 ;  /* 0x0017ec0201007387 */ /* 0x0001e80000100800 */
[----:B0-----:R-:W4:Y:S01]  /*5e860*/  LDL.LU R2, [R1+0x1750] ;  /* 0x0017500001027983 */ /* 0x001f220000300800 */
[----:B------:R-:W-:-:S05]  /*5e870*/  IADD3 R0, P1, PT, R0, UR12, RZ ;  /* 0x0000000c00007c10 */ /* 0x000fca000ff3e0ff */
[----:B------:R0:W-:Y:S04]  /*5e880*/  STL [R1+0x17b8], R0 ;  /* 0x0017b80001007387 */ /* 0x0001e80000100800 */
[----:B0-----:R-:W4:Y:S01]  /*5e890*/  LDL.LU R0, [R1+0x177c] ;  /* 0x00177c0001007983 */ /* 0x001f220000300800 */
[----:B--2---:R-:W-:Y:S02]  /*5e8a0*/  IADD3.X R16, PT, PT, R16, UR9, RZ, P2, !PT ;  /* 0x0000000910107c10 */ /* 0x004fe400097fe4ff */
[----:B------:R-:W-:Y:S02]  /*5e8b0*/  IADD3 R17, P2, PT, R17, UR12, RZ ;  /* 0x0000000c11117c10 */ /* 0x000fe4000ff5e0ff */
[----:B------:R-:W-:Y:S02]  /*5e8c0*/  IADD3.X R18, PT, PT, R18, UR9, RZ, P3, !PT ;  /* 0x0000000912127c10 */ /* 0x000fe40009ffe4ff */
[----:B------:R-:W-:-:S02]  /*5e8d0*/  IADD3 R19, P3, PT, R19, UR12, RZ ;  /* 0x0000000c13137c10 */ /* 0x000fc4000ff7e0ff */
        /* <DEDUP_REMOVED lines=45> */
[----:B------:R-:W-:Y:S04]  /*5ebb0*/  STL [R1+0x1760], R4 ;  /* 0x0017600401007387 */ /* 0x000fe80000100800 */
[----:B0-----:R-:W3:Y:S04]  /*5ebc0*/  LDL.LU R3, [R1+0x1740] ;  /* 0x0017400001037983 */ /* 0x001ee80000300800 */
[----:B------:R-:W-:Y:S01]  /*5ebd0*/  STL [R1+0x178c], R28 ;  /* 0x00178c1c01007387 */ /* 0x000fe20000100800 */
[----:B------:R-:W-:-:S05]  /*5ebe0*/  IADD3 R2, P0, PT, R2, UR12, RZ ;  /* 0x0000000c02027c10 */ /* 0x000fca000ff1e0ff */
[----:B------:R0:W-:Y:S04]  /*5ebf0*/  STL [R1+0x1750], R2 ;  /* 0x0017500201007387 */ /* 0x0001e80000100800 */
[----:B0-----:R-:W4:Y:S01]  /*5ec00*/  LDL.LU R2, [R1+0x176c] ;  /* 0x00176c0001027983 */ /* 0x001f220000300800 */
[----:B------:R-:W-:-:S03]  /*5ec10*/  IADD3.X R0, PT, PT, R0, UR9, RZ, P1, !PT ;  /* 0x0000000900007c10 */ /* 0x000fc60008ffe4ff */
        /* <DEDUP_REMOVED lines=32> */
[----:B------:R0:W-:Y:S04]  /*5ee20*/  STL [R1+0x1740], R3 ;  /* 0x0017400301007387 */ /* 0x0001e80000100800 */
[----:B0-----:R-:W3:Y:S01]  /*5ee30*/  LDL.LU R3, [R1+0x1704] ;  /* 0x0017040001037983 */ /* 0x001ee20000300800 */
        /* <DEDUP_REMOVED lines=9> */
[----:B0-----:R-:W4:Y:S04]  /*5eed0*/  LDL.LU R2, [R1+0x16d0] ;  /* 0x0016d00001027983 */ /* 0x001f280000300800 */
        /* <DEDUP_REMOVED lines=34> */
[----:B------:R-:W-:Y:S01]  /*5f100*/  IADD3.X R4, PT, PT, R4, UR9, RZ, P0, !PT ;  /* 0x0000000904047c10 */ /* 0x000fe200087fe4ff */
[----:B------:R-:W-:Y:S01]  /*5f110*/  STL [R1+0x16f0], R9 ;  /* 0x0016f00901007387 */ /* 0x000fe20000100800 */
[----:B------:R-:W-:-:S03]  /*5f120*/  IADD3.X R21, PT, PT, R21, UR9, RZ, P1, !PT ;  /* 0x0000000915157c10 */ /* 0x000fc60008ffe4ff */
        /* <DEDUP_REMOVED lines=9> */
[----:B------:R0:W-:Y:S04]  /*5f1c0*/  STL [R1+0x1704], R3 ;  /* 0x0017040301007387 */ /* 0x0001e80000100800 */
[----:B0-----:R-:W3:Y:S04]  /*5f1d0*/  LDL.LU R3, [R1+0x16c0] ;  /* 0x0016c00001037983 */ /* 0x001ee80000300800 */
[----:B------:R0:W-:Y:S04]  /*5f1e0*/  STL [R1+0x16d8], R20 ;  /* 0x0016d81401007387 */ /* 0x0001e80000100800 */
[----:B------:R-:W3:Y:S04]  /*5f1f0*/  LDL.LU R16, [R1+0x16ec] ;  /* 0x0016ec0001107983 */ /* 0x000ee80000300800 */
[----:B------:R-:W3:Y:S04]  /*5f200*/  LDL.LU R17, [R1+0x16b8] ;  /* 0x0016b80001117983 */ /* 0x000ee80000300800 */
[----:B------:R-:W3:Y:S01]  /*5f210*/  LDL.LU R18, [R1+0x16e4] ;  /* 0x0016e40001127983 */ /* 0x000ee20000300800 */
[----:B----4-:R-:W-:-:S05]  /*5f220*/  IADD3 R2, P2, PT, R2, UR12, RZ ;  /* 0x0000000c02027c10 */ /* 0x010fca000ff5e0ff */
        /* <DEDUP_REMOVED lines=31> */
[----:B------:R-:W-:Y:S02]  /*5f420*/  IADD3.X R16, PT, PT, R16, UR9, RZ, P5, !PT ;  /* 0x0000000910107c10 */ /* 0x000fe4000affe4ff */
[----:B------:R-:W-:Y:S02]  /*5f430*/  IADD3 R17, P5, PT, R17, UR12, RZ ;  /* 0x0000000c11117c10 */ /* 0x000fe4000ffbe0ff */
[----:B------:R-:W-:Y:S01]  /*5f440*/  IADD3.X R18, PT, PT, R18, UR9, RZ, P6, !PT ;  /* 0x0000000912127c10 */ /* 0x000fe2000b7fe4ff */
[----:B------:R0:W-:Y:S01]  /*5f450*/  STL [R1+0x16c0], R3 ;  /* 0x0016c00301007387 */ /* 0x0001e20000100800 */
[----:B----4-:R-:W-:-:S03]  /*5f460*/  IADD3 R19, P6, PT, R19, UR12, RZ ;  /* 0x0000000c13137c10 */ /* 0x010fc6000ffde0ff */
[----:B0-----:R-:W3:Y:S01]  /*5f470*/  LDL.LU R3, [R1+0x1684] ;  /* 0x0016840001037983 */ /* 0x001ee20000300800 */
        /* <DEDUP_REMOVED lines=36> */
[----:B------:R-:W-:-:S03]  /*5f6c0*/  IADD3.X R28, PT, PT, R28, UR9, RZ, P2, !PT ;  /* 0x000000091c1c7c10 */ /* 0x000fc600097fe4ff */
[----:B0-----:R-:W4:Y:S01]  /*5f6d0*/  LDL.LU R2, [R1+0x167c] ;  /* 0x00167c0001027983 */ /* 0x001f220000300800 */
[----:B------:R-:W-:-:S03]  /*5f6e0*/  IADD3 R4, P1, PT, R4, UR12, RZ ;  /* 0x0000000c04047c10 */ /* 0x000fc6000ff3e0ff */
[----:B------:R-:W-:Y:S01]  /*5f6f0*/  STL [R1+0x16a4], R9 ;  /* 0x0016a40901007387 */ /* 0x000fe20000100800 */
[----:B------:R-:W-:-:S03]  /*5f700*/  IADD3 R0, P2, PT, R0, UR12, RZ ;  /* 0x0000000c00007c10 */ /* 0x000fc6000ff5e0ff */
[----:B------:R-:W-:Y:S04]  /*5f710*/  STL [R1+0x1670], R8 ;  /* 0x0016700801007387 */ /* 0x000fe80000100800 */
[----:B------:R-:W-:Y:S04]  /*5f720*/  STL [R1+0x169c], R5 ;  /* 0x00169c0501007387 */ /* 0x000fe80000100800 */
[----:B------:R0:W-:Y:S04]  /*5f730*/  STL [R1+0x1660], R0 ;  /* 0x0016600001007387 */ /* 0x0001e80000100800 */
[----:B------:R-:W-:Y:S04]  /*5f740*/  STL [R1+0x1668], R4 ;  /* 0x0016680401007387 */ /* 0x000fe80000100800 */
[----:B0-----:R-:W4:Y:S01]  /*5f750*/  LDL.LU R0, [R1+0x1648] ;  /* 0x0016480001007983 */ /* 0x001f220000300800 */
[----:B------:R-:W-:-:S03]  /*5f760*/  IADD3.X R29, PT, PT, R29, UR9, RZ, P3, !PT ;  /* 0x000000091d1d7c10 */ /* 0x000fc60009ffe4ff */
[----:B------:R-:W-:Y:S01]  /*5f770*/  STL [R1+0x1694], R28 ;  /* 0x0016941c01007387 */ /* 0x000fe20000100800 */
[----:B--2---:R-:W-:-:S05]  /*5f780*/  IADD3 R21, P3, PT, R21, UR12, RZ ;  /* 0x0000000c15157c10 */ /* 0x004fca000ff7e0ff */
        /* <DEDUP_REMOVED lines=32> */
[----:B0-----:R-:W4:Y:S04]  /*5f990*/  LDL.LU R2, [R1+0x1614] ;  /* 0x0016140001027983 */ /* 0x001f280000300800 */
[----:B------:R-:W4:Y:S01]  /*5f9a0*/  LDL.LU R20, [R1+0x15e0] ;  /* 0x0015e00001147983 */ /* 0x000f220000300800 */
[----:B------:R-:W-:-:S05]  /*5f9b0*/  IADD3 R0, P5, PT, R0, UR12, RZ ;  /* 0x0000000c00007c10 */ /* 0x000fca000ffbe0ff */
[----:B------:R0:W-:Y:S04]  /*5f9c0*/  STL [R1+0x1648], R0 ;  /* 0x0016480001007387 */ /* 0x0001e80000100800 */
[----:B0-----:R-:W4:Y:S01]  /*5f9d0*/  LDL.LU R0, [R1+0x160c] ;  /* 0x00160c0001007983 */ /* 0x001f220000300800 */
[----:B--2---:R-:W-:Y:S02]  /*5f9e0*/  IADD3.X R21, PT, PT, R21, UR9, RZ, P6, !PT ;  /* 0x0000000915157c10 */ /* 0x004fe4000b7fe4ff */
[----:B------:R-:W-:Y:S02]  /*5f9f0*/  IADD3 R16, P6, PT, R16, UR12, RZ ;  /* 0x0000000c10107c10 */ /* 0x000fe4000ffde0ff */
        /* <DEDUP_REMOVED lines=41> */
[----:B0-----:R-:W4:Y:S04]  /*5fc90*/  LDL.LU R3, [R1+0x15d0] ;  /* 0x0015d00001037983 */ /* 0x001f280000300800 */
[----:B------:R-:W-:Y:S01]  /*5fca0*/  STL [R1+0x15f8], R9 ;  /* 0x0015f80901007387 */ /* 0x000fe20000100800 */
[----:B------:R-:W-:-:S03]  /*5fcb0*/  IADD3.X R4, PT, PT, R4, UR9, RZ, P3, !PT ;  /* 0x0000000904047c10 */ /* 0x000fc60009ffe4ff */
[----:B------:R-:W-:Y:S04]  /*5fcc0*/  STL [R1+0x1624], R8 ;  /* 0x0016240801007387 */ /* 0x000fe80000100800 */
[----:B------:R-:W-:Y:S01]  /*5fcd0*/  STL [R1+0x15f0], R5 ;  /* 0x0015f00501007387 */ /* 0x000fe20000100800 */
[----:B------:R-:W-:Y:S02]  /*5fce0*/  IADD3 R28, P3, PT, R28, UR12, RZ ;  /* 0x0000000c1c1c7c10 */ /* 0x000fe4000ff7e0ff */
[----:B------:R-:W-:-:S05]  /*5fcf0*/  IADD3.X R2, PT, PT, R2, UR9, RZ, P4, !PT ;  /* 0x0000000902027c10 */ /* 0x000fca000a7fe4ff */
[----:B------:R0:W-:Y:S04]  /*5fd00*/  STL [R1+0x1614], R2 ;  /* 0x0016140201007387 */ /* 0x0001e80000100800 */
[----:B------:R-:W-:Y:S04]  /*5fd10*/  STL [R1+0x161c], R4 ;  /* 0x00161c0401007387 */ /* 0x000fe80000100800 */
[----:B0-----:R-:W4:Y:S04]  /*5fd20*/  LDL.LU R2, [R1+0x15fc] ;  /* 0x0015fc0001027983 */ /* 0x001f280000300800 */
[----:B------:R-:W-:Y:S01]  /*5fd30*/  STL [R1+0x15e8], R28 ;  /* 0x0015e81c01007387 */ /* 0x000fe20000100800 */
[----:B------:R-:W-:-:S05]  /*5fd40*/  IADD3.X R0, PT, PT, R0, UR9, RZ, P5, !PT ;  /* 0x0000000900007c10 */ /* 0x000fca000affe4ff */
        /* <DEDUP_REMOVED lines=95> */
[----:B0-----:R-:W4:Y:S04]  /*60340*/  LDL.LU R2, [R1+0x157c] ;  /* 0x00157c0001027983 */ /* 0x001f280000300800 */
[----:B------:R0:W-:Y:S04]  /*60350*/  STL [R1+0x1594], R29 ;  /* 0x0015941d01007387 */ /* 0x0001e80000100800 */
[----:B------:R-:W4:Y:S04]  /*60360*/  LDL.LU R16, [R1+0x1548] ;  /* 0x0015480001107983 */ /* 0x000f280000300800 */
[----:B------:R-:W4:Y:S04]  /*60370*/  LDL.LU R17, [R1+0x1574] ;  /* 0x0015740001117983 */ /* 0x000f280000300800 */
[----:B------:R-:W4:Y:S01]  /*60380*/  LDL.LU R18, [R1+0x1540] ;  /* 0x0015400001127983 */ /* 0x000f220000300800 */
[----:B------:R-:W-:-:S05]  /*60390*/  IADD3.X R0, PT, PT, R0, UR9, RZ, P0, !PT ;  /* 0x0000000900007c10 */ /* 0x000fca00087fe4ff */
        /* <DEDUP_REMOVED lines=32> */
[----:B------:R-:W-:Y:S02]  /*605a0*/  IADD3.X R17, PT, PT, R17, UR9, RZ, P3, !PT ;  /* 0x0000000911117c10 */ /* 0x000fe40009ffe4ff */
[----:B------:R-:W-:Y:S01]  /*605b0*/  IADD3 R18, P3, PT, R18, UR12, RZ ;  /* 0x0000000c12127c10 */ /* 0x000fe2000ff7e0ff */
[----:B------:R0:W-:Y:S01]  /*605c0*/  STL [R1+0x157c], R2 ;  /* 0x00157c0201007387 */ /* 0x0001e20000100800 */
[----:B------:R-:W-:-:S02]  /*605d0*/  IADD3.X R19, PT, PT, R19, UR9, RZ, P4, !PT ;  /* 0x0000000913137c10 */ /* 0x000fc4000a7fe4ff */
[----:B------:R-:W-:Y:S01]  /*605e0*/  IADD3 R7, P4, PT, R7, UR12, RZ ;  /* 0x0000000c07077c10 */ /* 0x000fe2000ff9e0ff */
[----:B0-----:R-:W4:Y:S04]  /*605f0*/  LDL.LU R2, [R1+0x14e0] ;  /* 0x0014e00001027983 */ /* 0x001f280000300800 */
        /* <DEDUP_REMOVED lines=37> */
[----:B------:R-:W-:Y:S04]  /*60850*/  STL [R1+0x1500], R9 ;  /* 0x0015000901007387 */ /* 0x000fe80000100800 */
[----:B------:R-:W-:Y:S01]  /*60860*/  STL [R1+0x152c], R8 ;  /* 0x00152c0801007387 */ /* 0x000fe20000100800 */
[----:B------:R-:W-:-:S03]  /*60870*/  IADD3.X R21, PT, PT, R21, UR9, RZ, P0, !PT ;  /* 0x0000000915157c10 */ /* 0x000fc600087fe4ff */
[----:B------:R-:W-:Y:S01]  /*60880*/  STL [R1+0x14f8], R5 ;  /* 0x0014f80501007387 */ /* 0x000fe20000100800 */
[----:B------:R-:W-:-:S03]  /*60890*/  IADD3 R28, P6, PT, R28, UR12, RZ ;  /* 0x0000000c1c1c7c10 */ /* 0x000fc6000ffde0ff */
[----:B------:R0:W-:Y:S04]  /*608a0*/  STL [R1+0x151c], R21 ;  /* 0x00151c1501007387 */ /* 0x0001e80000100800 */
        /* <DEDUP_REMOVED lines=46> */
[----:B------:R0:W-:Y:S04]  /*60b90*/  STL [R1+0x14d0], R3 ;  /* 0x0014d00301007387 */ /* 0x0001e80000100800 */
[----:B0-----:R-:W3:Y:S04]  /*60ba0*/  LDL.LU R3, [R1+0x1494] ;  /* 0x0014940001037983 */ /* 0x001ee80000300800 */
[----:B------:R-:W-:Y:S01]  /*60bb0*/  STL [R1+0x14fc], R16 ;  /* 0x0014fc1001007387 */ /* 0x000fe20000100800 */
[----:B----4-:R-:W-:-:S02]  /*60bc0*/  IADD3 R19, P5, PT, R19, UR12, RZ ;  /* 0x0000000c13137c10 */ /* 0x010fc4000ffbe0ff */
[----:B------:R-:W-:Y:S02]  /*60bd0*/  IADD3.X R7, PT, PT, R7, UR9, RZ, P6, !PT ;  /* 0x0000000907077c10 */ /* 0x000fe4000b7fe4ff */
[----:B------:R-:W-:Y:S01]  /*60be0*/  IADD3 R11, P6, PT, R11, UR12, RZ ;  /* 0x0000000c0b0b7c10 */ /* 0x000fe2000ffde0ff */
        /* <DEDUP_REMOVED lines=30> */
[----:B0-----:R-:W4:Y:S04]  /*60dd0*/  LDL.LU R20, [R1+0x1460] ;  /* 0x0014600001147983 */ /* 0x001f280000300800 */
[----:B------:R0:W-:Y:S01]  /*60de0*/  STL [R1+0x1488], R2 ;  /* 0x0014880201007387 */ /* 0x0001e20000100800 */
[----:B------:R-:W-:-:S03]  /*60df0*/  IADD3.X R5, PT, PT, R5, UR9, RZ, P0, !PT ;  /* 0x0000000905057c10 */ /* 0x000fc600087fe4ff */
[----:B0-----:R-:W4:Y:S01]  /*60e00*/  LDL.LU R2, [R1+0x148c] ;  /* 0x00148c0001027983 */ /* 0x001f220000300800 */
[----:B------:R-:W-:Y:S02]  /*60e10*/  IADD3.X R28, PT, PT, R28, UR9, RZ, P1, !PT ;  /* 0x000000091c1c7c10 */ /* 0x000fe40008ffe4ff */
[----:B------:R-:W-:Y:S01]  /*60e20*/  IADD3 R4, P0, PT, R4, UR12, RZ ;  /* 0x0000000c04047c10 */ /* 0x000fe2000ff1e0ff */
[----:B------:R-:W-:Y:S04]  /*60e30*/  STL [R1+0x14b4], R9 ;  /* 0x0014b40901007387 */ /* 0x000fe80000100800 */
[----:B------:R-:W-:Y:S04]  /*60e40*/  STL [R1+0x1480], R8 ;  /* 0x0014800801007387 */ /* 0x000fe80000100800 */
[----:B------:R-:W-:Y:S01]  /*60e50*/  STL [R1+0x14ac], R5 ;  /* 0x0014ac0501007387 */ /* 0x000fe20000100800 */
[----:B------:R-:W-:-:S05]  /*60e60*/  IADD3 R0, P1, PT, R0, UR12, RZ ;  /* 0x0000000c00007c10 */ /* 0x000fca000ff3e0ff */
        /* <DEDUP_REMOVED lines=87> */
[----:B------:R-:W-:Y:S04]  /*613e0*/  STL [R1+0x1408], R9 ;  /* 0x0014080901007387 */ /* 0x000fe80000100800 */
[----:B------:R-:W-:Y:S01]  /*613f0*/  STL [R1+0x1434], R8 ;  /* 0x0014340801007387 */ /* 0x000fe20000100800 */
[----:B------:R-:W-:-:S03]  /*61400*/  IADD3.X R4, PT, PT, R4, UR9, RZ, P2, !PT ;  /* 0x0000000904047c10 */ /* 0x000fc600097fe4ff */
        /* <DEDUP_REMOVED lines=10> */
[----:B------:R-:W-:-:S05]  /*614b0*/  IADD3 R20, P3, PT, R20, UR12, RZ ;  /* 0x0000000c14147c10 */ /* 0x000fca000ff7e0ff */
[----:B------:R0:W-:Y:S04]  /*614c0*/  STL [R1+0x13f0], R20 ;  /* 0x0013f01401007387 */ /* 0x0001e80000100800 */
[----:B------:R-:W4:Y:S04]  /*614d0*/  LDL.LU R16, [R1+0x1404] ;  /* 0x0014040001107983 */ /* 0x000f280000300800 */
[----:B------:R-:W4:Y:S04]  /*614e0*/  LDL.LU R17, [R1+0x13d0] ;  /* 0x0013d00001117983 */ /* 0x000f280000300800 */
[----:B------:R-:W4:Y:S01]  /*614f0*/  LDL.LU R18, [R1+0x13fc] ;  /* 0x0013fc0001127983 */ /* 0x000f220000300800 */
[----:B--2---:R-:W-:-:S05]  /*61500*/  IADD3 R21, P4, PT, R21, UR12, RZ ;  /* 0x0000000c15157c10 */ /* 0x004fca000ff9e0ff */
        /* <DEDUP_REMOVED lines=33> */
[----:B------:R-:W-:Y:S02]  /*61720*/  IADD3.X R16, PT, PT, R16, UR9, RZ, P0, !PT ;  /* 0x0000000910107c10 */ /* 0x000fe400087fe4ff */
[----:B------:R-:W-:Y:S02]  /*61730*/  IADD3 R17, P0, PT, R17, UR12, RZ ;  /* 0x0000000c11117c10 */ /* 0x000fe4000ff1e0ff */
[----:B------:R-:W-:Y:S02]  /*61740*/  IADD3.X R18, PT, PT, R18, UR9, RZ, P1, !PT ;  /* 0x0000000912127c10 */ /* 0x000fe40008ffe4ff */
[----:B--2---:R-:W-:-:S02]  /*61750*/  IADD3 R19, P1, PT, R19, UR12, RZ ;  /* 0x0000000c13137c10 */ /* 0x004fc4000ff3e0ff */
        /* <DEDUP_REMOVED lines=90> */
[----:B------:R0:W-:Y:S04]  /*61d00*/  STL [R1+0x138c], R2 ;  /* 0x00138c0201007387 */ /* 0x0001e80000100800 */
[----:B0-----:R-:W4:Y:S01]  /*61d10*/  LDL.LU R2, [R1+0x12f0] ;  /* 0x0012f00001027983 */ /* 0x001f220000300800 */
[----:B------:R-:W-:-:S02]  /*61d20*/  IADD3.X R19, PT, PT, R19, UR9, RZ, P3, !PT ;  /* 0x0000000913137c10 */ /* 0x000fc40009ffe4ff */
        /* <DEDUP_REMOVED lines=39> */
[----:B------:R-:W-:Y:S04]  /*61fa0*/  STL [R1+0x133c], R8 ;  /* 0x00133c0801007387 */ /* 0x000fe80000100800 */
[----:B------:R-:W-:Y:S01]  /*61fb0*/  STL [R1+0x1308], R5 ;  /* 0x0013080501007387 */ /* 0x000fe20000100800 */
[----:B------:R-:W-:-:S02]  /*61fc0*/  IADD3.X R21, PT, PT, R21, UR9, RZ, P6, !PT ;  /* 0x0000000915157c10 */ /* 0x000fc4000b7fe4ff */
        /* <DEDUP_REMOVED lines=50> */
[----:B------:R-:W-:Y:S04]  /*622f0*/  STL [R1+0x130c], R16 ;  /* 0x00130c1001007387 */ /* 0x000fe80000100800 */
[----:B------:R-:W-:Y:S01]  /*62300*/  STL [R1+0x12d8], R17 ;  /* 0x0012d81101007387 */ /* 0x000fe20000100800 */
[----:B----4-:R-:W-:-:S02]  /*62310*/  IADD3 R19, P4, PT, R19, UR12, RZ ;  /* 0x0000000c13137c10 */ /* 0x010fc4000ff9e0ff */
        /* <DEDUP_REMOVED lines=34> */
[----:B0-----:R-:W4:Y:S04]  /*62540*/  LDL.LU R2, [R1+0x129c] ;  /* 0x00129c0001027983 */ /* 0x001f280000300800 */
[----:B------:R-:W-:Y:S01]  /*62550*/  STL [R1+0x12c4], R9 ;  /* 0x0012c40901007387 */ /* 0x000fe20000100800 */
[----:B------:R-:W-:Y:S02]  /*62560*/  IADD3.X R28, PT, PT, R28, UR9, RZ, P0, !PT ;  /* 0x000000091c1c7c10 */ /* 0x000fe400087fe4ff */
[----:B------:R-:W-:Y:S01]  /*62570*/  IADD3 R4, P6, PT, R4, UR12, RZ ;  /* 0x0000000c04047c10 */ /* 0x000fe2000ffde0ff */
        /* <DEDUP_REMOVED lines=91> */
[----:B------:R-:W-:Y:S04]  /*62b30*/  STL [R1+0x1244], R8 ;  /* 0x0012440801007387 */ /* 0x000fe80000100800 */
[----:B------:R-:W-:Y:S01]  /*62b40*/  STL [R1+0x1210], R5 ;  /* 0x0012100501007387 */ /* 0x000fe20000100800 */
[----:B------:R-:W-:-:S02]  /*62b50*/  IADD3.X R4, PT, PT, R4, UR9, RZ, P1, !PT ;  /* 0x0000000904047c10 */ /* 0x000fc40008ffe4ff */
        /* <DEDUP_REMOVED lines=143> */
[----:B0-----:R-:W4:Y:S04]  /*63450*/  LDL.LU R2, [R1+0x1100] ;  /* 0x0011000001027983 */ /* 0x001f280000300800 */
[----:B------:R-:W-:Y:S01]  /*63460*/  STL [R1+0x1168], R16 ;  /* 0x0011681001007387 */ /* 0x000fe20000100800 */
[----:B------:R-:W-:-:S02]  /*63470*/  IADD3.X R19, PT, PT, R19, UR9, RZ, P2, !PT ;  /* 0x0000000913137c10 */ /* 0x000fc400097fe4ff */
        /* <DEDUP_REMOVED lines=464> */
[----:B------:R-:W-:Y:S04]  /*65180*/  STL [R1+0xef8], R17 ;  /* 0x000ef81101007387 */ /* 0x000fe80000100800 */
[----:B------:R-:W-:Y:S01]  /*65190*/  STL [R1+0xf24], R18 ;  /* 0x000f241201007387 */ /* 0x000fe20000100800 */
[----:B----4-:R-:W-:-:S02]  /*651a0*/  IADD3 R19, P2, PT, R19, UR12, RZ ;  /* 0x0000000c13137c10 */ /* 0x010fc4000ff5e0ff */
[----:B------:R-:W-:Y:S02]  /*651b0*/  IADD3.X R7, PT, PT, R7, UR9, RZ, P3, !PT ;  /* 0x0000000907077c10 */ /* 0x000fe40009ffe4ff */
[----:B------:R-:W-:Y:S02]  /*651c0*/  IADD3 R11, P3, PT, R11, UR12, RZ ;  /* 0x0000000c0b0b7c10 */ /* 0x000fe4000ff7e0ff */
        /* <DEDUP_REMOVED lines=32> */
[----:B------:R-:W-:Y:S04]  /*653d0*/  STL [R1+0xee4], R9 ;  /* 0x000ee40901007387 */ /* 0x000fe80000100800 */
[----:B------:R-:W-:Y:S01]  /*653e0*/  STL [R1+0xeb0], R8 ;  /* 0x000eb00801007387 */ /* 0x000fe20000100800 */
[----:B------:R-:W-:Y:S02]  /*653f0*/  IADD3.X R28, PT, PT, R28, UR9, RZ, P5, !PT ;  /* 0x000000091c1c7c10 */ /* 0x000fe4000affe4ff */
[----:B------:R-:W-:Y:S01]  /*65400*/  IADD3 R4, P4, PT, R4, UR12, RZ ;  /* 0x0000000c04047c10 */ /* 0x000fe2000ff9e0ff */
        /* <DEDUP_REMOVED lines=237> */
[----:B------:R-:W-:Y:S04]  /*662e0*/  STL [R1+0xd88], R16 ;  /* 0x000d881001007387 */ /* 0x000fe80000100800 */
[----:B------:R-:W-:Y:S01]  /*662f0*/  STL [R1+0xdb4], R17 ;  /* 0x000db41101007387 */ /* 0x000fe20000100800 */
[----:B------:R-:W-:-:S02]  /*66300*/  IADD3.X R19, PT, PT, R19, UR9, RZ, P0, !PT ;  /* 0x0000000913137c10 */ /* 0x000fc400087fe4ff */
        /* <DEDUP_REMOVED lines=34> */
[----:B--2---:R-:W-:Y:S01]  /*66530*/  IADD3 R5, P1, PT, R5, UR12, RZ ;  /* 0x0000000c05057c10 */ /* 0x004fe2000ff3e0ff */
[----:B------:R-:W-:Y:S01]  /*66540*/  STL [R1+0xd40], R9 ;  /* 0x000d400901007387 */ /* 0x000fe20000100800 */
[----:B------:R-:W-:-:S03]  /*66550*/  IADD3.X R4, PT, PT, R4, UR9, RZ, P2, !PT ;  /* 0x0000000904047c10 */ /* 0x000fc600097fe4ff */
[----:B------:R-:W-:Y:S01]  /*66560*/  STL [R1+0xd6c], R8 ;  /* 0x000d6c0801007387 */ /* 0x000fe20000100800 */
[----:B------:R-:W-:-:S03]  /*66570*/  IADD3 R28, P2, PT, R28, UR12, RZ ;  /* 0x0000000c1c1c7c10 */ /* 0x000fc6000ff5e0ff */
[----:B------:R-:W-:Y:S01]  /*66580*/  STL [R1+0xd38], R5 ;  /* 0x000d380501007387 */ /* 0x000fe20000100800 */
[----:B------:R-:W-:Y:S02]  /*66590*/  IADD3.X R21, PT, PT, R21, UR9, RZ, P3, !PT ;  /* 0x0000000915157c10 */ /* 0x000fe40009ffe4ff */
[----:B------:R-:W-:-:S03]  /*665a0*/  IADD3 R20, P3, PT, R20, UR12, RZ ;  /* 0x0000000c14147c10 */ /* 0x000fc6000ff7e0ff */
[----:B------:R0:W-:Y:S04]  /*665b0*/  STL [R1+0xd5c], R21 ;  /* 0x000d5c1501007387 */ /* 0x0001e80000100800 */
[----:B------:R-:W-:Y:S04]  /*665c0*/  STL [R1+0xd64], R4 ;  /* 0x000d640401007387 */ /* 0x000fe80000100800 */
        /* <DEDUP_REMOVED lines=85> */
[----:B------:R-:W-:Y:S04]  /*66b20*/  STL [R1+0xcc0], R8 ;  /* 0x000cc00801007387 */ /* 0x000fe80000100800 */
[----:B------:R-:W-:Y:S01]  /*66b30*/  STL [R1+0xcec], R5 ;  /* 0x000cec0501007387 */ /* 0x000fe20000100800 */
[----:B------:R-:W-:-:S02]  /*66b40*/  IADD3.X R28, PT, PT, R28, UR9, RZ, P4, !PT ;  /* 0x000000091c1c7c10 */ /* 0x000fc4000a7fe4ff */
[----:B------:R-:W-:Y:S02]  /*66b50*/  IADD3 R4, P3, PT, R4, UR12, RZ ;  /* 0x0000000c04047c10 */ /* 0x000fe4000ff7e0ff */
        /* <DEDUP_REMOVED lines=142> */
[----:B------:R-:W-:Y:S01]  /*67440*/  IADD3.X R18, PT, PT, R18, UR9, RZ, P4, !PT ;  /* 0x0000000912127c10 */ /* 0x000fe2000a7fe4ff */
[----:B------:R-:W-:Y:S01]  /*67450*/  STL [R1+0xc44], R16 ;  /* 0x000c441001007387 */ /* 0x000fe20000100800 */
[----:B--2---:R-:W-:-:S02]  /*67460*/  IADD3 R19, P4, PT, R19, UR12, RZ ;  /* 0x0000000c13137c10 */ /* 0x004fc4000ff9e0ff */
        /* <DEDUP_REMOVED lines=28> */
[----:B------:R0:W-:Y:S01]  /*67630*/  STL [R1+0xc04], R20 ;  /* 0x000c041401007387 */ /* 0x0001e20000100800 */
[----:B------:R-:W-:-:S03]  /*67640*/  IADD3.X R9, PT, PT, R9, UR9, RZ, P5, !PT ;  /* 0x0000000909097c10 */ /* 0x000fc6000affe4ff */
[----:B------:R-:W-:Y:S01]  /*67650*/  STL [R1+0xbd8], R24 ;  /* 0x000bd81801007387 */ /* 0x000fe20000100800 */
[----:B------:R-:W-:-:S03]  /*67660*/  IADD3 R8, P5, PT, R8, UR12, RZ ;  /* 0x0000000c08087c10 */ /* 0x000fc6000ffbe0ff */
        /* <DEDUP_REMOVED lines=60> */
[----:B------:R-:W-:Y:S04]  /*67a30*/  STL [R1+0xbc4], R17 ;  /* 0x000bc41101007387 */ /* 0x000fe80000100800 */
[----:B------:R-:W-:Y:S01]  /*67a40*/  STL [R1+0xb90], R18 ;  /* 0x000b901201007387 */ /* 0x000fe20000100800 */
[----:B------:R-:W-:-:S02]  /*67a50*/  IADD3.X R19, PT, PT, R19, UR9, RZ, P6, !PT ;  /* 0x0000000913137c10 */ /* 0x000fc4000b7fe4ff */
        /* <DEDUP_REMOVED lines=34> */
[----:B------:R-:W-:Y:S04]  /*67c80*/  STL [R1+0xb50], R9 ;  /* 0x000b500901007387 */ /* 0x000fe80000100800 */
[----:B------:R-:W-:Y:S01]  /*67c90*/  STL [R1+0xb7c], R8 ;  /* 0x000b7c0801007387 */ /* 0x000fe20000100800 */
[----:B------:R-:W-:Y:S02]  /*67ca0*/  IADD3.X R4, PT, PT, R4, UR9, RZ, P1, !PT ;  /* 0x0000000904047c10 */ /* 0x000fe40008ffe4ff */
[----:B------:R-:W-:Y:S01]  /*67cb0*/  IADD3 R28, P1, PT, R28, UR12, RZ ;  /* 0x0000000c1c1c7c10 */ /* 0x000fe2000ff3e0ff */
[----:B------:R-:W-:Y:S01]  /*67cc0*/  STL [R1+0xb48], R5 ;  /* 0x000b480501007387 */ /* 0x000fe20000100800 */
[----:B------:R-:W-:-:S02]  /*67cd0*/  IADD3.X R21, PT, PT, R21, UR9, RZ, P2, !PT ;  /* 0x0000000915157c10 */ /* 0x000fc400097fe4ff */
        /* <DEDUP_REMOVED lines=97> */
[----:B------:R-:W-:Y:S04]  /*682f0*/  STL [R1+0xaf4], R28 ;  /* 0x000af41c01007387 */ /* 0x000fe80000100800 */
[----:B------:R0:W-:Y:S04]  /*68300*/  STL [R1+0xaec], R29 ;  /* 0x000aec1d01007387 */ /* 0x0001e80000100800 */
[----:B0-----:R-:W4:Y:S04]  /*68310*/  LDL.LU R29, [R1+0xad4] ;  /* 0x000ad400011d7983 */ /* 0x001f280000300800 */
[----:B------:R-:W4:Y:S01]  /*68320*/  LDL.LU R16, [R1+0xaa0] ;  /* 0x000aa00001107983 */ /* 0x000f220000300800 */
[----:B--2---:R-:W-:-:S05]  /*68330*/  IADD3 R21, P4, PT, R21, UR12, RZ ;  /* 0x0000000c15157c10 */ /* 0x004fca000ff9e0ff */
[----:B------:R0:W-:Y:S04]  /*68340*/  STL [R1+0xab8], R21 ;  /* 0x000ab81501007387 */ /* 0x0001e80000100800 */
        /* <DEDUP_REMOVED lines=33> */
[----:B------:R-:W-:Y:S02]  /*68560*/  IADD3.X R29, PT, PT, R29, UR9, RZ, P0, !PT ;  /* 0x000000091d1d7c10 */ /* 0x000fe400087fe4ff */
[----:B------:R-:W-:-:S03]  /*68570*/  IADD3 R16, P0, PT, R16, UR12, RZ ;  /* 0x0000000c10107c10 */ /* 0x000fc6000ff1e0ff */
[----:B------:R0:W-:Y:S01]  /*68580*/  STL [R1+0xad4], R29 ;  /* 0x000ad41d01007387 */ /* 0x0001e20000100800 */
[----:B--2---:R-:W-:Y:S02]  /*68590*/  IADD3.X R17, PT, PT, R17, UR9, RZ, P1, !PT ;  /* 0x0000000911117c10 */ /* 0x004fe40008ffe4ff */
[----:B------:R-:W-:Y:S01]  /*685a0*/  IADD3 R18, P1, PT, R18, UR12, RZ ;  /* 0x0000000c12127c10 */ /* 0x000fe2000ff3e0ff */
        /* <DEDUP_REMOVED lines=31> */
[----:B------:R0:W-:Y:S01]  /*687a0*/  STL [R1+0xa60], R21 ;  /* 0x000a601501007387 */ /* 0x0001e20000100800 */
[----:B------:R-:W-:-:S03]  /*687b0*/  IADD3 R9, P2, PT, R9, UR12, RZ ;  /* 0x0000000c09097c10 */ /* 0x000fc6000ff5e0ff */
[----:B------:R-:W-:Y:S01]  /*687c0*/  STL [R1+0xa94], R24 ;  /* 0x000a941801007387 */ /* 0x000fe20000100800 */
[----:B------:R-:W-:-:S03]  /*687d0*/  IADD3.X R8, PT, PT, R8, UR9, RZ, P3, !PT ;  /* 0x0000000908087c10 */ /* 0x000fc60009ffe4ff */
        /* <DEDUP_REMOVED lines=41> */
[----:B---3--:R-:W-:-:S05]  /*68a70*/  IADD3.X R21, PT, PT, R21, UR9, RZ, P0, !PT ;  /* 0x0000000915157c10 */ /* 0x008fca00087fe4ff */
[----:B------:R3:W-:Y:S04]  /*68a80*/  STL [R1+0xa64], R21 ;  /* 0x000a641501007387 */ /* 0x0007e80000100800 */
[----:B------:R-:W2:Y:S01]  /*68a90*/  LDL.LU R28, [R1+0x1934] ;  /* 0x00193400011c7983 */ /* 0x000ea20000300800 */
[----:B----4-:R-:W-:-:S05]  /*68aa0*/  IADD3 R3, P0, PT, R3, UR12, RZ ;  /* 0x0000000c03037c10 */ /* 0x010fca000ff1e0ff */
[----:B------:R4:W-:Y:S04]  /*68ab0*/  STL [R1+0x1948], R3 ;  /* 0x0019480301007387 */ /* 0x0009e80000100800 */
[----:B0-----:R-:W2:Y:S04]  /*68ac0*/  LDL.LU R20, [R1+0x19a8] ;  /* 0x0019a80001147983 */ /* 0x001ea80000300800 */
[----:B-1----:R-:W2:Y:S04]  /*68ad0*/  LDL.LU R29, [R1+0x193c] ;  /* 0x00193c00011d7983 */ /* 0x002ea80000300800 */
[----:B---3--:R-:W3:Y:S04]  /*68ae0*/  LDL.LU R21, [R1+0x19b0] ;  /* 0x0019b00001157983 */ /* 0x008ee80000300800 */
[----:B----4-:R-:W4:Y:S01]  /*68af0*/  LDL.LU R3, [R1+0x1944] ;  /* 0x0019440001037983 */ /* 0x010f220000300800 */
        /* <DEDUP_REMOVED lines=23> */
[----:B------:R0:W-:Y:S01]  /*68c70*/  STL [R1+0xa44], R22 ;  /* 0x000a441601007387 */ /* 0x0001e20000100800 */
[----:B------:R-:W-:-:S03]  /*68c80*/  IADD3 R13, P0, PT, R13, UR12, RZ ;  /* 0x0000000c0d0d7c10 */ /* 0x000fc6000ff1e0ff */
[----:B------:R1:W-:Y:S01]  /*68c90*/  STL [R1+0x1970], R23 ;  /* 0x0019701701007387 */ /* 0x0003e20000100800 */
[----:B------:R-:W-:-:S03]  /*68ca0*/  IADD3.X R14, PT, PT, R14, UR9, RZ, P1, !PT ;  /* 0x000000090e0e7c10 */ /* 0x000fc60008ffe4ff */
[----:B------:R2:W-:Y:S01]  /*68cb0*/  STL [R1+0xa40], R26 ;  /* 0x000a401a01007387 */ /* 0x0005e20000100800 */
[----:B------:R-:W-:-:S03]  /*68cc0*/  IADD3 R12, P1, PT, R12, UR12, RZ ;  /* 0x0000000c0c0c7c10 */ /* 0x000fc6000ff3e0ff */
[----:B------:R0:W-:Y:S01]  /*68cd0*/  STL [R1+0x1978], R27 ;  /* 0x0019781b01007387 */ /* 0x0001e20000100800 */
[----:B------:R-:W-:-:S03]  /*68ce0*/  IADD3.X R25, PT, PT, R25, UR9, RZ, P2, !PT ;  /* 0x0000000919197c10 */ /* 0x000fc600097fe4ff */
[----:B------:R-:W-:Y:S04]  /*68cf0*/  STL [R1+0xa3c], R15 ;  /* 0x000a3c0f01007387 */ /* 0x000fe80000100800 */
[----:B------:R0:W-:Y:S01]  /*68d00*/  STL [R1+0x1980], R13 ;  /* 0x0019800d01007387 */ /* 0x0001e20000100800 */
[----:B------:R-:W-:-:S03]  /*68d10*/  IADD3 R24, P2, PT, R24, UR12, RZ ;  /* 0x0000000c18187c10 */ /* 0x000fc6000ff5e0ff */
[----:B------:R-:W-:Y:S01]  /*68d20*/  STL [R1+0xa38], R14 ;  /* 0x000a380e01007387 */ /* 0x000fe20000100800 */
[----:B------:R-:W-:-:S03]  /*68d30*/  IADD3.X R9, PT, PT, R9, UR9, RZ, P3, !PT ;  /* 0x0000000909097c10 */ /* 0x000fc60009ffe4ff */
[----:B------:R1:W-:Y:S01]  /*68d40*/  STL [R1+0x1988], R12 ;  /* 0x0019880c01007387 */ /* 0x0003e20000100800 */
[----:B------:R-:W-:-:S03]  /*68d50*/  IADD3 R8, P3, PT, R8, UR12, RZ ;  /* 0x0000000c08087c10 */ /* 0x000fc6000ff7e0ff */
[----:B------:R-:W-:Y:S04]  /*68d60*/  STL [R1+0xa34], R25 ;  /* 0x000a341901007387 */ /* 0x000fe80000100800 */
[----:B0-----:R-:W4:Y:S01]  /*68d70*/  LDL.LU R22, [R1+0x19c0] ;  /* 0x0019c00001167983 */ /* 0x001f220000300800 */
[----:B------:R-:W-:-:S03]  /*68d80*/  IADD3.X R5, PT, PT, R5, UR9, RZ, P4, !PT ;  /* 0x0000000905057c10 */ /* 0x000fc6000a7fe4ff */
[----:B------:R0:W-:Y:S01]  /*68d90*/  STL [R1+0x1990], R24 ;  /* 0x0019901801007387 */ /* 0x0001e20000100800 */
[----:B------:R-:W-:-:S03]  /*68da0*/  IADD3 R4, P4, PT, R4, UR12, RZ ;  /* 0x0000000c04047c10 */ /* 0x000fc6000ff9e0ff */
[----:B-1----:R-:W4:Y:S04]  /*68db0*/  LDL.LU R23, [R1+0x1954] ;  /* 0x0019540001177983 */ /* 0x002f280000300800 */
[----:B------:R-:W-:Y:S04]  /*68dc0*/  STL [R1+0xa30], R9 ;  /* 0x000a300901007387 */ /* 0x000fe80000100800 */
[----:B------:R1:W-:Y:S04]  /*68dd0*/  STL [R1+0x1998], R8 ;  /* 0x0019980801007387 */ /* 0x0003e80000100800 */
[----:B------:R-:W-:Y:S04]  /*68de0*/  STL [R1+0x192c], R5 ;  /* 0x00192c0501007387 */ /* 0x000fe80000100800 */
[----:B------:R0:W-:Y:S01]  /*68df0*/  STL [R1+0x19a0], R4 ;  /* 0x0019a00401007387 */ /* 0x0001e20000100800 */
[----:B------:R-:W-:-:S05]  /*68e00*/  IADD3.X R28, PT, PT, R28, UR9, RZ, P5, !PT ;  /* 0x000000091c1c7c10 */ /* 0x000fca000affe4ff */
[----:B------:R-:W-:Y:S04]  /*68e10*/  STL [R1+0x1934], R28 ;  /* 0x0019341c01007387 */ /* 0x000fe80000100800 */
[----:B--2---:R-:W2:Y:S01]  /*68e20*/  LDL.LU R26, [R1+0x19c8] ;  /* 0x0019c800011a7983 */ /* 0x004ea20000300800 */
[----:B------:R-:W-:Y:S02]  /*68e30*/  IADD3 R20, P5, PT, R20, UR12, RZ ;  /* 0x0000000c14147c10 */ /* 0x000fe4000ffbe0ff */
[----:B------:R-:W-:Y:S02]  /*68e40*/  IADD3.X R29, PT, PT, R29, UR9, RZ, P6, !PT ;  /* 0x000000091d1d7c10 */ /* 0x000fe4000b7fe4ff */
[----:B---3--:R-:W-:Y:S01]  /*68e50*/  IADD3 R21, P6, PT, R21, UR12, RZ ;  /* 0x0000000c15157c10 */ /* 0x008fe2000ffde0ff */
[----:B------:R3:W-:Y:S04]  /*68e60*/  STL [R1+0x19a8], R20 ;  /* 0x0019a81401007387 */ /* 0x0007e80000100800 */
[----:B------:R-:W-:Y:S01]  /*68e70*/  STL [R1+0x193c], R29 ;  /* 0x00193c1d01007387 */ /* 0x000fe20000100800 */
[----:B----4-:R-:W-:-:S03]  /*68e80*/  IADD3.X R3, PT, PT, R3, UR9, RZ, P0, !PT ;  /* 0x0000000903037c10 */ /* 0x010fc600087fe4ff */
[----:B------:R-:W-:Y:S04]  /*68e90*/  STL [R1+0x19b0], R21 ;  /* 0x0019b01501007387 */ /* 0x000fe80000100800 */
[----:B------:R-:W4:Y:S04]  /*68ea0*/  LDL.LU R27, [R1+0x195c] ;  /* 0x00195c00011b7983 */ /* 0x000f280000300800 */
[----:B------:R0:W-:Y:S04]  /*68eb0*/  STL [R1+0x1944], R3 ;  /* 0x0019440301007387 */ /* 0x0001e80000100800 */
[----:B------:R-:W4:Y:S01]  /*68ec0*/  LDL.LU R13, [R1+0x19d0] ;  /* 0x0019d000010d7983 */ /* 0x000f220000300800 */
[----:B------:R-:W-:-:S05]  /*68ed0*/  IADD3 R2, P0, PT, R2, UR12, RZ ;  /* 0x0000000c02027c10 */ /* 0x000fca000ff1e0ff */
[----:B------:R0:W-:Y:S04]  /*68ee0*/  STL [R1+0x19b8], R2 ;  /* 0x0019b80201007387 */ /* 0x0001e80000100800 */
[----:B------:R-:W4:Y:S04]  /*68ef0*/  LDL.LU R15, [R1+0x1964] ;  /* 0x00196400010f7983 */ /* 0x000f280000300800 */
[----:B------:R-:W4:Y:S01]  /*68f00*/  LDL.LU R12, [R1+0x19d8] ;  /* 0x0019d800010c7983 */ /* 0x000f220000300800 */
[----:B------:R-:W-:-:S05]  /*68f10*/  IADD3.X R0, PT, PT, R0, UR9, RZ, P1, !PT ;  /* 0x0000000900007c10 */ /* 0x000fca0008ffe4ff */
[----:B------:R1:W-:Y:S04]  /*68f20*/  STL [R1+0x194c], R0 ;  /* 0x00194c0001007387 */ /* 0x0003e80000100800 */
[----:B------:R-:W4:Y:S04]  /*68f30*/  LDL.LU R14, [R1+0x196c] ;  /* 0x00196c00010e7983 */ /* 0x000f280000300800 */
[----:B0-----:R-:W4:Y:S04]  /*68f40*/  LDL.LU R24, [R1+0x19e0] ;  /* 0x0019e00001187983 */ /* 0x001f280000300800 */
[----:B------:R-:W4:Y:S04]  /*68f50*/  LDL.LU R25, [R1+0x1974] ;  /* 0x0019740001197983 */ /* 0x000f280000300800 */
[----:B-1----:R-:W4:Y:S04]  /*68f60*/  LDL.LU R8, [R1+0x19e8] ;  /* 0x0019e80001087983 */ /* 0x002f280000300800 */
[----:B------:R-:W4:Y:S04]  /*68f70*/  LDL.LU R9, [R1+0x197c] ;  /* 0x00197c0001097983 */ /* 0x000f280000300800 */
[----:B------:R-:W4:Y:S04]  /*68f80*/  LDL.LU R4, [R1+0x19f0] ;  /* 0x0019f00001047983 */ /* 0x000f280000300800 */
[----:B------:R-:W4:Y:S04]  /*68f90*/  LDL.LU R5, [R1+0x1984] ;  /* 0x0019840001057983 */ /* 0x000f280000300800 */
[----:B---3--:R-:W3:Y:S04]  /*68fa0*/  LDL.LU R20, [R1+0x1a0c] ;  /* 0x001a0c0001147983 */ /* 0x008ee80000300800 */
        /* <DEDUP_REMOVED lines=9> */
[----:B------:R-:W-:-:S02]  /*69040*/  IADD3 R22, P1, PT, R22, UR12, RZ ;  /* 0x0000000c16167c10 */ /* 0x000fc4000ff3e0ff */
[----:B------:R-:W-:-:S03]  /*69050*/  IADD3.X R23, PT, PT, R23, UR9, RZ, P2, !PT ;  /* 0x0000000917177c10 */ /* 0x000fc600097fe4ff */
[----:B------:R0:W-:Y:S04]  /*69060*/  STL [R1+0x19c0], R22 ;  /* 0x0019c01601007387 */ /* 0x0001e80000100800 */
[----:B------:R-:W3:Y:S04]  /*69070*/  LDL.LU R19, [R1+0x19f4] ;  /* 0x0019f40001137983 */ /* 0x000ee80000300800 */
[----:B------:R1:W-:Y:S04]  /*69080*/  STL [R1+0x1954], R23 ;  /* 0x0019541701007387 */ /* 0x0003e80000100800 */
[----:B------:R-:W3:Y:S04]  /*69090*/  LDL.LU R7, [R1+0x19bc] ;  /* 0x0019bc0001077983 */ /* 0x000ee80000300800 */
[----:B------:R-:W3:Y:S04]  /*690a0*/  LDL.LU R11, [R1+0x19c4] ;  /* 0x0019c400010b7983 */ /* 0x000ee80000300800 */
[----:B0-----:R-:W3:Y:S04]  /*690b0*/  LDL.LU R22, [R1+0xa10] ;  /* 0x000a100001167983 */ /* 0x001ee80000300800 */
[----:B-1----:R-:W3:Y:S01]  /*690c0*/  LDL.LU R23, [R1+0x19d4] ;  /* 0x0019d40001177983 */ /* 0x002ee20000300800 */
[----:B--2---:R-:W-:-:S05]  /*690d0*/  IADD3 R26, P2, PT, R26, UR12, RZ ;  /* 0x0000000c1a1a7c10 */ /* 0x004fca000ff5e0ff */
[----:B------:R0:W-:Y:S04]  /*690e0*/  STL [R1+0x19c8], R26 ;  /* 0x0019c81a01007387 */ /* 0x0001e80000100800 */
[----:B0-----:R-:W2:Y:S01]  /*690f0*/  LDL.LU R26, [R1+0x19dc] ;  /* 0x0019dc00011a7983 */ /* 0x001ea20000300800 */
[----:B----4-:R-:W-:Y:S02]  /*69100*/  IADD3.X R27, PT, PT, R27, UR9, RZ, P3, !PT ;  /* 0x000000091b1b7c10 */ /* 0x010fe40009ffe4ff */
[----:B------:R-:W-:-:S03]  /*69110*/  IADD3 R13, P3, PT, R13, UR12, RZ ;  /* 0x0000000c0d0d7c10 */ /* 0x000fc6000ff7e0ff */
[----:B------:R0:W-:Y:S04]  /*69120*/  STL [R1+0x195c], R27 ;  /* 0x00195c1b01007387 */ /* 0x0001e80000100800 */
[----:B0-----:R-:W4:Y:S04]  /*69130*/  LDL.LU R27, [R1+0x19ec] ;  /* 0x0019ec00011b7983 */ /* 0x001f280000300800 */
[----:B------:R0:W-:Y:S04]  /*69140*/  STL [R1+0x19d0], R13 ;  /* 0x0019d00d01007387 */ /* 0x0001e80000100800 */
[----:B0-----:R1:W5:Y:S01]  /*69150*/  LDL.LU R13, [R1+0x1b04] ;  /* 0x001b0400010d7983 */ /* 0x0013620000300800 */
[----:B------:R-:W-:-:S02]  /*69160*/  IADD3.X R15, PT, PT, R15, UR9, RZ, P4, !PT ;  /* 0x000000090f0f7c10 */ /* 0x000fc4000a7fe4ff */
[----:B------:R-:W-:-:S03]  /*69170*/  IADD3 R12, P4, PT, R12, UR12, RZ ;  /* 0x0000000c0c0c7c10 */ /* 0x000fc6000ff9e0ff */
[----:B------:R0:W-:Y:S04]  /*69180*/  STL [R1+0x1964], R15 ;  /* 0x0019640f01007387 */ /* 0x0001e80000100800 */
[----:B0-----:R1:W5:Y:S04]  /*69190*/  LDL.LU R15, [R1+0x1b00] ;  /* 0x001b0000010f7983 */ /* 0x0013680000300800 */
[----:B------:R0:W-:Y:S04]  /*691a0*/  STL [R1+0x19d8], R12 ;  /* 0x0019d80c01007387 */ /* 0x0001e80000100800 */
[----:B0-----:R1:W5:Y:S01]  /*691b0*/  LDL.LU R12, [R1+0x1afc] ;  /* 0x001afc00010c7983 */ /* 0x0013620000300800 */
[----:B------:R-:W-:-:S02]  /*691c0*/  IADD3.X R14, PT, PT, R14, UR9, RZ, P5, !PT ;  /* 0x000000090e0e7c10 */ /* 0x000fc4000affe4ff */
[----:B------:R-:W-:Y:S02]  /*691d0*/  IADD3 R24, P5, PT, R24, UR12, RZ ;  /* 0x0000000c18187c10 */ /* 0x000fe4000ffbe0ff */
[----:B------:R-:W-:Y:S02]  /*691e0*/  IADD3.X R25, PT, PT, R25, UR9, RZ, P6, !PT ;  /* 0x0000000919197c10 */ /* 0x000fe4000b7fe4ff */
[----:B------:R-:W-:Y:S01]  /*691f0*/  IADD3 R8, P6, PT, R8, UR12, RZ ;  /* 0x0000000c08087c10 */ /* 0x000fe2000ffde0ff */
[----:B------:R0:W-:Y:S01]  /*69200*/  STL [R1+0x196c], R14 ;  /* 0x00196c0e01007387 */ /* 0x0001e20000100800 */
[----:B------:R-:W-:Y:S02]  /*69210*/  IADD3.X R9, PT, PT, R9, UR9, RZ, P0, !PT ;  /* 0x0000000909097c10 */ /* 0x000fe400087fe4ff */
[----:B------:R-:W-:Y:S02]  /*69220*/  IADD3 R4, P0, PT, R4, UR12, RZ ;  /* 0x0000000c04047c10 */ /* 0x000fe4000ff1e0ff */
[----:B------:R-:W-:Y:S01]  /*69230*/  IADD3.X R5, PT, PT, R5, UR9, RZ, P1, !PT ;  /* 0x0000000905057c10 */ /* 0x000fe20008ffe4ff */
[----:B0-----:R1:W5:Y:S04]  /*69240*/  LDL.LU R14, [R1+0x1af8] ;  /* 0x001af800010e7983 */ /* 0x0013680000300800 */
[----:B------:R0:W-:Y:S01]  /*69250*/  STL [R1+0x19e0], R24 ;  /* 0x0019e01801007387 */ /* 0x0001e20000100800 */
[----:B---3--:R-:W-:-:S02]  /*69260*/  IADD3 R20, P1, PT, R20, UR12, RZ ;  /* 0x0000000c14147c10 */ /* 0x008fc4000ff3e0ff */
[----:B------:R-:W-:Y:S01]  /*69270*/  IADD3.X R28, PT, PT, R28, UR9, RZ, P2, !PT ;  /* 0x000000091c1c7c10 */ /* 0x000fe200097fe4ff */
[----:B0-----:R1:W5:Y:S04]  /*69280*/  LDL.LU R24, [R1+0x1af4] ;  /* 0x001af40001187983 */ /* 0x0013680000300800 */
[----:B------:R0:W-:Y:S01]  /*69290*/  STL [R1+0x1974], R25 ;  /* 0x0019741901007387 */ /* 0x0001e20000100800 */
[----:B------:R-:W-:-:S03]  /*692a0*/  IADD3 R3, P2, PT, R3, UR12, RZ ;  /* 0x0000000c03037c10 */ /* 0x000fc6000ff5e0ff */
[----:B0-----:R1:W5:Y:S04]  /*692b0*/  LDL.LU R25, [R1+0x1af0] ;  /* 0x001af00001197983 */ /* 0x0013680000300800 */
[----:B------:R0:W-:Y:S01]  /*692c0*/  STL [R1+0x19e8], R8 ;  /* 0x0019e80801007387 */ /* 0x0001e20000100800 */
[----:B------:R-:W-:-:S03]  /*692d0*/  IADD3.X R21, PT, PT, R21, UR9, RZ, P3, !PT ;  /* 0x0000000915157c10 */ /* 0x000fc60009ffe4ff */
        /* <DEDUP_REMOVED lines=10> */
[----:B------:R0:W-:Y:S04]  /*69380*/  STL [R1+0x1a0c], R20 ;  /* 0x001a0c1401007387 */ /* 0x0001e80000100800 */
        /* <DEDUP_REMOVED lines=10> */
[----:B0-----:R-:W3:Y:S04]  /*69430*/  LDL.LU R2, [R1+0x1ac8] ;  /* 0x001ac80001027983 */ /* 0x001ee80000300800 */
[----:B------:R0:W-:Y:S04]  /*69440*/  STL [R1+0x1a00], R0 ;  /* 0x001a000001007387 */ /* 0x0001e80000100800 */
[----:B0-----:R-:W2:Y:S01]  /*69450*/  LDL.LU R0, [R1+0x1ac4] ;  /* 0x001ac40001007983 */ /* 0x001ea20000300800 */
[----:B------:R-:W-:-:S02]  /*69460*/  IADD3.X R16, PT, PT, R16, UR9, RZ, P5, !PT ;  /* 0x0000000910107c10 */ /* 0x000fc4000affe4ff */
[----:B--2---:R-:W-:-:S05]  /*69470*/  IADD3 R0, P5, PT, R0, UR12, RZ ;  /* 0x0000000c00007c10 */ /* 0x004fca000ffbe0ff */
[----:B------:R0:W-:Y:S04]  /*69480*/  STL [R1+0x19fc], R0 ;  /* 0x0019fc0001007387 */ /* 0x0001e80000100800 */
[----:B0-----:R-:W2:Y:S01]  /*69490*/  LDL.LU R0, [R1+0x1ac0] ;  /* 0x001ac00001007983 */ /* 0x001ea20000300800 */
[----:B---3--:R-:W-:-:S03]  /*694a0*/  IADD3.X R2, PT, PT, R2, UR9, RZ, P6, !PT ;  /* 0x0000000902027c10 */ /* 0x008fc6000b7fe4ff */
[----:B------:R-:W-:Y:S04]  /*694b0*/  STL [R1+0x19a4], R16 ;  /* 0x0019a41001007387 */ /* 0x000fe80000100800 */
[----:B------:R0:W-:Y:S01]  /*694c0*/  STL [R1+0x19ac], R2 ;  /* 0x0019ac0201007387 */ /* 0x0001e20000100800 */
[----:B------:R-:W-:Y:S02]  /*694d0*/  IADD3 R17, P6, PT, R17, UR12, RZ ;  /* 0x0000000c11117c10 */ /* 0x000fe4000ffde0ff */
[----:B------:R-:W-:Y:S02]  /*694e0*/  IADD3.X R18, PT, PT, R18, UR9, RZ, P0, !PT ;  /* 0x0000000912127c10 */ /* 0x000fe400087fe4ff */
[----:B------:R-:W-:Y:S01]  /*694f0*/  IADD3 R19, P0, PT, R19, UR12, RZ ;  /* 0x0000000c13137c10 */ /* 0x000fe2000ff1e0ff */
[----:B0-----:R-:W3:Y:S01]  /*69500*/  LDL.LU R2, [R1+0x1abc] ;  /* 0x001abc0001027983 */ /* 0x001ee20000300800 */
[----:B------:R-:W-:-:S03]  /*69510*/  IADD3.X R7, PT, PT, R7, UR9, RZ, P1, !PT ;  /* 0x0000000907077c10 */ /* 0x000fc60008ffe4ff */
[----:B------:R-:W-:Y:S01]  /*69520*/  STL [R1+0x19f8], R17 ;  /* 0x0019f81101007387 */ /* 0x000fe20000100800 */
[----:B------:R-:W-:-:S03]  /*69530*/  IADD3.X R11, PT, PT, R11, UR9, RZ, P2, !PT ;  /* 0x000000090b0b7c10 */ /* 0x000fc600097fe4ff */
[----:B------:R-:W-:Y:S04]  /*69540*/  STL [R1+0x19b4], R18 ;  /* 0x0019b41201007387 */ /* 0x000fe80000100800 */
[----:B------:R-:W-:Y:S04]  /*69550*/  STL [R1+0x19f4], R19 ;  /* 0x0019f41301007387 */ /* 0x000fe80000100800 */
[----:B------:R-:W-:Y:S01]  /*69560*/  STL [R1+0x19bc], R7 ;  /* 0x0019bc0701007387 */ /* 0x000fe20000100800 */
[----:B--2---:R-:W-:-:S05]  /*69570*/  IADD3.X R0, PT, PT, R0, UR9, RZ, P3, !PT ;  /* 0x0000000900007c10 */ /* 0x004fca0009ffe4ff */
[----:B------:R0:W-:Y:S04]  /*69580*/  STL [R1+0x19cc], R0 ;  /* 0x0019cc0001007387 */ /* 0x0001e80000100800 */
[----:B------:R-:W-:Y:S04]  /*69590*/  STL [R1+0x19c4], R11 ;  /* 0x0019c40b01007387 */ /* 0x000fe80000100800 */
[----:B0-----:R-:W2:Y:S01]  /*695a0*/  LDL.LU R0, [R1+0x1ab8] ;  /* 0x001ab80001007983 */ /* 0x001ea20000300800 */
[----:B------:R-:W-:Y:S02]  /*695b0*/  IADD3 R22, P1, PT, R22, UR13, RZ ;  /* 0x0000000d16167c10 */ /* 0x000fe4000ff3e0ff */
[----:B---3--:R-:W-:-:S03]  /*695c0*/  IADD3.X R2, PT, PT, R2, UR9, RZ, P6, !PT ;  /* 0x0000000902027c10 */ /* 0x008fc6000b7fe4ff */
[----:B------:R-:W-:Y:S04]  /*695d0*/  STL [R1+0xa10], R22 ;  /* 0x000a101601007387 */ /* 0x000fe80000100800 */
[----:B------:R0:W-:Y:S01]  /*695e0*/  STL [R1+0x19e4], R2 ;  /* 0x0019e40201007387 */ /* 0x0001e20000100800 */
[----:B------:R-:W-:Y:S01]  /*695f0*/  IADD3.X R23, PT, PT, R23, UR9, RZ, P4, !PT ;  /* 0x0000000917177c10 */ /* 0x000fe2000a7fe4ff */
[----:B0-----:R-:W0:Y:S01]  /*69600*/  S2R R2, SR_TID.X ;  /* 0x0000000000027919 */ /* 0x001e220000002100 */
[----:B------:R-:W-:Y:S02]  /*69610*/  IADD3.X R26, PT, PT, R26, UR9, RZ, P5, !PT ;  /* 0x000000091a1a7c10 */ /* 0x000fe4000affe4ff */
[----:B----4-:R-:W-:Y:S01]  /*69620*/  IADD3.X R27, PT, PT, R27, UR9, RZ, P0, !PT ;  /* 0x000000091b1b7c10 */ /* 0x010fe200087fe4ff */
[----:B------:R-:W-:Y:S04]  /*69630*/  STL [R1+0x19d4], R23 ;  /* 0x0019d41701007387 */ /* 0x000fe80000100800 */
[----:B------:R-:W-:Y:S01]  /*69640*/  STL [R1+0x19dc], R26 ;  /* 0x0019dc1a01007387 */ /* 0x000fe20000100800 */
[----:B------:R-:W-:-:S04]  /*69650*/  UIADD3 UR4, UPT, UPT, UR4, 0x1, URZ ;  /* 0x0000000104047890 */ /* 0x000fc8000fffe0ff */
[----:B------:R-:W-:Y:S01]  /*69660*/  UISETP.NE.U32.AND UP0, UPT, UR4, UR8, UPT ;  /* 0x000000080400728c */ /* 0x000fe2000bf05070 */
[----:B0-----:R-:W-:-:S05]  /*69670*/  LOP3.LUT R2, R2, 0x3f, RZ, 0xc0, !PT ;  /* 0x0000003f02027812 */ /* 0x001fca00078ec0ff */
[----:B------:R-:W-:Y:S01]  /*69680*/  IMAD.SHL.U32 R2, R2, 0x2, RZ ;  /* 0x0000000202027824 */ /* 0x000fe200078e00ff */
[----:B--2---:R-:W-:-:S05]  /*69690*/  IADD3.X R0, PT, PT, R0, UR6, RZ, P1, !PT ;  /* 0x0000000600007c10 */ /* 0x004fca0008ffe4ff */
[----:B------:R0:W-:Y:S04]  /*696a0*/  STL [R1+0xa0c], R0 ;  /* 0x000a0c0001007387 */ /* 0x0001e80000100800 */
[----:B0-----:R1:W5:Y:S04]  /*696b0*/  LDL.LU R0, [R1+0x1ab4] ;  /* 0x001ab40001007983 */ /* 0x0013680000300800 */
[----:B------:R1:W-:Y:S01]  /*696c0*/  STL [R1+0x19ec], R27 ;  /* 0x0019ec1b01007387 */ /* 0x0003e20000100800 */
[----:B------:R-:W-:Y:S05]  /*696d0*/  BRA.U UP0, `(.L_x_2) ;  /* 0xfffffc9900d07547 */ /* 0x000fea000b83ffff */
[----:B------:R-:W2:Y:S04]  /*696e0*/  LDL.LU R26, [R1+0x64c] ;  /* 0x00064c00011a7983 */ /* 0x000ea80000300800 */
[----:B--2---:R-:W-:Y:S04]  /*696f0*/  STL [R1+0x1c9c], R26 ;  /* 0x001c9c1a01007387 */ /* 0x004fe80000100800 */
[----:B-1----:R-:W2:Y:S04]  /*69700*/  LDL.LU R27, [R1+0x63c] ;  /* 0x00063c00011b7983 */ /* 0x002ea80000300800 */
[----:B--2---:R0:W-:Y:S04]  /*69710*/  STL [R1+0x1ca0], R27 ;  /* 0x001ca01b01007387 */ /* 0x0041e80000100800 */
[----:B0-----:R-:W2:Y:S04]  /*69720*/  LDL.LU R27, [R1+0x608] ;  /* 0x00060800011b7983 */ /* 0x001ea80000300800 */
        /* <DEDUP_REMOVED lines=17> */
[----:B------:R-:W2:Y:S01]  /*69840*/  LDL.LU R26, [R1+0x5f4] ;  /* 0x0005f400011a7983 */ /* 0x000ea20000300800 */
[----:B0-----:R-:W-:-:S03]  /*69850*/  IMAD.MOV.U32 R27, RZ, RZ, R10 ;  /* 0x000000ffff1b7224 */ /* 0x001fc600078e000a */
        /* <DEDUP_REMOVED lines=19> */
[----:B------:R-:W2:Y:S04]  /*69990*/  LDL.LU R2, [R1+0x624] ;  /* 0x0006240001027983 */ /* 0x000ea80000300800 */
[----:B------:R-:W3:Y:S01]  /*699a0*/  LDL.LU R16, [R1+0x610] ;  /* 0x0006100001107983 */ /* 0x000ee20000300800 */
[----:B0-----:R-:W-:-:S03]  /*699b0*/  IMAD.MOV.U32 R26, RZ, RZ, R6 ;  /* 0x000000ffff1a7224 */ /* 0x001fc600078e0006 */
[----:B------:R-:W3:Y:S04]  /*699c0*/  LDL.LU R17, [R1+0x620] ;  /* 0x0006200001117983 */ /* 0x000ee80000300800 */
[----:B------:R-:W4:Y:S04]  /*699d0*/  LDL.LU R18, [R1+0x40c] ;  /* 0x00040c0001127983 */ /* 0x000f280000300800 */
[----:B------:R-:W4:Y:S04]  /*699e0*/  LDL.LU R19, [R1+0x41c] ;  /* 0x00041c0001137983 */ /* 0x000f280000300800 */
[----:B------:R-:W2:Y:S04]  /*699f0*/  LDL.LU R6, [R1+0x408] ;  /* 0x0004080001067983 */ /* 0x000ea80000300800 */
[----:B------:R-:W2:Y:S04]  /*69a00*/  LDL.LU R7, [R1+0x418] ;  /* 0x0004180001077983 */ /* 0x000ea80000300800 */
[----:B------:R-:W2:Y:S04]  /*69a10*/  LDL.LU R10, [R1+0x404] ;  /* 0x00040400010a7983 */ /* 0x000ea80000300800 */
[----:B------:R-:W2:Y:S04]  /*69a20*/  LDL.LU R11, [R1+0x414] ;  /* 0x00041400010b7983 */ /* 0x000ea80000300800 */
[----:B------:R-:W2:Y:S04]  /*69a30*/  LDL.LU R22, [R1+0x400] ;  /* 0x0004000001167983 */ /* 0x000ea80000300800 */
[----:B------:R-:W2:Y:S04]  /*69a40*/  LDL.LU R23, [R1+0x410] ;  /* 0x0004100001177983 */ /* 0x000ea80000300800 */
[----:B-----5:R0:W-:Y:S04]  /*69a50*/  STL [R1+0x1b70], R14 ;  /* 0x001b700e01007387 */ /* 0x0201e80000100800 */
        /* <DEDUP_REMOVED lines=17> */
[----:B------:R0:W-:Y:S01]  /*69b70*/  STL [R1+0x1ad8], R8 ;  /* 0x001ad80801007387 */ /* 0x0001e20000100800 */
[----:B------:R-:W-:-:S03]  /*69b80*/  F2FP.F16.F32.PACK_AB R27, R26, R27 ;  /* 0x0000001b1a1b723e */ /* 0x000fc600000000ff */
        /* <DEDUP_REMOVED lines=13> */
[----:B------:R-:W2:Y:S04]  /*69c60*/  LDL.LU R26, [R1+0x1cec] ;  /* 0x001cec00011a7983 */ /* 0x000ea80000300800 */
[----:B------:R0:W-:Y:S04]  /*69c70*/  STL [R1+0x19c], R27 ;  /* 0x00019c1b01007387 */ /* 0x0001e80000100800 */
[----:B0-----:R-:W2:Y:S02]  /*69c80*/  LDL.LU R27, [R1+0x1ce8] ;  /* 0x001ce800011b7983 */ /* 0x001ea40000300800 */
[----:B--2---:R-:W-:-:S02]  /*69c90*/  F2FP.F16.F32.PACK_AB R27, R26, R27 ;  /* 0x0000001b1a1b723e */ /* 0x004fc400000000ff */
        /* <DEDUP_REMOVED lines=33> */
[----:B------:R0:W-:Y:S01]  /*69eb0*/  STL [R1+0x178], R27 ;  /* 0x0001781b01007387 */ /* 0x0001e20000100800 */
[----:B------:R-:W-:-:S03]  /*69ec0*/  F2FP.F16.F32.PACK_AB R8, R29, R8 ;  /* 0x000000081d08723e */ /* 0x000fc600000000ff */
[----:B0-----:R-:W3:Y:S01]  /*69ed0*/  LDL.LU R27, [R1+0x1ca0] ;  /* 0x001ca000011b7983 */ /* 0x001ee20000300800 */
[----:B--2---:R-:W-:-:S03]  /*69ee0*/  F2FP.F16.F32.PACK_AB R0, R26, R0 ;  /* 0x000000001a00723e */ /* 0x004fc600000000ff */
[----:B------:R-:W2:Y:S04]  /*69ef0*/  LDL.LU R26, [R1+0x1c9c] ;  /* 0x001c9c00011a7983 */ /* 0x000ea80000300800 */
[----:B------:R0:W-:Y:S02]  /*69f00*/  STL [R1+0x174], R0 ;  /* 0x0001740001007387 */ /* 0x0001e40000100800 */
[----:B0-----:R-:W-:Y:S02]  /*69f10*/  F2FP.F16.F32.PACK_AB R0, R3, R20 ;  /* 0x000000140300723e */ /* 0x001fe400000000ff */
[----:B------:R-:W-:-:S03]  /*69f20*/  F2FP.F16.F32.PACK_AB R3, R28, R21 ;  /* 0x000000151c03723e */ /* 0x000fc600000000ff */
[----:B------:R0:W-:Y:S04]  /*69f30*/  STL [R1+0x170], R0 ;  /* 0x0001700001007387 */ /* 0x0001e80000100800 */
[----:B------:R1:W-:Y:S01]  /*69f40*/  STL [R1+0x16c], R3 ;  /* 0x00016c0301007387 */ /* 0x0003e20000100800 */
[----:B0-----:R-:W-:-:S03]  /*69f50*/  F2FP.F16.F32.PACK_AB R0, R9, R4 ;  /* 0x000000040900723e */ /* 0x001fc600000000ff */
[----:B------:R-:W-:Y:S01]  /*69f60*/  STL [R1+0x168], R8 ;  /* 0x0001680801007387 */ /* 0x000fe20000100800 */
[----:B------:R-:W-:Y:S02]  /*69f70*/  F2FP.F16.F32.PACK_AB R4, R25, R13 ;  /* 0x0000000d1904723e */ /* 0x000fe400000000ff */
[----:B-1----:R-:W-:Y:S01]  /*69f80*/  F2FP.F16.F32.PACK_AB R3, R5, R24 ;  /* 0x000000180503723e */ /* 0x002fe200000000ff */
[----:B------:R0:W-:Y:S04]  /*69f90*/  STL [R1+0x164], R0 ;  /* 0x0001640001007387 */ /* 0x0001e80000100800 */
[----:B------:R1:W-:Y:S01]  /*69fa0*/  STL [R1+0x160], R3 ;  /* 0x0001600301007387 */ /* 0x0003e20000100800 */
[----:B0-----:R-:W-:-:S03]  /*69fb0*/  F2FP.F16.F32.PACK_AB R0, R12, R15 ;  /* 0x0000000f0c00723e */ /* 0x001fc600000000ff */
[----:B------:R-:W-:Y:S01]  /*69fc0*/  STL [R1+0x15c], R4 ;  /* 0x00015c0401007387 */ /* 0x000fe20000100800 */
[----:B-1----:R-:W-:-:S03]  /*69fd0*/  F2FP.F16.F32.PACK_AB R3, R14, R2 ;  /* 0x000000020e03723e */ /* 0x002fc600000000ff */
[----:B------:R4:W-:Y:S01]  /*69fe0*/  STL [R1+0x158], R0 ;  /* 0x0001580001007387 */ /* 0x0009e20000100800 */
[----:B---3--:R-:W-:-:S03]  /*69ff0*/  F2FP.F16.F32.PACK_AB R2, R16, R17 ;  /* 0x000000111002723e */ /* 0x008fc600000000ff */
[----:B------:R0:W-:Y:S01]  /*6a000*/  STL [R1+0x154], R3 ;  /* 0x0001540301007387 */ /* 0x0001e20000100800 */
[----:B----4-:R-:W-:-:S03]  /*6a010*/  F2FP.F16.F32.PACK_AB R0, R18, R19 ;  /* 0x000000131200723e */ /* 0x010fc600000000ff */
[----:B------:R1:W-:Y:S01]  /*6a020*/  STL [R1+0x150], R2 ;  /* 0x0001500201007387 */ /* 0x0003e20000100800 */
[----:B0-----:R-:W-:-:S03]  /*6a030*/  F2FP.F16.F32.PACK_AB R3, R6, R7 ;  /* 0x000000070603723e */ /* 0x001fc600000000ff */
[----:B------:R0:W-:Y:S01]  /*6a040*/  STL [R1+0x14c], R0 ;  /* 0x00014c0001007387 */ /* 0x0001e20000100800 */
[----:B-1----:R-:W-:-:S03]  /*6a050*/  F2FP.F16.F32.PACK_AB R2, R10, R11 ;  /* 0x0000000b0a02723e */ /* 0x002fc600000000ff */
[----:B------:R-:W-:Y:S01]  /*6a060*/  STL [R1+0x148], R3 ;  /* 0x0001480301007387 */ /* 0x000fe20000100800 */
[----:B0-----:R-:W-:-:S03]  /*6a070*/  F2FP.F16.F32.PACK_AB R0, R22, R23 ;  /* 0x000000171600723e */ /* 0x001fc600000000ff */
[----:B------:R-:W-:Y:S04]  /*6a080*/  STL [R1+0x144], R2 ;  /* 0x0001440201007387 */ /* 0x000fe80000100800 */
[----:B------:R0:W-:Y:S04]  /*6a090*/  STL [R1+0x140], R0 ;  /* 0x0001400001007387 */ /* 0x0001e80000100800 */
[----:B0-----:R-:W3:Y:S04]  /*6a0a0*/  LDL.LU R0, [R1+0x278] ;  /* 0x0002780001007983 */ /* 0x001ee80000300800 */
[----:B---3--:R0:W-:Y:S04]  /*6a0b0*/  STL [R1+0x1c14], R0 ;  /* 0x001c140001007387 */ /* 0x0081e80000100800 */
        /* <DEDUP_REMOVED lines=31> */
[----:B---3--:R-:W-:Y:S04]  /*6a2b0*/  STL [R1+0x1c94], R0 ;  /* 0x001c940001007387 */ /* 0x008fe80000100800 */
[----:B------:R-:W3:Y:S04]  /*6a2c0*/  LDL.LU R3, [R1+0x674] ;  /* 0x0006740001037983 */ /* 0x000ee80000300800 */
        /* <DEDUP_REMOVED lines=33> */
[----:B0-----:R-:W3:Y:S01]  /*6a4e0*/  LDL.LU R3, [R1+0x638] ;  /* 0x0006380001037983 */ /* 0x001ee20000300800 */
[----:B--2---:R-:W-:-:S03]  /*6a4f0*/  IMAD.MOV.U32 R0, RZ, RZ, R26 ;  /* 0x000000ffff007224 */ /* 0x004fc600078e001a */
[----:B---3--:R0:W-:Y:S04]  /*6a500*/  STL [R1+0x1c98], R3 ;  /* 0x001c980301007387 */ /* 0x0081e80000100800 */
[----:B------:R-:W2:Y:S04]  /*6a510*/  LDL.LU R20, [R1+0x274] ;  /* 0x0002740001147983 */ /* 0x000ea80000300800 */
[----:B------:R-:W3:Y:S04]  /*6a520*/  LDL.LU R28, [R1+0x670] ;  /* 0x00067000011c7983 */ /* 0x000ee80000300800 */
        /* <DEDUP_REMOVED lines=13> */
[----:B0-----:R-:W-:-:S03]  /*6a600*/  IMAD.MOV.U32 R3, RZ, RZ, R27 ;  /* 0x000000ffff037224 */ /* 0x001fc600078e001b */
[----:B------:R-:W2:Y:S04]  /*6a610*/  LDL.LU R16, [R1+0x284] ;  /* 0x0002840001107983 */ /* 0x000ea80000300800 */
[----:B------:R-:W2:Y:S04]  /*6a620*/  LDL.LU R17, [R1+0x294] ;  /* 0x0002940001117983 */ /* 0x000ea80000300800 */
[----:B------:R-:W2:Y:S04]  /*6a630*/  LDL.LU R18, [R1+0x280] ;  /* 0x0002800001127983 */ /* 0x000ea80000300800 */
[----:B------:R-:W2:Y:S04]  /*6a640*/  LDL.LU R19, [R1+0x290] ;  /* 0x0002900001137983 */ /* 0x000ea80000300800 */
[----:B------:R-:W2:Y:S01]  /*6a650*/  LDL.LU R6, [R1+0x48c] ;  /* 0x00048c0001067983 */ /* 0x000ea20000300800 */
[----:B------:R-:W-:-:S03]  /*6a660*/  F2FP.F16.F32.PACK_AB R0, R3, R0 ;  /* 0x000000000300723e */ /* 0x000fc600000000ff */
        /* <DEDUP_REMOVED lines=77> */
[----:B------:R-:W-:Y:S02]  /*6ab40*/  F2FP.F16.F32.PACK_AB R4, R9, R4 ;  /* 0x000000040904723e */ /* 0x000fe400000000ff */
[----:B---3--:R-:W-:Y:S02]  /*6ab50*/  F2FP.F16.F32.PACK_AB R0, R28, R21 ;  /* 0x000000151c00723e */ /* 0x008fe400000000ff */
[----:B--2---:R-:W-:Y:S02]  /*6ab60*/  F2FP.F16.F32.PACK_AB R20, R3, R20 ;  /* 0x000000140314723e */ /* 0x004fe400000000ff */
[----:B----4-:R-:W-:-:S03]  /*6ab70*/  F2FP.F16.F32.PACK_AB R3, R29, R8 ;  /* 0x000000081d03723e */ /* 0x010fc600000000ff */
[----:B------:R-:W-:Y:S04]  /*6ab80*/  STL [R1+0xf4], R20 ;  /* 0x0000f41401007387 */ /* 0x000fe80000100800 */
[----:B------:R0:W-:Y:S04]  /*6ab90*/  STL [R1+0xf0], R0 ;  /* 0x0000f00001007387 */ /* 0x0001e80000100800 */
[----:B------:R1:W-:Y:S01]  /*6aba0*/  STL [R1+0xec], R3 ;  /* 0x0000ec0301007387 */ /* 0x0003e20000100800 */
[----:B0-----:R-:W-:-:S03]  /*6abb0*/  F2FP.F16.F32.PACK_AB R0, R5, R24 ;  /* 0x000000180500723e */ /* 0x001fc600000000ff */
[----:B------:R0:W-:Y:S01]  /*6abc0*/  STL [R1+0xe8], R4 ;  /* 0x0000e80401007387 */ /* 0x0001e20000100800 */
[----:B-1----:R-:W-:-:S03]  /*6abd0*/  F2FP.F16.F32.PACK_AB R3, R25, R13 ;  /* 0x0000000d1903723e */ /* 0x002fc600000000ff */
[----:B------:R1:W-:Y:S04]  /*6abe0*/  STL [R1+0xe4], R0 ;  /* 0x0000e40001007387 */ /* 0x0003e80000100800 */
[----:B------:R2:W-:Y:S01]  /*6abf0*/  STL [R1+0xe0], R3 ;  /* 0x0000e00301007387 */ /* 0x0005e20000100800 */
[----:B0-----:R-:W-:Y:S02]  /*6ac00*/  F2FP.F16.F32.PACK_AB R4, R12, R15 ;  /* 0x0000000f0c04723e */ /* 0x001fe400000000ff */
[----:B-1----:R-:W-:-:S03]  /*6ac10*/  F2FP.F16.F32.PACK_AB R0, R14, R2 ;  /* 0x000000020e00723e */ /* 0x002fc600000000ff */
[----:B------:R-:W-:Y:S01]  /*6ac20*/  STL [R1+0xdc], R4 ;  /* 0x0000dc0401007387 */ /* 0x000fe20000100800 */
[----:B--2---:R-:W-:-:S03]  /*6ac30*/  F2FP.F16.F32.PACK_AB R3, R16, R17 ;  /* 0x000000111003723e */ /* 0x004fc600000000ff */
[----:B------:R0:W-:Y:S01]  /*6ac40*/  STL [R1+0xd8], R0 ;  /* 0x0000d80001007387 */ /* 0x0001e20000100800 */
[----:B------:R-:W-:-:S03]  /*6ac50*/  F2FP.F16.F32.PACK_AB R2, R18, R19 ;  /* 0x000000131202723e */ /* 0x000fc600000000ff */
[----:B------:R1:W-:Y:S01]  /*6ac60*/  STL [R1+0xd4], R3 ;  /* 0x0000d40301007387 */ /* 0x0003e20000100800 */
[----:B0-----:R-:W-:-:S03]  /*6ac70*/  F2FP.F16.F32.PACK_AB R0, R6, R7 ;  /* 0x000000070600723e */ /* 0x001fc600000000ff */
[----:B------:R0:W-:Y:S01]  /*6ac80*/  STL [R1+0xd0], R2 ;  /* 0x0000d00201007387 */ /* 0x0001e20000100800 */
[----:B-1----:R-:W-:-:S03]  /*6ac90*/  F2FP.F16.F32.PACK_AB R3, R10, R11 ;  /* 0x0000000b0a03723e */ /* 0x002fc600000000ff */
[----:B------:R1:W-:Y:S04]  /*6aca0*/  STL [R1+0xcc], R0 ;  /* 0x0000cc0001007387 */ /* 0x0003e80000100800 */
[----:B------:R-:W-:Y:S04]  /*6acb0*/  STL [R1+0xc8], R3 ;  /* 0x0000c80301007387 */ /* 0x000fe80000100800 */
[----:B------:R-:W2:Y:S01]  /*6acc0*/  LDL.LU R14, [R1+0x2f0] ;  /* 0x0002f000010e7983 */ /* 0x000ea20000300800 */
[----:B0-----:R-:W-:Y:S02]  /*6acd0*/  F2FP.F16.F32.PACK_AB R2, R22, R23 ;  /* 0x000000171602723e */ /* 0x001fe400000000ff */
[----:B-1----:R-:W-:-:S03]  /*6ace0*/  F2FP.F16.F32.PACK_AB R0, R26, R27 ;  /* 0x0000001b1a00723e */ /* 0x002fc600000000ff */
        /* <DEDUP_REMOVED lines=80> */
[----:B0-----:R-:W2:Y:S04]  /*6b1f0*/  LDL.LU R15, [R1+0x2ac] ;  /* 0x0002ac00010f7983 */ /* 0x001ea80000300800 */
[----:B------:R-:W3:Y:S04]  /*6b200*/  LDL.LU R12, [R1+0x4fc] ;  /* 0x0004fc00010c7983 */ /* 0x000ee80000300800 */
[----:B------:R-:W4:Y:S04]  /*6b210*/  LDL.LU R13, [R1+0x4e8] ;  /* 0x0004e800010d7983 */ /* 0x000f280000300800 */
        /* <DEDUP_REMOVED lines=25> */
[----:B--2---:R-:W-:-:S03]  /*6b3b0*/  F2FP.F16.F32.PACK_AB R14, R15, R14 ;  /* 0x0000000e0f0e723e */ /* 0x004fc600000000ff */
        /* <DEDUP_REMOVED lines=76> */
[----:B------:R-:W2:Y:S01]  /*6b880*/  LDL.LU R15, [R1+0x1b74] ;  /* 0x001b7400010f7983 */ /* 0x000ea20000300800 */
[----:B----4-:R-:W-:-:S03]  /*6b890*/  F2FP.F16.F32.PACK_AB R0, R13, R0 ;  /* 0x000000000d00723e */ /* 0x010fc600000000ff */
[----:B------:R0:W-:Y:S01]  /*6b8a0*/  STL [R1+0x70], R14 ;  /* 0x0000700e01007387 */ /* 0x0001e20000100800 */
[----:B---3--:R-:W-:Y:S02]  /*6b8b0*/  F2FP.F16.F32.PACK_AB R20, R3, R20 ;  /* 0x000000140314723e */ /* 0x008fe400000000ff */
[----:B------:R-:W-:Y:S01]  /*6b8c0*/  F2FP.F16.F32.PACK_AB R3, R29, R8 ;  /* 0x000000081d03723e */ /* 0x000fe200000000ff */
[----:B0-----:R-:W3:Y:S01]  /*6b8d0*/  LDL.LU R14, [R1+0x1b70] ;  /* 0x001b7000010e7983 */ /* 0x001ee20000300800 */
[----:B------:R-:W-:Y:S02]  /*6b8e0*/  F2FP.F16.F32.PACK_AB R4, R9, R4 ;  /* 0x000000040904723e */ /* 0x000fe400000000ff */
[----:B--2---:R-:W-:Y:S02]  /*6b8f0*/  F2FP.F16.F32.PACK_AB R12, R15, R12 ;  /* 0x0000000c0f0c723e */ /* 0x004fe400000000ff */
[----:B------:R-:W3:Y:S04]  /*6b900*/  LDL.LU R15, [R1+0x1b6c] ;  /* 0x001b6c00010f7983 */ /* 0x000ee80000300800 */
[----:B------:R0:W-:Y:S04]  /*6b910*/  STL [R1+0x6c], R12 ;  /* 0x00006c0c01007387 */ /* 0x0001e80000100800 */
[----:B0-----:R-:W2:Y:S04]  /*6b920*/  LDL.LU R12, [R1+0x1b68] ;  /* 0x001b6800010c7983 */ /* 0x001ea80000300800 */
[----:B------:R-:W2:Y:S04]  /*6b930*/  LDL.LU R13, [R1+0x1b64] ;  /* 0x001b6400010d7983 */ /* 0x000ea80000300800 */
[----:B------:R0:W-:Y:S04]  /*6b940*/  STL [R1+0x68], R0 ;  /* 0x0000680001007387 */ /* 0x0001e80000100800 */
[----:B------:R-:W-:Y:S01]  /*6b950*/  STL [R1+0x64], R20 ;  /* 0x0000641401007387 */ /* 0x000fe20000100800 */
[----:B0-----:R-:W-:-:S05]  /*6b960*/  F2FP.F16.F32.PACK_AB R0, R28, R21 ;  /* 0x000000151c00723e */ /* 0x001fca00000000ff */
[----:B------:R0:W-:Y:S04]  /*6b970*/  STL [R1+0x60], R0 ;  /* 0x0000600001007387 */ /* 0x0001e80000100800 */
[----:B------:R1:W-:Y:S01]  /*6b980*/  STL [R1+0x5c], R3 ;  /* 0x00005c0301007387 */ /* 0x0003e20000100800 */
[----:B0-----:R-:W-:-:S03]  /*6b990*/  F2FP.F16.F32.PACK_AB R0, R5, R24 ;  /* 0x000000180500723e */ /* 0x001fc600000000ff */
[----:B------:R-:W-:Y:S01]  /*6b9a0*/  STL [R1+0x58], R4 ;  /* 0x0000580401007387 */ /* 0x000fe20000100800 */
[----:B-1----:R-:W-:-:S03]  /*6b9b0*/  F2FP.F16.F32.PACK_AB R3, R25, R2 ;  /* 0x000000021903723e */ /* 0x002fc600000000ff */
[----:B------:R0:W-:Y:S01]  /*6b9c0*/  STL [R1+0x54], R0 ;  /* 0x0000540001007387 */ /* 0x0001e20000100800 */
[----:B------:R-:W-:-:S03]  /*6b9d0*/  F2FP.F16.F32.PACK_AB R2, R16, R17 ;  /* 0x000000111002723e */ /* 0x000fc600000000ff */
        /* <DEDUP_REMOVED lines=8> */
[----:B------:R3:W-:Y:S01]  /*6ba60*/  STL [R1+0x40], R2 ;  /* 0x0000400201007387 */ /* 0x0007e20000100800 */
[----:B----4-:R-:W-:-:S03]  /*6ba70*/  F2FP.F16.F32.PACK_AB R3, R26, R27 ;  /* 0x0000001b1a03723e */ /* 0x010fc600000000ff */
[----:B------:R2:W-:Y:S04]  /*6ba80*/  STL [R1+0x3c], R0 ;  /* 0x00003c0001007387 */ /* 0x0005e80000100800 */
[----:B------:R-:W-:Y:S04]  /*6ba90*/  STL [R1+0x38], R3 ;  /* 0x0000380301007387 */ /* 0x000fe80000100800 */
[----:B------:R-:W4:Y:S01]  /*6baa0*/  LDL.LU R27, [R1+0x37c] ;  /* 0x00037c00011b7983 */ /* 0x000f220000300800 */
[----:B---3--:R-:W-:-:S05]  /*6bab0*/  F2FP.F16.F32.PACK_AB R2, R15, R14 ;  /* 0x0000000e0f02723e */ /* 0x008fca00000000ff */
[----:B------:R-:W-:Y:S01]  /*6bac0*/  STL [R1+0x34], R2 ;  /* 0x0000340201007387 */ /* 0x000fe20000100800 */
[----:B--2---:R-:W-:-:S03]  /*6bad0*/  F2FP.F16.F32.PACK_AB R0, R13, R12 ;  /* 0x0000000c0d00723e */ /* 0x004fc600000000ff */
[----:B----4-:R0:W-:Y:S04]  /*6bae0*/  STL [R1+0x1b04], R27 ;  /* 0x001b041b01007387 */ /* 0x0101e80000100800 */
        /* <DEDUP_REMOVED lines=53> */
[----:B------:R-:W2:Y:S04]  /*6be40*/  LDL.LU R7, [R1+0x57c] ;  /* 0x00057c0001077983 */ /* 0x000ea80000300800 */
[----:B--2---:R0:W-:Y:S04]  /*6be50*/  STL [R1+0x1af4], R7 ;  /* 0x001af40701007387 */ /* 0x0041e80000100800 */
[----:B0-----:R-:W2:Y:S04]  /*6be60*/  LDL.LU R7, [R1+0x360] ;  /* 0x0003600001077983 */ /* 0x001ea80000300800 */
[----:B------:R-:W2:Y:S04]  /*6be70*/  LDL.LU R5, [R1+0x568] ;  /* 0x0005680001057983 */ /* 0x000ea80000300800 */
[----:B--2---:R0:W-:Y:S04]  /*6be80*/  STL [R1+0x1af0], R5 ;  /* 0x001af00501007387 */ /* 0x0041e80000100800 */
[----:B0-----:R-:W2:Y:S04]  /*6be90*/  LDL.LU R5, [R1+0x56c] ;  /* 0x00056c0001057983 */ /* 0x001ea80000300800 */
[----:B------:R-:W2:Y:S04]  /*6bea0*/  LDL.LU R6, [R1+0x578] ;  /* 0x0005780001067983 */ /* 0x000ea80000300800 */
[----:B------:R-:W2:Y:S04]  /*6beb0*/  LDL.LU R4, [R1+0x564] ;  /* 0x0005640001047983 */ /* 0x000ea80000300800 */
        /* <DEDUP_REMOVED lines=14> */
[----:B------:R-:W2:Y:S01]  /*6bfa0*/  LDL.LU R29, [R1+0x584] ;  /* 0x00058400011d7983 */ /* 0x000ea20000300800 */
[----:B------:R-:W-:-:S03]  /*6bfb0*/  F2FP.F16.F32.PACK_AB R27, R25, R27 ;  /* 0x0000001b191b723e */ /* 0x000fc600000000ff */
[----:B--2---:R0:W-:Y:S04]  /*6bfc0*/  STL [R1+0x1acc], R29 ;  /* 0x001acc1d01007387 */ /* 0x0041e80000100800 */
        /* <DEDUP_REMOVED lines=60> */
[----:B------:R0:W-:Y:S04]  /*6c390*/  STL [R1], R27 ;  /* 0x0000001b01007387 */ /* 0x0001e80000100800 */
[----:B0-----:R-:W2:Y:S02]  /*6c3a0*/  LDL.LU R27, [R1+0x1b04] ;  /* 0x001b0400011b7983 */ /* 0x001ea40000300800 */
[----:B--2---:R-:W-:-:S02]  /*6c3b0*/  F2FP.F16.F32.PACK_AB R27, R25, R27 ;  /* 0x0000001b191b723e */ /* 0x004fc400000000ff */
[----:B------:R-:W3:Y:S02]  /*6c3c0*/  LDL.LU R25, [R1+0x1b00] ;  /* 0x001b000001197983 */ /* 0x000ee40000300800 */
[----:B---3--:R-:W-:Y:S02]  /*6c3d0*/  F2FP.F16.F32.PACK_AB R26, R25, R26 ;  /* 0x0000001a191a723e */ /* 0x008fe400000000ff */
[----:B------:R-:W4:Y:S02]  /*6c3e0*/  LDL.LU R25, [R1+0x1afc] ;  /* 0x001afc0001197983 */ /* 0x000f240000300800 */
[----:B----4-:R-:W-:Y:S02]  /*6c3f0*/  F2FP.F16.F32.PACK_AB R25, R24, R25 ;  /* 0x000000191819723e */ /* 0x010fe400000000ff */
[----:B------:R-:W2:Y:S02]  /*6c400*/  LDL.LU R24, [R1+0x1af8] ;  /* 0x001af80001187983 */ /* 0x000ea40000300800 */
[----:B--2---:R-:W-:-:S02]  /*6c410*/  F2FP.F16.F32.PACK_AB R24, R7, R24 ;  /* 0x000000180718723e */ /* 0x004fc400000000ff */
[----:B------:R-:W2:Y:S02]  /*6c420*/  LDL.LU R7, [R1+0x1af4] ;  /* 0x001af40001077983 */ /* 0x000ea40000300800 */
[----:B--2---:R-:W-:Y:S02]  /*6c430*/  F2FP.F16.F32.PACK_AB R7, R5, R7 ;  /* 0x000000070507723e */ /* 0x004fe400000000ff */
[----:B------:R-:W2:Y:S02]  /*6c440*/  LDL.LU R5, [R1+0x1af0] ;  /* 0x001af00001057983 */ /* 0x000ea40000300800 */
[----:B--2---:R-:W-:Y:S02]  /*6c450*/  F2FP.F16.F32.PACK_AB R6, R5, R6 ;  /* 0x000000060506723e */ /* 0x004fe400000000ff */
        /* <DEDUP_REMOVED lines=16> */
[----:B------:R-:W2:Y:S01]  /*6c560*/  LDL.LU R29, [R1+0x1acc] ;  /* 0x001acc00011d7983 */ /* 0x000ea20000300800 */
[----:B------:R-:W-:Y:S02]  /*6c570*/  F2FP.F16.F32.PACK_AB R12, R21, R12 ;  /* 0x0000000c150c723e */ /* 0x000fe400000000ff */
[----:B------:R-:W-:Y:S02]  /*6c580*/  F2FP.F16.F32.PACK_AB R19, R28, R19 ;  /* 0x000000131c13723e */ /* 0x000fe400000000ff */
[----:B------:R-:W-:Y:S02]  /*6c590*/  F2FP.F16.F32.PACK_AB R18, R20, R18 ;  /* 0x000000121412723e */ /* 0x000fe400000000ff */
[----:B------:R-:W-:-:S02]  /*6c5a0*/  F2FP.F16.F32.PACK_AB R17, R3, R17 ;  /* 0x000000110311723e */ /* 0x000fc400000000ff */
[----:B------:R-:W-:Y:S02]  /*6c5b0*/  F2FP.F16.F32.PACK_AB R16, R0, R16 ;  /* 0x000000100010723e */ /* 0x000fe400000000ff */
[----:B--2---:R-:W-:Y:S02]  /*6c5c0*/  F2FP.F16.F32.PACK_AB R13, R29, R13 ;  /* 0x0000000d1d0d723e */ /* 0x004fe400000000ff */
[----:B------:R-:W2:Y:S04]  /*6c5d0*/  LDL.LU R29, [R1+0x1ac8] ;  /* 0x001ac800011d7983 */ /* 0x000ea80000300800 */
[----:B------:R-:W3:Y:S04]  /*6c5e0*/  LDL.LU R21, [R1+0x1ac4] ;  /* 0x001ac40001157983 */ /* 0x000ee80000300800 */
[----:B------:R-:W3:Y:S04]  /*6c5f0*/  LDL.LU R28, [R1+0x1ac0] ;  /* 0x001ac000011c7983 */ /* 0x000ee80000300800 */
[----:B------:R-:W4:Y:S04]  /*6c600*/  LDL.LU R20, [R1+0x1abc] ;  /* 0x001abc0001147983 */ /* 0x000f280000300800 */
[----:B------:R-:W4:Y:S04]  /*6c610*/  LDL.LU R3, [R1+0x1ab8] ;  /* 0x001ab80001037983 */ /* 0x000f280000300800 */
[----:B------:R0:W5:Y:S01]  /*6c620*/  LDL.LU R0, [R1+0x1ab4] ;  /* 0x001ab40001007983 */ /* 0x0001620000300800 */
[----:B------:R-:W-:-:S02]  /*6c630*/  F2FP.F16.F32.PACK_AB R23, R2, R23 ;  /* 0x000000170217723e */ /* 0x000fc400000000ff */
[----:B--2---:R-:W-:Y:S02]  /*6c640*/  F2FP.F16.F32.PACK_AB R22, R22, R29 ;  /* 0x0000001d1616723e */ /* 0x004fe400000000ff */
[----:B---3--:R-:W-:Y:S02]  /*6c650*/  F2FP.F16.F32.PACK_AB R21, R28, R21 ;  /* 0x000000151c15723e */ /* 0x008fe400000000ff */
[----:B0---4-:R-:W-:-:S07]  /*6c660*/  F2FP.F16.F32.PACK_AB R20, R20, R3 ;  /* 0x000000031414723e */ /* 0x011fce00000000ff */
.L_x_1:
[----:B------:R-:W1:Y:S01]  /*6c670*/  S2R R29, SR_TID.X ;  /* 0x00000000001d7919 */ /* 0x000e620000002100 */
[----:B0-----:R-:W2:Y:S01]  /*6c680*/  LDL.LU R2, [R1+0x1aac] ;  /* 0x001aac0001027983 */ /* 0x001ea20000300800 */
[----:B------:R-:W0:Y:S01]  /*6c690*/  S2UR UR5, SR_CgaCtaId ;  /* 0x00000000000579c3 */ /* 0x000e220000008800 */
[----:B------:R-:W-:Y:S01]  /*6c6a0*/  UMOV UR4, 0x400 ;  /* 0x0000040000047882 */ /* 0x000fe20000000000 */
[----:B------:R-:W3:Y:S01]  /*6c6b0*/  LDCU UR6, c[0x0][0x3b4] ;  /* 0x00007680ff0677ac */ /* 0x000ee20008000800 */
[----:B------:R-:W4:Y:S01]  /*6c6c0*/  LDCU.64 UR20, c[0x0][0x398] ;  /* 0x00007300ff1477ac */ /* 0x000f220008000a00 */
[----:B------:R-:W0:Y:S01]  /*6c6d0*/  LDCU UR7, c[0x0][0x3b8] ;  /* 0x00007700ff0777ac */ /* 0x000e220008000800 */
[----:B------:R-:W0:Y:S01]  /*6c6e0*/  LDCU UR8, c[0x0][0x3b8] ;  /* 0x00007700ff0877ac */ /* 0x000e220008000800 */
[----:B------:R-:W0:Y:S01]  /*6c6f0*/  LDCU UR22, c[0x0][0x39c] ;  /* 0x00007380ff1677ac */ /* 0x000e220008000800 */
[----:B------:R-:W1:Y:S01]  /*6c700*/  LDCU UR9, c[0x0][0x3b8] ;  /* 0x00007700ff0977ac */ /* 0x000e620008000800 */
[----:B0-----:R-:W-:Y:S01]  /*6c710*/  ULEA UR4, UR5, UR4, 0x18 ;  /* 0x0000000405047291 */ /* 0x001fe2000f8ec0ff */
[C---:B-1----:R-:W-:Y:S01]  /*6c720*/  IMAD.SHL.U32 R3, R29.reuse, 0x40, RZ ;  /* 0x000000401d037824 */ /* 0x042fe200078e00ff */
[----:B------:R-:W0:Y:S01]  /*6c730*/  LDCU UR23, c[0x0][0x39c] ;  /* 0x00007380ff1777ac */ /* 0x000e220008000800 */
[----:B------:R-:W-:-:S02]  /*6c740*/  IMAD.SHL.U32 R28, R29, 0x10, RZ ;  /* 0x000000101d1c7824 */ /* 0x000fc400078e00ff */
[----:B------:R-:W3:Y:S01]  /*6c750*/  LDL.LU R29, [R1+0x1aa8] ;  /* 0x001aa800011d7983 */ /* 0x000ee20000300800 */
[----:B------:R-:W-:Y:S01]  /*6c760*/  LOP3.LUT R3, R3, 0x200, RZ, 0xc0, !PT ;  /* 0x0000020003037812 */ /* 0x000fe200078ec0ff */
[----:B------:R-:W1:Y:S02]  /*6c770*/  LDCU UR24, c[0x0][0x39c] ;  /* 0x00007380ff1877ac */ /* 0x000e640008000800 */
[----:B------:R0:W-:Y:S01]  /*6c780*/  STL [R1+0x1ae0], R28 ;  /* 0x001ae01c01007387 */ /* 0x0001e20000100800 */
[----:B------:R-:W0:Y:S01]  /*6c790*/  LDCU UR12, c[0x0][0x3b8] ;  /* 0x00007700ff0c77ac */ /* 0x000e220008000800 */
        /* <DEDUP_REMOVED lines=13> */
[----:B------:R-:W-:Y:S01]  /*6c870*/  BAR.SYNC.DEFER_BLOCKING 0x0 ;  /* 0x0000000000007b1d */ /* 0x000fe20000010000 */
[----:B--2---:R-:W-:-:S04]  /*6c880*/  LOP3.LUT R2, R2, 0x80, RZ, 0xc0, !PT ;  /* 0x0000008002027812 */ /* 0x004fc800078ec0ff */
[----:B------:R-:W-:Y:S02]  /*6c890*/  IADD3 R2, PT, PT, R2, UR4, R3 ;  /* 0x0000000402027c10 */ /* 0x000fe4000fffe003 */
[----:B------:R-:W-:Y:S02]  /*6c8a0*/  LOP3.LUT R3, R28, 0x70, RZ, 0xc0, !PT ;  /* 0x000000701c037812 */ /* 0x000fe400078ec0ff */
[----:B0-----:R-:W0:Y:S02]  /*6c8b0*/  S2R R28, SR_TID.X ;  /* 0x00000000001c7919 */ /* 0x001e240000002100 */
[----:B---3--:R-:W-:-:S05]  /*6c8c0*/  IADD3 R3, PT, PT, R3, R2, R29 ;  /* 0x0000000203037210 */ /* 0x008fca0007ffe01d */
[----:B------:R-:W-:Y:S04]  /*6c8d0*/  STSM.16.M88.4 [R3], R20 ;  /* 0x0000001403007844 */ /* 0x000fe80000000200 */
[----:B------:R-:W-:Y:S01]  /*6c8e0*/  STSM.16.M88.4 [R3+0x100], R16 ;  /* 0x0001001003007844 */ /* 0x000fe20000000200 */
[----:B0-----:R-:W-:-:S04]  /*6c8f0*/  LOP3.LUT R28, R28, 0x3f, RZ, 0xc0, !PT ;  /* 0x0000003f1c1c7812 */ /* 0x001fc800078ec0ff */
[----:B------:R-:W-:Y:S01]  /*6c900*/  LEA R2, R28, UR4, 0x4 ;  /* 0x000000041c027c11 */ /* 0x000fe2000f8e20ff */
[----:B------:R-:W-:Y:S06]  /*6c910*/  BAR.SYNC.DEFER_BLOCKING 0x0 ;  /* 0x0000000000007b1d */ /* 0x000fec0000010000 */
[----:B------:R-:W0:Y:S01]  /*6c920*/  LDCU.64 UR4, c[0x0][0x390] ;  /* 0x00007200ff0477ac */ /* 0x000e220008000a00 */
[----:B------:R-:W2:Y:S04]  /*6c930*/  LDS.128 R20, [R2] ;  /* 0x0000000002147984 */ /* 0x000ea80000000c00 */
[----:B------:R-:W3:Y:S01]  /*6c940*/  LDS.128 R16, [R2+0x400] ;  /* 0x0004000002107984 */ /* 0x000ee20000000c00 */
[----:B------:R-:W-:Y:S06]  /*6c950*/  BAR.SYNC.DEFER_BLOCKING 0x0 ;  /* 0x0000000000007b1d */ /* 0x000fec0000010000 */
[----:B------:R0:W-:Y:S01]  /*6c960*/  STSM.16.M88.4 [R3], R12 ;  /* 0x0000000c03007844 */ /* 0x0001e20000000200 */
[----:B--2---:R-:W-:-:S03]  /*6c970*/  IMAD.MOV.U32 R28, RZ, RZ, R23 ;  /* 0x000000ffff1c7224 */ /* 0x004fc600078e0017 */
[----:B------:R-:W-:Y:S04]  /*6c980*/  STL.64 [R1+0x1a0], R20 ;  /* 0x0001a01401007387 */ /* 0x000fe80000100a00 */
[----:B------:R-:W-:Y:S04]  /*6c990*/  STL [R1+0x1a8], R22 ;  /* 0x0001a81601007387 */ /* 0x000fe80000100800 */
[----:B------:R-:W-:Y:S04]  /*6c9a0*/  STL [R1+0x1ae4], R28 ;  /* 0x001ae41c01007387 */ /* 0x000fe80000100800 */
[----:B---3--:R-:W-:Y:S04]  /*6c9b0*/  STL.64 [R1+0x1b0], R16 ;  /* 0x0001b01001007387 */ /* 0x008fe80000100a00 */
[----:B------:R-:W-:Y:S04]  /*6c9c0*/  STL.64 [R1+0x1b8], R18 ;  /* 0x0001b81201007387 */ /* 0x000fe80000100a00 */
[----:B0-----:R-:W2:Y:S04]  /*6c9d0*/  LDL.LU R12, [R1+0x30] ;  /* 0x00003000010c7983 */ /* 0x001ea80000300800 */
[----:B------:R-:W2:Y:S04]  /*6c9e0*/  LDL.LU R13, [R1+0x34] ;  /* 0x00003400010d7983 */ /* 0x000ea80000300800 */
[----:B------:R-:W3:Y:S04]  /*6c9f0*/  LDL.LU R14, [R1+0x38] ;  /* 0x00003800010e7983 */ /* 0x000ee80000300800 */
[----:B------:R-:W3:Y:S04]  /*6ca00*/  LDL.LU R15, [R1+0x3c] ;  /* 0x00003c00010f7983 */ /* 0x000ee80000300800 */
[----:B------:R0:W-:Y:S01]  /*6ca10*/  STSM.16.M88.4 [R3+0x100], R8 ;  /* 0x0001000803007844 */ /* 0x0001e20000000200 */
[----:B------:R-:W-:Y:S06]  /*6ca20*/  BAR.SYNC.DEFER_BLOCKING 0x0 ;  /* 0x0000000000007b1d */ /* 0x000fec0000010000 */
[----:B---3--:R-:W-:Y:S04]  /*6ca30*/  STL.64 [R1+0x1b48], R14 ;  /* 0x001b480e01007387 */ /* 0x008fe80000100a00 */
[----:B--2---:R-:W-:Y:S04]  /*6ca40*/  STL.64 [R1+0x1b40], R12 ;  /* 0x001b400c01007387 */ /* 0x004fe80000100a00 */
[----:B------:R-:W2:Y:S04]  /*6ca50*/  LDS.128 R12, [R2] ;  /* 0x00000000020c7984 */ /* 0x000ea80000000c00 */
[----:B0-----:R-:W3:Y:S04]  /*6ca60*/  LDL.LU R8, [R1+0x20] ;  /* 0x0000200001087983 */ /* 0x001ee80000300800 */
[----:B------:R-:W3:Y:S04]  /*6ca70*/  LDL.LU R9, [R1+0x24] ;  /* 0x0000240001097983 */ /* 0x000ee80000300800 */
[----:B------:R-:W3:Y:S04]  /*6ca80*/  LDL.LU R10, [R1+0x28] ;  /* 0x00002800010a7983 */ /* 0x000ee80000300800 */
[----:B------:R-:W3:Y:S04]  /*6ca90*/  LDL.LU R11, [R1+0x2c] ;  /* 0x00002c00010b7983 */ /* 0x000ee80000300800 */
[----:B------:R-:W3:Y:S04]  /*6caa0*/  LDL.LU R16, [R1+0x40] ;  /* 0x0000400001107983 */ /* 0x000ee80000300800 */
[----:B--2---:R-:W-:Y:S04]  /*6cab0*/  STL.64 [R1+0x1d0], R12 ;  /* 0x0001d00c01007387 */ /* 0x004fe80000100a00 */
[----:B------:R-:W-:Y:S04]  /*6cac0*/  STL.64 [R1+0x1d8], R14 ;  /* 0x0001d80e01007387 */ /* 0x000fe80000100a00 */
[----:B------:R-:W0:Y:S01]  /*6cad0*/  LDS.128 R12, [R2+0x400] ;  /* 0x00040000020c7984 */ /* 0x000e220000000c00 */
[----:B------:R-:W-:Y:S06]  /*6cae0*/  BAR.SYNC.DEFER_BLOCKING 0x0 ;  /* 0x0000000000007b1d */ /* 0x000fec0000010000 */
[----:B------:R-:W2:Y:S04]  /*6caf0*/  LDL.LU R17, [R1+0x44] ;  /* 0x0000440001117983 */ /* 0x000ea80000300800 */
[----:B------:R-:W2:Y:S04]  /*6cb00*/  LDL.LU R18, [R1+0x48] ;  /* 0x0000480001127983 */ /* 0x000ea80000300800 */
[----:B------:R-:W2:Y:S04]  /*6cb10*/  LDL.LU R19, [R1+0x4c] ;  /* 0x00004c0001137983 */ /* 0x000ea80000300800 */
[----:B------:R-:W2:Y:S04]  /*6cb20*/  LDL.LU R20, [R1+0x50] ;  /* 0x0000500001147983 */ /* 0x000ea80000300800 */
[----:B------:R0:W-:Y:S04]  /*6cb30*/  STSM.16.M88.4 [R3], R4 ;  /* 0x0000000403007844 */ /* 0x0001e80000000200 */
[----:B------:R0:W-:Y:S04]  /*6cb40*/  STSM.16.M88.4 [R3+0x100], R24 ;  /* 0x0001001803007844 */ /* 0x0001e80000000200 */
[----:B------:R-:W2:Y:S04]  /*6cb50*/  LDL.LU R21, [R1+0x54] ;  /* 0x0000540001157983 */ /* 0x000ea80000300800 */
[----:B------:R-:W2:Y:S04]  /*6cb60*/  LDL.LU R22, [R1+0x58] ;  /* 0x0000580001167983 */ /* 0x000ea80000300800 */
[----:B------:R-:W2:Y:S04]  /*6cb70*/  LDL.LU R23, [R1+0x5c] ;  /* 0x00005c0001177983 */ /* 0x000ea80000300800 */
[----:B0-----:R-:W-:Y:S04]  /*6cb80*/  STL.64 [R1+0x1c0], R12 ;  /* 0x0001c00c01007387 */ /* 0x001fe80000100a00 */
[----:B------:R-:W-:Y:S01]  /*6cb90*/  STL.64 [R1+0x1c8], R14 ;  /* 0x0001c80e01007387 */ /* 0x000fe20000100a00 */
[----:B------:R-:W-:Y:S06]  /*6cba0*/  BAR.SYNC.DEFER_BLOCKING 0x0 ;  /* 0x0000000000007b1d */ /* 0x000fec0000010000 */
[----:B------:R-:W2:Y:S04]  /*6cbb0*/  LDL.LU R4, [R1+0x10] ;  /* 0x0000100001047983 */ /* 0x000ea80000300800 */
[----:B------:R-:W2:Y:S04]  /*6cbc0*/  LDL.LU R5, [R1+0x14] ;  /* 0x0000140001057983 */ /* 0x000ea80000300800 */
[----:B------:R-:W2:Y:S04]  /*6cbd0*/  LDL.LU R6, [R1+0x18] ;  /* 0x0000180001067983 */ /* 0x000ea80000300800 */
[----:B------:R-:W2:Y:S04]  /*6cbe0*/  LDL.LU R7, [R1+0x1c] ;  /* 0x00001c0001077983 */ /* 0x000ea80000300800 */
[----:B------:R-:W0:Y:S04]  /*6cbf0*/  LDS.128 R12, [R2] ;  /* 0x00000000020c7984 */ /* 0x000e280000000c00 */
[----:B------:R1:W-:Y:S04]  /*6cc00*/  STL.64 [R1+0x1af8], R26 ;  /* 0x001af81a01007387 */ /* 0x0003e80000100a00 */
[----:B------:R-:W2:Y:S04]  /*6cc10*/  LDL.LU R24, [R1] ;  /* 0x0000000001187983 */ /* 0x000ea80000300800 */
[----:B------:R-:W2:Y:S04]  /*6cc20*/  LDL.LU R25, [R1+0x4] ;  /* 0x0000040001197983 */ /* 0x000ea80000300800 */
[----:B-1----:R-:W2:Y:S04]  /*6cc30*/  LDL.LU R26, [R1+0x8] ;  /* 0x00000800011a7983 */ /* 0x002ea80000300800 */
[----:B------:R-:W2:Y:S04]  /*6cc40*/  LDL.LU R27, [R1+0xc] ;  /* 0x00000c00011b7983 */ /* 0x000ea80000300800 */
[----:B0-----:R-:W-:Y:S04]  /*6cc50*/  STL.64 [R1+0x1e0], R12 ;  /* 0x0001e00c01007387 */ /* 0x001fe80000100a00 */
[----:B------:R-:W-:Y:S04]  /*6cc60*/  STL.64 [R1+0x1e8], R14 ;  /* 0x0001e80e01007387 */ /* 0x000fe80000100a00 */
[----:B------:R-:W0:Y:S01]  /*6cc70*/  LDS.128 R12, [R2+0x400] ;  /* 0x00040000020c7984 */ /* 0x000e220000000c00 */
[----:B------:R-:W-:Y:S06]  /*6cc80*/  BAR.SYNC.DEFER_BLOCKING 0x0 ;  /* 0x0000000000007b1d */ /* 0x000fec0000010000 */
[----:B0-----:R-:W-:Y:S04]  /*6cc90*/  STL.64 [R1+0x1f0], R12 ;  /* 0x0001f00c01007387 */ /* 0x001fe80000100a00 */
[----:B------:R0:W-:Y:S04]  /*6cca0*/  STL.64 [R1+0x1f8], R14 ;  /* 0x0001f80e01007387 */ /* 0x0001e80000100a00 */
[----:B0-----:R-:W4:Y:S04]  /*6ccb0*/  LDL.LU.64 R14, [R1+0x1b48] ;  /* 0x001b4800010e7983 */ /* 0x001f280000300a00 */
[----:B------:R-:W4:Y:S04]  /*6ccc0*/  LDL.LU.64 R12, [R1+0x1b40] ;  /* 0x001b4000010c7983 */ /* 0x000f280000300a00 */
[----:B--2---:R-:W-:Y:S04]  /*6ccd0*/  STSM.16.M88.4 [R3], R24 ;  /* 0x0000001803007844 */ /* 0x004fe80000000200 */
[----:B------:R-:W-:Y:S01]  /*6cce0*/  STSM.16.M88.4 [R3+0x100], R4 ;  /* 0x0001000403007844 */ /* 0x000fe20000000200 */
[----:B------:R-:W-:Y:S06]  /*6ccf0*/  BAR.SYNC.DEFER_BLOCKING 0x0 ;  /* 0x0000000000007b1d */ /* 0x000fec0000010000 */
[----:B------:R-:W0:Y:S04]  /*6cd00*/  LDS.128 R24, [R2] ;  /* 0x0000000002187984 */ /* 0x000e280000000c00 */
[----:B------:R-:W1:Y:S01]  /*6cd10*/  LDS.128 R4, [R2+0x400] ;  /* 0x0004000002047984 */ /* 0x000e620000000c00 */
[----:B------:R-:W-:Y:S06]  /*6cd20*/  BAR.SYNC.DEFER_BLOCKING 0x0 ;  /* 0x0000000000007b1d */ /* 0x000fec0000010000 */
[----:B---3--:R-:W-:Y:S04]  /*6cd30*/  STSM.16.M88.4 [R3], R8 ;  /* 0x0000000803007844 */ /* 0x008fe80000000200 */
[----:B----4-:R-:W-:Y:S01]  /*6cd40*/  STSM.16.M88.4 [R3+0x100], R12 ;  /* 0x0001000c03007844 */ /* 0x010fe20000000200 */
[----:B------:R-:W-:Y:S06]  /*6cd50*/  BAR.SYNC.DEFER_BLOCKING 0x0 ;  /* 0x0000000000007b1d */ /* 0x000fec0000010000 */
[----:B0-----:R-:W-:Y:S04]  /*6cd60*/  STL.64 [R1], R24 ;  /* 0x0000001801007387 */ /* 0x001fe80000100a00 */
[----:B------:R-:W-:Y:S04]  /*6cd70*/  STL.64 [R1+0x8], R26 ;  /* 0x0000081a01007387 */ /* 0x000fe80000100a00 */
[----:B-1----:R-:W-:Y:S04]  /*6cd80*/  STL.64 [R1+0x10], R4 ;  /* 0x0000100401007387 */ /* 0x002fe80000100a00 */
[----:B------:R-:W-:Y:S04]  /*6cd90*/  STL.64 [R1+0x18], R6 ;  /* 0x0000180601007387 */ /* 0x000fe80000100a00 */
[----:B------:R-:W0:Y:S04]  /*6cda0*/  LDS.128 R4, [R2+0x400] ;  /* 0x0004000002047984 */ /* 0x000e280000000c00 */
[----:B------:R-:W1:Y:S01]  /*6cdb0*/  LDS.128 R8, [R2] ;  /* 0x0000000002087984 */ /* 0x000e620000000c00 */
[----:B------:R-:W-:Y:S06]  /*6cdc0*/  BAR.SYNC.DEFER_BLOCKING 0x0 ;  /* 0x0000000000007b1d */ /* 0x000fec0000010000 */
[----:B0-----:R-:W-:Y:S04]  /*6cdd0*/  STL [R1+0x1ad0], R4 ;  /* 0x001ad00401007387 */ /* 0x001fe80000100800 */
[----:B-1----:R-:W-:Y:S04]  /*6cde0*/  STL.64 [R1+0x20], R8 ;  /* 0x0000200801007387 */ /* 0x002fe80000100a00 */
[----:B------:R-:W-:Y:S04]  /*6cdf0*/  STL.64 [R1+0x28], R10 ;  /* 0x0000280a01007387 */ /* 0x000fe80000100a00 */
[----:B------:R-:W-:Y:S04]  /*6ce00*/  STL [R1+0x1acc], R5 ;  /* 0x001acc0501007387 */ /* 0x000fe80000100800 */
[----:B------:R-:W-:Y:S04]  /*6ce10*/  STL [R1+0x1ac8], R6 ;  /* 0x001ac80601007387 */ /* 0x000fe80000100800 */
[----:B------:R-:W-:Y:S04]  /*6ce20*/  STL [R1+0x1ac4], R7 ;  /* 0x001ac40701007387 */ /* 0x000fe80000100800 */
[----:B------:R0:W-:Y:S04]  /*6ce30*/  STL.64 [R1+0x1b00], R4 ;  /* 0x001b000401007387 */ /* 0x0001e80000100a00 */
[----:B------:R-:W2:Y:S04]  /*6ce40*/  LDL.LU R24, [R1+0xd0] ;  /* 0x0000d00001187983 */ /* 0x000ea80000300800 */
[----:B------:R-:W2:Y:S04]  /*6ce50*/  LDL.LU R25, [R1+0xd4] ;  /* 0x0000d40001197983 */ /* 0x000ea80000300800 */
[----:B------:R-:W3:Y:S04]  /*6ce60*/  LDL.LU R26, [R1+0xd8] ;  /* 0x0000d800011a7983 */ /* 0x000ee80000300800 */
[----:B------:R-:W3:Y:S04]  /*6ce70*/  LDL.LU R27, [R1+0xdc] ;  /* 0x0000dc00011b7983 */ /* 0x000ee80000300800 */
[----:B------:R1:W-:Y:S04]  /*6ce80*/  STSM.16.M88.4 [R3], R16 ;  /* 0x0000001003007844 */ /* 0x0003e80000000200 */
[----:B------:R4:W-:Y:S01]  /*6ce90*/  STSM.16.M88.4 [R3+0x100], R20 ;  /* 0x0001001403007844 */ /* 0x0009e20000000200 */
[----:B------:R-:W-:Y:S06]  /*6cea0*/  BAR.SYNC.DEFER_BLOCKING 0x0 ;  /* 0x0000000000007b1d */ /* 0x000fec0000010000 */
[----:B------:R-:W0:Y:S04]  /*6ceb0*/  LDS.128 R8, [R2] ;  /* 0x0000000002087984 */ /* 0x000e280000000c00 */
[----:B------:R-:W0:Y:S01]  /*6cec0*/  LDS.128 R12, [R2+0x400] ;  /* 0x00040000020c7984 */ /* 0x000e220000000c00 */
[----:B------:R-:W-:Y:S06]  /*6ced0*/  BAR.SYNC.DEFER_BLOCKING 0x0 ;  /* 0x0000000000007b1d */ /* 0x000fec0000010000 */
[----:B---3--:R-:W-:Y:S04]  /*6cee0*/  STL.64 [R1+0x1b28], R26 ;  /* 0x001b281a01007387 */ /* 0x008fe80000100a00 */
[----:B--2---:R2:W-:Y:S04]  /*6cef0*/  STL.64 [R1+0x1b20], R24 ;  /* 0x001b201801007387 */ /* 0x0045e80000100a00 */
[----:B0-----:R-:W3:Y:S04]  /*6cf00*/  LDL.LU R4, [R1+0xc0] ;  /* 0x0000c00001047983 */ /* 0x001ee80000300800 */
[----:B------:R-:W3:Y:S04]  /*6cf10*/  LDL.LU R5, [R1+0xc4] ;  /* 0x0000c40001057983 */ /* 0x000ee80000300800 */
[----:B------:R-:W2:Y:S04]  /*6cf20*/  LDL.LU R6, [R1+0xc8] ;  /* 0x0000c80001067983 */ /* 0x000ea80000300800 */
[----:B------:R-:W2:Y:S04]  /*6cf30*/  LDL.LU R7, [R1+0xcc] ;  /* 0x0000cc0001077983 */ /* 0x000ea80000300800 */
[----:B-1----:R-:W3:Y:S04]  /*6cf40*/  LDL.LU R16, [R1+0x60] ;  /* 0x0000600001107983 */ /* 0x002ee80000300800 */
[----:B------:R-:W3:Y:S04]  /*6cf50*/  LDL.LU R17, [R1+0x64] ;  /* 0x0000640001117983 */ /* 0x000ee80000300800 */
[----:B------:R-:W3:Y:S04]  /*6cf60*/  LDL.LU R18, [R1+0x68] ;  /* 0x0000680001127983 */ /* 0x000ee80000300800 */
[----:B------:R-:W3:Y:S04]  /*6cf70*/  LDL.LU R19, [R1+0x6c] ;  /* 0x00006c0001137983 */ /* 0x000ee80000300800 */
[----:B----4-:R-:W4:Y:S04]  /*6cf80*/  LDL.LU R20, [R1+0x70] ;  /* 0x0000700001147983 */ /* 0x010f280000300800 */
[----:B------:R-:W4:Y:S04]  /*6cf90*/  LDL.LU R21, [R1+0x74] ;  /* 0x0000740001157983 */ /* 0x000f280000300800 */
[----:B------:R-:W4:Y:S04]  /*6cfa0*/  LDL.LU R22, [R1+0x78] ;  /* 0x0000780001167983 */ /* 0x000f280000300800 */
[----:B------:R-:W4:Y:S04]  /*6cfb0*/  LDL.LU R23, [R1+0x7c] ;  /* 0x00007c0001177983 */ /* 0x000f280000300800 */
[----:B--2---:R-:W-:Y:S04]  /*6cfc0*/  STL.64 [R1+0x1b38], R6 ;  /* 0x001b380601007387 */ /* 0x004fe80000100a00 */
[----:B---3--:R0:W-:Y:S04]  /*6cfd0*/  STL.64 [R1+0x1b30], R4 ;  /* 0x001b300401007387 */ /* 0x0081e80000100a00 */
[----:B------:R-:W2:Y:S04]  /*6cfe0*/  LDL.LU R24, [R1+0x90] ;  /* 0x0000900001187983 */ /* 0x000ea80000300800 */
[----:B------:R-:W2:Y:S04]  /*6cff0*/  LDL.LU R25, [R1+0x94] ;  /* 0x0000940001197983 */ /* 0x000ea80000300800 */
[----:B------:R-:W2:Y:S04]  /*6d000*/  LDL.LU R26, [R1+0x98] ;  /* 0x00009800011a7983 */ /* 0x000ea80000300800 */
[----:B------:R-:W2:Y:S04]  /*6d010*/  LDL.LU R27, [R1+0x9c] ;  /* 0x00009c00011b7983 */ /* 0x000ea80000300800 */
[----:B0-----:R-:W3:Y:S04]  /*6d020*/  LDL.LU R4, [R1+0x80] ;  /* 0x0000800001047983 */ /* 0x001ee80000300800 */
[----:B------:R-:W3:Y:S04]  /*6d030*/  LDL.LU R5, [R1+0x84] ;  /* 0x0000840001057983 */ /* 0x000ee80000300800 */
[----:B------:R-:W3:Y:S04]  /*6d040*/  LDL.LU R6, [R1+0x88] ;  /* 0x0000880001067983 */ /* 0x000ee80000300800 */
[----:B------:R-:W3:Y:S04]  /*6d050*/  LDL.LU R7, [R1+0x8c] ;  /* 0x00008c0001077983 */ /* 0x000ee80000300800 */
[----:B------:R-:W-:Y:S04]  /*6d060*/  STSM.16.M88.4 [R3], R16 ;  /* 0x0000001003007844 */ /* 0x000fe80000000200 */
[----:B----4-:R-:W-:Y:S01]  /*6d070*/  STSM.16.M88.4 [R3+0x100], R20 ;  /* 0x0001001403007844 */ /* 0x010fe20000000200 */
[----:B------:R-:W-:Y:S06]  /*6d080*/  BAR.SYNC.DEFER_BLOCKING 0x0 ;  /* 0x0000000000007b1d */ /* 0x000fec0000010000 */
[----:B------:R-:W0:Y:S04]  /*6d090*/  LDS.128 R20, [R2] ;  /* 0x0000000002147984 */ /* 0x000e280000000c00 */
[----:B------:R-:W1:Y:S01]  /*6d0a0*/  LDS.128 R16, [R2+0x400] ;  /* 0x0004000002107984 */ /* 0x000e620000000c00 */
[----:B------:R-:W-:Y:S06]  /*6d0b0*/  BAR.SYNC.DEFER_BLOCKING 0x0 ;  /* 0x0000000000007b1d */ /* 0x000fec0000010000 */
[----:B------:R-:W-:Y:S04]  /*6d0c0*/  STL [R1+0x1adc], R9 ;  /* 0x001adc0901007387 */ /* 0x000fe80000100800 */
[----:B------:R-:W-:Y:S04]  /*6d0d0*/  STL [R1+0x1ad8], R10 ;  /* 0x001ad80a01007387 */ /* 0x000fe80000100800 */
[----:B------:R-:W-:Y:S04]  /*6d0e0*/  STL [R1+0x1ad4], R11 ;  /* 0x001ad40b01007387 */ /* 0x000fe80000100800 */
[----:B------:R4:W-:Y:S04]  /*6d0f0*/  STL [R1+0x1b18], R8 ;  /* 0x001b180801007387 */ /* 0x0009e80000100800 */
[----:B----4-:R-:W4:Y:S04]  /*6d100*/  LDL.LU R8, [R1+0xb0] ;  /* 0x0000b00001087983 */ /* 0x010f280000300800 */
[----:B------:R-:W4:Y:S04]  /*6d110*/  LDL.LU R9, [R1+0xb4] ;  /* 0x0000b40001097983 */ /* 0x000f280000300800 */
[----:B------:R-:W4:Y:S04]  /*6d120*/  LDL.LU R10, [R1+0xb8] ;  /* 0x0000b800010a7983 */ /* 0x000f280000300800 */
[----:B------:R-:W4:Y:S04]  /*6d130*/  LDL.LU R11, [R1+0xbc] ;  /* 0x0000bc00010b7983 */ /* 0x000f280000300800 */
[----:B------:R-:W-:Y:S04]  /*6d140*/  STL.64 [R1+0x1af0], R14 ;  /* 0x001af00e01007387 */ /* 0x000fe80000100a00 */
[----:B------:R0:W-:Y:S04]  /*6d150*/  STL.64 [R1+0x1ae8], R12 ;  /* 0x001ae80c01007387 */ /* 0x0001e80000100a00 */
[----:B0-----:R-:W4:Y:S04]  /*6d160*/  LDL.LU R12, [R1+0xa0] ;  /* 0x0000a000010c7983 */ /* 0x001f280000300800 */
[----:B------:R-:W4:Y:S04]  /*6d170*/  LDL.LU R13, [R1+0xa4] ;  /* 0x0000a400010d7983 */ /* 0x000f280000300800 */
[----:B------:R-:W4:Y:S04]  /*6d180*/  LDL.LU R14, [R1+0xa8] ;  /* 0x0000a800010e7983 */ /* 0x000f280000300800 */
[----:B------:R-:W4:Y:S04]  /*6d190*/  LDL.LU R15, [R1+0xac] ;  /* 0x0000ac00010f7983 */ /* 0x000f280000300800 */
[----:B------:R0:W-:Y:S04]  /*6d1a0*/  STL.64 [R1+0x30], R20 ;  /* 0x0000301401007387 */ /* 0x0001e80000100a00 */
[----:B------:R1:W-:Y:S04]  /*6d1b0*/  STL.64 [R1+0x38], R22 ;  /* 0x0000381601007387 */ /* 0x0003e80000100a00 */
[----:B0-----:R-:W4:Y:S04]  /*6d1c0*/  LDL.LU R20, [R1+0xf0] ;  /* 0x0000f00001147983 */ /* 0x001f280000300800 */
[----:B-1----:R0:W-:Y:S04]  /*6d1d0*/  STL.64 [R1+0x50], R16 ;  /* 0x0000501001007387 */ /* 0x0021e80000100a00 */
[----:B------:R1:W-:Y:S04]  /*6d1e0*/  STL.64 [R1+0x58], R18 ;  /* 0x0000581201007387 */ /* 0x0003e80000100a00 */
[----:B------:R-:W4:Y:S04]  /*6d1f0*/  LDL.LU R21, [R1+0xf4] ;  /* 0x0000f40001157983 */ /* 0x000f280000300800 */
[----:B------:R-:W4:Y:S04]  /*6d200*/  LDL.LU R22, [R1+0xf8] ;  /* 0x0000f80001167983 */ /* 0x000f280000300800 */
[----:B------:R-:W4:Y:S04]  /*6d210*/  LDL.LU R23, [R1+0xfc] ;  /* 0x0000fc0001177983 */ /* 0x000f280000300800 */
[----:B0-----:R-:W4:Y:S04]  /*6d220*/  LDL.LU R16, [R1+0xe0] ;  /* 0x0000e00001107983 */ /* 0x001f280000300800 */
[----:B------:R-:W4:Y:S04]  /*6d230*/  LDL.LU R17, [R1+0xe4] ;  /* 0x0000e40001117983 */ /* 0x000f280000300800 */
[----:B-1----:R-:W4:Y:S04]  /*6d240*/  LDL.LU R18, [R1+0xe8] ;  /* 0x0000e80001127983 */ /* 0x002f280000300800 */
[----:B------:R-:W4:Y:S04]  /*6d250*/  LDL.LU R19, [R1+0xec] ;  /* 0x0000ec0001137983 */ /* 0x000f280000300800 */
[----:B---3--:R0:W-:Y:S04]  /*6d260*/  STSM.16.M88.4 [R3], R4 ;  /* 0x0000000403007844 */ /* 0x0081e80000000200 */
[----:B--2---:R-:W-:Y:S01]  /*6d270*/  STSM.16.M88.4 [R3+0x100], R24 ;  /* 0x0001001803007844 */ /* 0x004fe20000000200 */
[----:B------:R-:W-:Y:S06]  /*6d280*/  BAR.SYNC.DEFER_BLOCKING 0x0 ;  /* 0x0000000000007b1d */ /* 0x000fec0000010000 */
[----:B0-----:R-:W2:Y:S04]  /*6d290*/  LDL.LU.64 R6, [R1+0x1b38] ;  /* 0x001b380001067983 */ /* 0x001ea80000300a00 */
[----:B------:R-:W2:Y:S04]  /*6d2a0*/  LDL.LU.64 R4, [R1+0x1b30] ;  /* 0x001b300001047983 */ /* 0x000ea80000300a00 */
[----:B------:R-:W0:Y:S04]  /*6d2b0*/  LDS.128 R24, [R2] ;  /* 0x0000000002187984 */ /* 0x000e280000000c00 */
[----:B0-----:R-:W-:Y:S04]  /*6d2c0*/  STL.64 [R1+0x90], R24 ;  /* 0x0000901801007387 */ /* 0x001fe80000100a00 */
[----:B------:R-:W-:Y:S04]  /*6d2d0*/  STL.64 [R1+0x98], R26 ;  /* 0x0000981a01007387 */ /* 0x000fe80000100a00 */
[----:B------:R-:W0:Y:S01]  /*6d2e0*/  LDS.128 R24, [R2+0x400] ;  /* 0x0004000002187984 */ /* 0x000e220000000c00 */
[----:B------:R-:W-:Y:S06]  /*6d2f0*/  BAR.SYNC.DEFER_BLOCKING 0x0 ;  /* 0x0000000000007b1d */ /* 0x000fec0000010000 */
[----:B0-----:R-:W-:Y:S04]  /*6d300*/  STL.64 [R1+0x200], R24 ;  /* 0x0002001801007387 */ /* 0x001fe80000100a00 */
[----:B------:R0:W-:Y:S04]  /*6d310*/  STL.64 [R1+0x208], R26 ;  /* 0x0002081a01007387 */ /* 0x0001e80000100a00 */
[----:B0-----:R-:W3:Y:S04]  /*6d320*/  LDL.LU.64 R26, [R1+0x1b28] ;  /* 0x001b2800011a7983 */ /* 0x001ee80000300a00 */
[----:B------:R-:W3:Y:S04]  /*6d330*/  LDL.LU.64 R24, [R1+0x1b20] ;  /* 0x001b200001187983 */ /* 0x000ee80000300a00 */
[----:B----4-:R-:W-:Y:S04]  /*6d340*/  STSM.16.M88.4 [R3], R12 ;  /* 0x0000000c03007844 */ /* 0x010fe80000000200 */
[----:B------:R-:W-:Y:S01]  /*6d350*/  STSM.16.M88.4 [R3+0x100], R8 ;  /* 0x0001000803007844 */ /* 0x000fe20000000200 */
[----:B------:R-:W-:Y:S06]  /*6d360*/  BAR.SYNC.DEFER_BLOCKING 0x0 ;  /* 0x0000000000007b1d */ /* 0x000fec0000010000 */
[----:B------:R-:W0:Y:S04]  /*6d370*/  LDS.128 R12, [R2] ;  /* 0x00000000020c7984 */ /* 0x000e280000000c00 */
[----:B------:R-:W1:Y:S01]  /*6d380*/  LDS.128 R8, [R2+0x400] ;  /* 0x0004000002087984 */ /* 0x000e620000000c00 */
[----:B------:R-:W-:Y:S06]  /*6d390*/  BAR.SYNC.DEFER_BLOCKING 0x0 ;  /* 0x0000000000007b1d */ /* 0x000fec0000010000 */
[----:B0-----:R-:W-:Y:S04]  /*6d3a0*/  STL.64 [R1+0xa0], R12 ;  /* 0x0000a00c01007387 */ /* 0x001fe80000100a00 */
[----:B------:R-:W-:Y:S04]  /*6d3b0*/  STL.64 [R1+0xa8], R14 ;  /* 0x0000a80e01007387 */ /* 0x000fe80000100a00 */
[----:B-1----:R-:W-:Y:S04]  /*6d3c0*/  STL.64 [R1+0xb0], R8 ;  /* 0x0000b00801007387 */ /* 0x002fe80000100a00 */
[----:B------:R-:W-:Y:S04]  /*6d3d0*/  STL.64 [R1+0xb8], R10 ;  /* 0x0000b80a01007387 */ /* 0x000fe80000100a00 */
[----:B--2---:R-:W-:Y:S04]  /*6d3e0*/  STSM.16.M88.4 [R3], R4 ;  /* 0x0000000403007844 */ /* 0x004fe80000000200 */
[----:B---3--:R0:W-:Y:S01]  /*6d3f0*/  STSM.16.M88.4 [R3+0x100], R24 ;  /* 0x0001001803007844 */ /* 0x0081e20000000200 */
[----:B------:R-:W-:Y:S06]  /*6d400*/  BAR.SYNC.DEFER_BLOCKING 0x0 ;  /* 0x0000000000007b1d */ /* 0x000fec0000010000 */
[----:B0-----:R-:W2:Y:S04]  /*6d410*/  LDL.LU R24, [R1+0x110] ;  /* 0x0001100001187983 */ /* 0x001ea80000300800 */
[----:B------:R-:W2:Y:S04]  /*6d420*/  LDL.LU R25, [R1+0x114] ;  /* 0x0001140001197983 */ /* 0x000ea80000300800 */
[----:B------:R-:W2:Y:S04]  /*6d430*/  LDL.LU R26, [R1+0x118] ;  /* 0x00011800011a7983 */ /* 0x000ea80000300800 */
[----:B------:R-:W0:Y:S04]  /*6d440*/  LDS.128 R12, [R2] ;  /* 0x00000000020c7984 */ /* 0x000e280000000c00 */
[----:B------:R-:W1:Y:S01]  /*6d450*/  LDS.128 R8, [R2+0x400] ;  /* 0x0004000002087984 */ /* 0x000e620000000c00 */
[----:B------:R-:W-:Y:S06]  /*6d460*/  BAR.SYNC.DEFER_BLOCKING 0x0 ;  /* 0x0000000000007b1d */ /* 0x000fec0000010000 */
[----:B------:R-:W2:Y:S04]  /*6d470*/  LDL.LU R27, [R1+0x11c] ;  /* 0x00011c00011b7983 */ /* 0x000ea80000300800 */
[----:B------:R-:W3:Y:S04]  /*6d480*/  LDL.LU R4, [R1+0x100] ;  /* 0x0001000001047983 */ /* 0x000ee80000300800 */
[----:B------:R-:W3:Y:S04]  /*6d490*/  LDL.LU R5, [R1+0x104] ;  /* 0x0001040001057983 */ /* 0x000ee80000300800 */
[----:B------:R-:W3:Y:S04]  /*6d4a0*/  LDL.LU R6, [R1+0x108] ;  /* 0x0001080001067983 */ /* 0x000ee80000300800 */
[----:B------:R-:W-:Y:S04]  /*6d4b0*/  STSM.16.M88.4 [R3], R16 ;  /* 0x0000001003007844 */ /* 0x000fe80000000200 */
[----:B------:R4:W-:Y:S04]  /*6d4c0*/  STSM.16.M88.4 [R3+0x100], R20 ;  /* 0x0001001403007844 */ /* 0x0009e80000000200 */
[----:B------:R-:W3:Y:S01]  /*6d4d0*/  LDL.LU R7, [R1+0x10c] ;  /* 0x00010c0001077983 */ /* 0x000ee20000300800 */
[----:B------:R-:W-:Y:S06]  /*6d4e0*/  BAR.SYNC.DEFER_BLOCKING 0x0 ;  /* 0x0000000000007b1d */ /* 0x000fec0000010000 */
[----:B0-----:R0:W-:Y:S04]  /*6d4f0*/  STL.64 [R1+0xc0], R12 ;  /* 0x0000c00c01007387 */ /* 0x0011e80000100a00 */
[----:B------:R-:W-:Y:S04]  /*6d500*/  STL.64 [R1+0xc8], R14 ;  /* 0x0000c80e01007387 */ /* 0x000fe80000100a00 */
[----:B-1----:R-:W-:Y:S04]  /*6d510*/  STL.64 [R1+0xd0], R8 ;  /* 0x0000d00801007387 */ /* 0x002fe80000100a00 */
[----:B------:R-:W-:Y:S04]  /*6d520*/  STL.64 [R1+0xd8], R10 ;  /* 0x0000d80a01007387 */ /* 0x000fe80000100a00 */
[----:B------:R-:W1:Y:S04]  /*6d530*/  LDS.128 R8, [R2] ;  /* 0x0000000002087984 */ /* 0x000e680000000c00 */
[----:B----4-:R-:W4:Y:S04]  /*6d540*/  LDL.LU R20, [R1+0x130] ;  /* 0x0001300001147983 */ /* 0x010f280000300800 */
[----:B------:R-:W4:Y:S04]  /*6d550*/  LDL.LU R21, [R1+0x134] ;  /* 0x0001340001157983 */ /* 0x000f280000300800 */
[----:B------:R-:W4:Y:S04]  /*6d560*/  LDL.LU R22, [R1+0x138] ;  /* 0x0001380001167983 */ /* 0x000f280000300800 */
[----:B------:R-:W4:Y:S04]  /*6d570*/  LDL.LU R23, [R1+0x13c] ;  /* 0x00013c0001177983 */ /* 0x000f280000300800 */
[----:B0-----:R-:W2:Y:S04]  /*6d580*/  LDL.LU R12, [R1+0x140] ;  /* 0x00014000010c7983 */ /* 0x001ea80000300800 */
[----:B-1----:R-:W-:Y:S04]  /*6d590*/  STL.64 [R1+0xf0], R8 ;  /* 0x0000f00801007387 */ /* 0x002fe80000100a00 */
[----:B------:R-:W-:Y:S04]  /*6d5a0*/  STL.64 [R1+0xf8], R10 ;  /* 0x0000f80a01007387 */ /* 0x000fe80000100a00 */
[----:B------:R-:W2:Y:S04]  /*6d5b0*/  LDL.LU R13, [R1+0x144] ;  /* 0x00014400010d7983 */ /* 0x000ea80000300800 */
[----:B------:R-:W2:Y:S04]  /*6d5c0*/  LDL.LU R14, [R1+0x148] ;  /* 0x00014800010e7983 */ /* 0x000ea80000300800 */
[----:B------:R-:W2:Y:S04]  /*6d5d0*/  LDL.LU R15, [R1+0x14c] ;  /* 0x00014c00010f7983 */ /* 0x000ea80000300800 */
[----:B------:R-:W0:Y:S01]  /*6d5e0*/  LDS.128 R8, [R2+0x400] ;  /* 0x0004000002087984 */ /* 0x000e220000000c00 */
[----:B------:R-:W-:Y:S06]  /*6d5f0*/  BAR.SYNC.DEFER_BLOCKING 0x0 ;  /* 0x0000000000007b1d */ /* 0x000fec0000010000 */
[----:B--2---:R-:W-:Y:S04]  /*6d600*/  STL.64 [R1+0x1b10], R14 ;  /* 0x001b100e01007387 */ /* 0x004fe80000100a00 */
[----:B------:R1:W-:Y:S04]  /*6d610*/  STL.64 [R1+0x1b08], R12 ;  /* 0x001b080c01007387 */ /* 0x0003e80000100a00 */
[----:B-1----:R-:W2:Y:S04]  /*6d620*/  LDL.LU R12, [R1+0x120] ;  /* 0x00012000010c7983 */ /* 0x002ea80000300800 */
[----:B------:R-:W2:Y:S04]  /*6d630*/  LDL.LU R13, [R1+0x124] ;  /* 0x00012400010d7983 */ /* 0x000ea80000300800 */
[----:B------:R-:W2:Y:S04]  /*6d640*/  LDL.LU R14, [R1+0x128] ;  /* 0x00012800010e7983 */ /* 0x000ea80000300800 */
[----:B------:R-:W2:Y:S04]  /*6d650*/  LDL.LU R15, [R1+0x12c] ;  /* 0x00012c00010f7983 */ /* 0x000ea80000300800 */
[----:B---3--:R-:W-:Y:S04]  /*6d660*/  STSM.16.M88.4 [R3], R4 ;  /* 0x0000000403007844 */ /* 0x008fe80000000200 */
[----:B------:R1:W-:Y:S04]  /*6d670*/  STSM.16.M88.4 [R3+0x100], R24 ;  /* 0x0001001803007844 */ /* 0x0003e80000000200 */
[----:B------:R-:W3:Y:S04]  /*6d680*/  LDL.LU R16, [R1+0x150] ;  /* 0x0001500001107983 */ /* 0x000ee80000300800 */
[----:B------:R-:W3:Y:S04]  /*6d690*/  LDL.LU R17, [R1+0x154] ;  /* 0x0001540001117983 */ /* 0x000ee80000300800 */
[----:B------:R-:W3:Y:S04]  /*6d6a0*/  LDL.LU R18, [R1+0x158] ;  /* 0x0001580001127983 */ /* 0x000ee80000300800 */
[----:B------:R-:W3:Y:S04]  /*6d6b0*/  LDL.LU R19, [R1+0x15c] ;  /* 0x00015c0001137983 */ /* 0x000ee80000300800 */
[----:B0-----:R-:W-:Y:S04]  /*6d6c0*/  STL.64 [R1+0x210], R8 ;  /* 0x0002100801007387 */ /* 0x001fe80000100a00 */
[----:B------:R-:W-:Y:S01]  /*6d6d0*/  STL.64 [R1+0x218], R10 ;  /* 0x0002180a01007387 */ /* 0x000fe20000100a00 */
[----:B------:R-:W-:Y:S06]  /*6d6e0*/  BAR.SYNC.DEFER_BLOCKING 0x0 ;  /* 0x0000000000007b1d */ /* 0x000fec0000010000 */
[----:B-1----:R-:W3:Y:S04]  /*6d6f0*/  LDL.LU R24, [R1+0x170] ;  /* 0x0001700001187983 */ /* 0x002ee80000300800 */
[----:B------:R-:W3:Y:S04]  /*6d700*/  LDL.LU R25, [R1+0x174] ;  /* 0x0001740001197983 */ /* 0x000ee80000300800 */
[----:B------:R-:W3:Y:S04]  /*6d710*/  LDL.LU R26, [R1+0x178] ;  /* 0x00017800011a7983 */ /* 0x000ee80000300800 */
[----:B------:R-:W3:Y:S04]  /*6d720*/  LDL.LU R27, [R1+0x17c] ;  /* 0x00017c00011b7983 */ /* 0x000ee80000300800 */
[----:B------:R-:W0:Y:S04]  /*6d730*/  LDS.128 R8, [R2] ;  /* 0x0000000002087984 */ /* 0x000e280000000c00 */
[----:B------:R-:W3:Y:S04]  /*6d740*/  LDL.LU R4, [R1+0x160] ;  /* 0x0001600001047983 */ /* 0x000ee80000300800 */
[----:B------:R-:W3:Y:S04]  /*6d750*/  LDL.LU R5, [R1+0x164] ;  /* 0x0001640001057983 */ /* 0x000ee80000300800 */
[----:B------:R-:W3:Y:S04]  /*6d760*/  LDL.LU R6, [R1+0x168] ;  /* 0x0001680001067983 */ /* 0x000ee80000300800 */
[----:B------:R-:W3:Y:S04]  /*6d770*/  LDL.LU R7, [R1+0x16c] ;  /* 0x00016c0001077983 */ /* 0x000ee80000300800 */
[----:B0-----:R-:W-:Y:S04]  /*6d780*/  STL.64 [R1+0x100], R8 ;  /* 0x0001000801007387 */ /* 0x001fe80000100a00 */
[----:B------:R-:W-:Y:S04]  /*6d790*/  STL.64 [R1+0x108], R10 ;  /* 0x0001080a01007387 */ /* 0x000fe80000100a00 */
[----:B------:R-:W0:Y:S01]  /*6d7a0*/  LDS.128 R8, [R2+0x400] ;  /* 0x0004000002087984 */ /* 0x000e220000000c00 */
[----:B------:R-:W-:Y:S06]  /*6d7b0*/  BAR.SYNC.DEFER_BLOCKING 0x0 ;  /* 0x0000000000007b1d */ /* 0x000fec0000010000 */
[----:B0-----:R0:W-:Y:S04]  /*6d7c0*/  STL.64 [R1+0x110], R8 ;  /* 0x0001100801007387 */ /* 0x0011e80000100a00 */
[----:B------:R-:W-:Y:S04]  /*6d7d0*/  STL.64 [R1+0x118], R10 ;  /* 0x0001180a01007387 */ /* 0x000fe80000100a00 */
[----:B0-----:R-:W3:Y:S04]  /*6d7e0*/  LDL.LU R8, [R1+0x1b18] ;  /* 0x001b180001087983 */ /* 0x001ee80000300800 */
[----:B------:R-:W3:Y:S04]  /*6d7f0*/  LDL.LU R9, [R1+0x1ab0] ;  /* 0x001ab00001097983 */ /* 0x000ee80000300800 */
[----:B--2---:R-:W-:Y:S04]  /*6d800*/  STSM.16.M88.4 [R3], R12 ;  /* 0x0000000c03007844 */ /* 0x004fe80000000200 */
[----:B----4-:R0:W-:Y:S01]  /*6d810*/  STSM.16.M88.4 [R3+0x100], R20 ;  /* 0x0001001403007844 */ /* 0x0101e20000000200 */
[----:B------:R-:W-:Y:S06]  /*6d820*/  BAR.SYNC.DEFER_BLOCKING 0x0 ;  /* 0x0000000000007b1d */ /* 0x000fec0000010000 */
[----:B0-----:R-:W2:Y:S04]  /*6d830*/  LDL.LU R20, [R1+0x180] ;  /* 0x0001800001147983 */ /* 0x001ea80000300800 */
[----:B------:R-:W0:Y:S04]  /*6d840*/  LDS.128 R12, [R2] ;  /* 0x00000000020c7984 */ /* 0x000e280000000c00 */
[----:B0-----:R-:W-:Y:S04]  /*6d850*/  STL.64 [R1+0x120], R12 ;  /* 0x0001200c01007387 */ /* 0x001fe80000100a00 */
[----:B------:R-:W-:Y:S04]  /*6d860*/  STL.64 [R1+0x128], R14 ;  /* 0x0001280e01007387 */ /* 0x000fe80000100a00 */
[----:B------:R-:W0:Y:S04]  /*6d870*/  LDS.128 R12, [R2+0x400] ;  /* 0x00040000020c7984 */ /* 0x000e280000000c00 */
[----:B------:R-:W2:Y:S04]  /*6d880*/  LDL.LU R21, [R1+0x184] ;  /* 0x0001840001157983 */ /* 0x000ea80000300800 */
[----:B------:R-:W2:Y:S04]  /*6d890*/  LDL.LU R22, [R1+0x188] ;  /* 0x0001880001167983 */ /* 0x000ea80000300800 */
[----:B------:R-:W2:Y:S01]  /*6d8a0*/  LDL.LU R23, [R1+0x18c] ;  /* 0x00018c0001177983 */ /* 0x000ea20000300800 */
[----:B------:R-:W-:Y:S06]  /*6d8b0*/  BAR.SYNC.DEFER_BLOCKING 0x0 ;  /* 0x0000000000007b1d */ /* 0x000fec0000010000 */
[----:B0-----:R-:W-:Y:S04]  /*6d8c0*/  STL.64 [R1+0x130], R12 ;  /* 0x0001300c01007387 */ /* 0x001fe80000100a00 */
[----:B------:R0:W-:Y:S04]  /*6d8d0*/  STL.64 [R1+0x138], R14 ;  /* 0x0001380e01007387 */ /* 0x0001e80000100a00 */
[----:B0-----:R-:W4:Y:S04]  /*6d8e0*/  LDL.LU.64 R14, [R1+0x1b10] ;  /* 0x001b1000010e7983 */ /* 0x001f280000300a00 */
[----:B------:R-:W4:Y:S04]  /*6d8f0*/  LDL.LU.64 R12, [R1+0x1b08] ;  /* 0x001b0800010c7983 */ /* 0x000f280000300a00 */
[----:B----4-:R-:W-:Y:S04]  /*6d900*/  STSM.16.M88.4 [R3], R12 ;  /* 0x0000000c03007844 */ /* 0x010fe80000000200 */
[----:B---3--:R-:W-:Y:S01]  /*6d910*/  STSM.16.M88.4 [R3+0x100], R16 ;  /* 0x0001001003007844 */ /* 0x008fe20000000200 */
[----:B------:R-:W-:Y:S06]  /*6d920*/  BAR.SYNC.DEFER_BLOCKING 0x0 ;  /* 0x0000000000007b1d */ /* 0x000fec0000010000 */
[----:B------:R-:W0:Y:S04]  /*6d930*/  LDS.128 R12, [R2] ;  /* 0x00000000020c7984 */ /* 0x000e280000000c00 */
[----:B0-----:R-:W-:Y:S04]  /*6d940*/  STL.64 [R1+0x80], R12 ;  /* 0x0000800c01007387 */ /* 0x001fe80000100a00 */
[----:B------:R-:W-:Y:S04]  /*6d950*/  STL.64 [R1+0x88], R14 ;  /* 0x0000880e01007387 */ /* 0x000fe80000100a00 */
[----:B------:R-:W0:Y:S01]  /*6d960*/  LDS.128 R12, [R2+0x400] ;  /* 0x00040000020c7984 */ /* 0x000e220000000c00 */
[----:B------:R-:W-:Y:S06]  /*6d970*/  BAR.SYNC.DEFER_BLOCKING 0x0 ;  /* 0x0000000000007b1d */ /* 0x000fec0000010000 */
[----:B------:R-:W-:Y:S04]  /*6d980*/  STSM.16.M88.4 [R3], R4 ;  /* 0x0000000403007844 */ /* 0x000fe80000000200 */
[----:B------:R-:W-:Y:S01]  /*6d990*/  STSM.16.M88.4 [R3+0x100], R24 ;  /* 0x0001001803007844 */ /* 0x000fe20000000200 */
[----:B------:R-:W-:Y:S06]  /*6d9a0*/  BAR.SYNC.DEFER_BLOCKING 0x0 ;  /* 0x0000000000007b1d */ /* 0x000fec0000010000 */
[----:B------:R-:W1:Y:S04]  /*6d9b0*/  LDS.128 R24, [R2] ;  /* 0x0000000002187984 */ /* 0x000e680000000c00 */
[----:B0-----:R0:W-:Y:S04]  /*6d9c0*/  STL.64 [R1+0x70], R12 ;  /* 0x0000700c01007387 */ /* 0x0011e80000100a00 */
[----:B------:R3:W-:Y:S04]  /*6d9d0*/  STL.64 [R1+0x78], R14 ;  /* 0x0000780e01007387 */ /* 0x0007e80000100a00 */
[----:B0-----:R-:W4:Y:S04]  /*6d9e0*/  LDL.LU R12, [R1+0x190] ;  /* 0x00019000010c7983 */ /* 0x001f280000300800 */
[----:B------:R-:W4:Y:S04]  /*6d9f0*/  LDL.LU R13, [R1+0x194] ;  /* 0x00019400010d7983 */ /* 0x000f280000300800 */
[----:B---3--:R-:W4:Y:S04]  /*6da00*/  LDL.LU R14, [R1+0x198] ;  /* 0x00019800010e7983 */ /* 0x008f280000300800 */
[----:B------:R-:W4:Y:S04]  /*6da10*/  LDL.LU R15, [R1+0x19c] ;  /* 0x00019c00010f7983 */ /* 0x000f280000300800 */
[----:B------:R-:W3:Y:S04]  /*6da20*/  LDL.LU.64 R4, [R1+0x1b00] ;  /* 0x001b000001047983 */ /* 0x000ee80000300a00 */
[----:B------:R-:W3:Y:S04]  /*6da30*/  LDL.LU R28, [R1+0x1a0] ;  /* 0x0001a000011c7983 */ /* 0x000ee80000300800 */
[----:B-1----:R-:W-:Y:S04]  /*6da40*/  STL.64 [R1+0x60], R24 ;  /* 0x0000601801007387 */ /* 0x002fe80000100a00 */
[----:B------:R-:W-:Y:S04]  /*6da50*/  STL.64 [R1+0x68], R26 ;  /* 0x0000681a01007387 */ /* 0x000fe80000100a00 */
[----:B------:R-:W0:Y:S01]  /*6da60*/  LDS.128 R24, [R2+0x400] ;  /* 0x0004000002187984 */ /* 0x000e220000000c00 */
[----:B------:R-:W1:Y:S01]  /*6da70*/  S2R R29, SR_TID.X ;  /* 0x00000000001d7919 */ /* 0x000e620000002100 */
[----:B------:R-:W-:Y:S06]  /*6da80*/  BAR.SYNC.DEFER_BLOCKING 0x0 ;  /* 0x0000000000007b1d */ /* 0x000fec0000010000 */
[----:B0-----:R-:W-:Y:S04]  /*6da90*/  STL.64 [R1+0x40], R24 ;  /* 0x0000401801007387 */ /* 0x001fe80000100a00 */
[----:B------:R0:W-:Y:S04]  /*6daa0*/  STL.64 [R1+0x48], R26 ;  /* 0x0000481a01007387 */ /* 0x0001e80000100a00 */
[----:B0-----:R-:W3:Y:S04]  /*6dab0*/  LDL.LU.64 R26, [R1+0x1af8] ;  /* 0x001af800011a7983 */ /* 0x001ee80000300a00 */
[----:B------:R-:W3:Y:S04]  /*6dac0*/  LDL.LU R11, [R1+0x1a4] ;  /* 0x0001a400010b7983 */ /* 0x000ee80000300800 */
[----:B------:R-:W3:Y:S01]  /*6dad0*/  LDL.LU R6, [R1+0x1a8] ;  /* 0x0001a80001067983 */ /* 0x000ee20000300800 */
[----:B-1----:R-:W-:Y:S01]  /*6dae0*/  SHF.R.U32.HI R17, RZ, 0x5, R29 ;  /* 0x00000005ff117819 */ /* 0x002fe2000001161d */
[C---:B------:R-:W-:Y:S01]  /*6daf0*/  IMAD R18, R9.reuse, UR6, RZ ;  /* 0x0000000609127c24 */ /* 0x040fe2000f8e02ff */
[----:B------:R-:W-:Y:S01]  /*6db00*/  ISETP.GE.AND P0, PT, R9, UR20, PT ;  /* 0x0000001409007c0c */ /* 0x000fe2000bf06270 */
[----:B--2---:R0:W-:Y:S01]  /*6db10*/  STSM.16.M88.4 [R3], R20 ;  /* 0x0000001403007844 */ /* 0x0041e20000000200 */
[----:B------:R-:W-:Y:S01]  /*6db20*/  SGXT.U32 R17, R17, 0x1 ;  /* 0x000000011111781a */ /* 0x000fe20000000000 */
[----:B------:R-:W1:Y:S01]  /*6db30*/  LDCU UR20, c[0x0][0x39c] ;  /* 0x00007380ff1477ac */ /* 0x000e620008000800 */
[----:B------:R-:W-:-:S02]  /*6db40*/  LEA R16, P1, R18, UR4, 0x1 ;  /* 0x0000000412107c11 */ /* 0x000fc4000f8208ff */
[----:B-----5:R-:W-:Y:S01]  /*6db50*/  LOP3.LUT R19, R0, R17, RZ, 0xfc, !PT ;  /* 0x0000001100137212 */ /* 0x020fe200078efcff */
[----:B------:R-:W-:Y:S01]  /*6db60*/  STL [R1+0x1ab4], R2 ;  /* 0x001ab40201007387 */ /* 0x000fe20000100800 */
[----:B------:R-:W2:Y:S01]  /*6db70*/  LDCU UR4, c[0x0][0x3b8] ;  /* 0x00007700ff0477ac */ /* 0x000ea20008000800 */
[----:B------:R-:W1:Y:S01]  /*6db80*/  LDCU UR6, c[0x0][0x3b8] ;  /* 0x00007700ff0677ac */ /* 0x000e620008000800 */
[----:B0-----:R-:W-:Y:S01]  /*6db90*/  LEA.HI.X.SX32 R22, R18, UR5, 0x1, P1 ;  /* 0x0000000512167c11 */ /* 0x001fe200088f0eff */
[C---:B------:R-:W-:Y:S01]  /*6dba0*/  IMAD R21, R19.reuse, UR7, RZ ;  /* 0x0000000713157c24 */ /* 0x040fe2000f8e02ff */
[----:B------:R-:W-:Y:S01]  /*6dbb0*/  ISETP.LT.AND P1, PT, R19, UR21, !P0 ;  /* 0x0000001513007c0c */ /* 0x000fe2000c721270 */
[----:B------:R-:W0:Y:S01]  /*6dbc0*/  LDCU UR21, c[0x0][0x39c] ;  /* 0x00007380ff1577ac */ /* 0x000e220008000800 */
[C-C-:B------:R-:W-:Y:S02]  /*6dbd0*/  LOP3.LUT R18, R0.reuse, 0x2, R17.reuse, 0xfe, !PT ;  /* 0x0000000200127812 */ /* 0x140fe400078efe11 */
[----:B------:R-:W-:Y:S01]  /*6dbe0*/  LOP3.LUT R19, R0, 0x4, R17, 0xfe, !PT ;  /* 0x0000000400137812 */ /* 0x000fe200078efe11 */
[----:B------:R-:W0:Y:S01]  /*6dbf0*/  LDCU UR5, c[0x0][0x3b8] ;  /* 0x00007700ff0577ac */ /* 0x000e220008000800 */
[C---:B------:R-:W-:Y:S01]  /*6dc00*/  ISETP.LT.AND P4, PT, R18.reuse, UR22, !P0 ;  /* 0x0000001612007c0c */ /* 0x040fe2000c781270 */
[----:B------:R-:W-:Y:S01]  /*6dc10*/  IMAD R25, R18, UR8, RZ ;  /* 0x0000000812197c24 */ /* 0x000fe2000f8e02ff */
[-C--:B------:R-:W-:Y:S01]  /*6dc20*/  LEA R18, P2, R21, R16.reuse, 0x1 ;  /* 0x0000001015127211 */ /* 0x080fe200078408ff */
[C---:B------:R-:W-:Y:S01]  /*6dc30*/  IMAD R23, R19.reuse, UR9, RZ ;  /* 0x0000000913177c24 */ /* 0x040fe2000f8e02ff */
[----:B------:R-:W-:Y:S01]  /*6dc40*/  ISETP.LT.AND P5, PT, R19, UR23, !P0 ;  /* 0x0000001713007c0c */ /* 0x000fe2000c7a1270 */
[----:B------:R-:W0:Y:S01]  /*6dc50*/  LDCU UR22, c[0x0][0x39c] ;  /* 0x00007380ff1677ac */ /* 0x000e220008000800 */
[----:B------:R-:W-:-:S02]  /*6dc60*/  LEA R20, P3, R25, R16, 0x1 ;  /* 0x0000001019147211 */ /* 0x000fc400078608ff */
[----:B------:R-:W-:Y:S01]  /*6dc70*/  LEA.HI.X.SX32 R19, R21, R22, 0x1, P2 ;  /* 0x0000001615137211 */ /* 0x000fe200010f0eff */
[----:B------:R-:W0:Y:S01]  /*6dc80*/  LDCU UR23, c[0x0][0x39c] ;  /* 0x00007380ff1777ac */ /* 0x000e220008000800 */
[----:B------:R-:W-:Y:S02]  /*6dc90*/  LEA R24, P2, R23, R16, 0x1 ;  /* 0x0000001017187211 */ /* 0x000fe400078408ff */
[-C--:B------:R-:W-:Y:S01]  /*6dca0*/  LEA.HI.X.SX32 R21, R25, R22.reuse, 0x1, P3 ;  /* 0x0000001619157211 */ /* 0x080fe200018f0eff */
[----:B------:R-:W0:Y:S01]  /*6dcb0*/  LDCU UR7, c[0x0][0x3b8] ;  /* 0x00007700ff0777ac */ /* 0x000e220008000800 */
[----:B------:R-:W-:Y:S01]  /*6dcc0*/  LEA.HI.X.SX32 R25, R23, R22, 0x1, P2 ;  /* 0x0000001617197211 */ /* 0x000fe200010f0eff */
[----:B----4-:R4:W-:Y:S01]  /*6dcd0*/  STSM.16.M88.4 [R3+0x100], R12 ;  /* 0x0001000c03007844 */ /* 0x0109e20000000200 */
[----:B------:R-:W0:Y:S01]  /*6dce0*/  LDCU UR8, c[0x0][0x3b8] ;  /* 0x00007700ff0877ac */ /* 0x000e220008000800 */
[----:B------:R-:W-:Y:S06]  /*6dcf0*/  BAR.SYNC.DEFER_BLOCKING 0x0 ;  /* 0x0000000000007b1d */ /* 0x000fec0000010000 */
[----:B------:R-:W0:Y:S01]  /*6dd00*/  LDCU UR9, c[0x0][0x3b8] ;  /* 0x00007700ff0977ac */ /* 0x000e220008000800 */
[----:B----4-:R-:W4:Y:S04]  /*6dd10*/  LDL.LU.64 R14, [R1+0x1af0] ;  /* 0x001af000010e7983 */ /* 0x010f280000300a00 */
[----:B------:R-:W2:Y:S04]  /*6dd20*/  LDL.LU.64 R12, [R1+0x1ae8] ;  /* 0x001ae800010c7983 */ /* 0x000ea80000300a00 */
[----:B------:R-:W2:Y:S04]  /*6dd30*/  LDL.LU R10, [R1+0x1b0] ;  /* 0x0001b000010a7983 */ /* 0x000ea80000300800 */
[----:B---3--:R-:W-:Y:S04]  /*6dd40*/  @P1 STG.E.U16 desc[UR10][R18.64], R28 ;  /* 0x0000001c12001986 */ /* 0x008fe8000c10150a */
[----:B------:R-:W3:Y:S04]  /*6dd50*/  LDL.LU R9, [R1+0x1b4] ;  /* 0x0001b40001097983 */ /* 0x000ee80000300800 */
[----:B------:R-:W2:Y:S04]  /*6dd60*/  LDL.LU R7, [R1+0x1b8] ;  /* 0x0001b80001077983 */ /* 0x000ea80000300800 */
[----:B------:R-:W-:Y:S04]  /*6dd70*/  @P4 STG.E.U16 desc[UR10][R20.64], R11 ;  /* 0x0000000b14004986 */ /* 0x000fe8000c10150a */
[----:B------:R0:W-:Y:S02]  /*6dd80*/  @P5 STG.E.U16 desc[UR10][R24.64], R6 ;  /* 0x0000000618005986 */ /* 0x0001e4000c10150a */
[----:B0-----:R-:W-:-:S02]  /*6dd90*/  PRMT R24, R28, 0x7632, R24 ;  /* 0x000076321c187816 */ /* 0x001fc40000000018 */
[----:B------:R-:W2:Y:S01]  /*6dda0*/  LDL.LU R28, [R1+0x1ae4] ;  /* 0x001ae400011c7983 */ /* 0x000ea20000300800 */
[----:B------:R-:W-:-:S04]  /*6ddb0*/  LOP3.LUT R3, R0, 0x6, R17, 0xfe, !PT ;  /* 0x0000000600037812 */ /* 0x000fc800078efe11 */
[C---:B------:R-:W-:Y:S01]  /*6ddc0*/  ISETP.LT.AND P2, PT, R3.reuse, UR24, !P0 ;  /* 0x0000001803007c0c */ /* 0x040fe2000c741270 */
[----:B------:R-:W-:Y:S01]  /*6ddd0*/  IMAD R3, R3, UR12, RZ ;  /* 0x0000000c03037c24 */ /* 0x000fe2000f8e02ff */
[----:B------:R-:W-:Y:S01]  /*6dde0*/  PRMT R4, R6, 0x7632, R4 ;  /* 0x0000763206047816 */ /* 0x000fe20000000004 */
[----:B------:R-:W0:Y:S03]  /*6ddf0*/  LDCU UR24, c[0x0][0x39c] ;  /* 0x00007380ff1877ac */ /* 0x000e260008000800 */
[C---:B------:R-:W-:Y:S01]  /*6de00*/  LEA R18, P1, R3.reuse, R16, 0x1 ;  /* 0x0000001003127211 */ /* 0x040fe200078208ff */
[----:B------:R-:W0:Y:S03]  /*6de10*/  LDCU UR12, c[0x0][0x3b8] ;  /* 0x00007700ff0c77ac */ /* 0x000e260008000800 */
[----:B------:R-:W-:-:S02]  /*6de20*/  LEA.HI.X.SX32 R19, R3, R22, 0x1, P1 ;  /* 0x0000001603137211 */ /* 0x000fc400008f0eff */
[C-C-:B------:R-:W-:Y:S02]  /*6de30*/  LOP3.LUT R21, R0.reuse, 0x8, R17.reuse, 0xfe, !PT ;  /* 0x0000000800157812 */ /* 0x140fe400078efe11 */
[--C-:B------:R-:W-:Y:S02]  /*6de40*/  LOP3.LUT R20, R0, 0xa, R17.reuse, 0xfe, !PT ;  /* 0x0000000a00147812 */ /* 0x100fe400078efe11 */
[C---:B------:R-:W-:Y:S01]  /*6de50*/  ISETP.LT.AND P3, PT, R21.reuse, UR25, !P0 ;  /* 0x0000001915007c0c */ /* 0x040fe2000c761270 */
[----:B------:R-:W-:Y:S01]  /*6de60*/  IMAD R21, R21, UR13, RZ ;  /* 0x0000000d15157c24 */ /* 0x000fe2000f8e02ff */
[C---:B------:R-:W-:Y:S01]  /*6de70*/  ISETP.LT.AND P4, PT, R20.reuse, UR26, !P0 ;  /* 0x0000001a14007c0c */ /* 0x040fe2000c781270 */
[----:B------:R-:W-:Y:S01]  /*6de80*/  IMAD R3, R20, UR14, RZ ;  /* 0x0000000e14037c24 */ /* 0x000fe2000f8e02ff */
[----:B------:R-:W-:Y:S01]  /*6de90*/  LOP3.LUT R23, R0, 0xc, R17, 0xfe, !PT ;  /* 0x0000000c00177812 */ /* 0x000fe200078efe11 */
[----:B------:R-:W0:Y:S01]  /*6dea0*/  LDCU UR25, c[0x0][0x39c] ;  /* 0x00007380ff1977ac */ /* 0x000e220008000800 */
[----:B------:R-:W-:Y:S01]  /*6deb0*/  PRMT R5, R11, 0x7632, R5 ;  /* 0x000076320b057816 */ /* 0x000fe20000000005 */
[----:B------:R-:W0:Y:S01]  /*6dec0*/  LDCU UR13, c[0x0][0x3b8] ;  /* 0x00007700ff0d77ac */ /* 0x000e220008000800 */
[----:B------:R-:W0:Y:S01]  /*6ded0*/  LDCU UR14, c[0x0][0x3b8] ;  /* 0x00007700ff0e77ac */ /* 0x000e220008000800 */
[----:B--2---:R-:W-:Y:S01]  /*6dee0*/  PRMT R2, R28, 0x7632, R2 ;  /* 0x000076321c027816 */ /* 0x004fe20000000002 */
[----:B------:R2:W-:Y:S04]  /*6def0*/  @P2 STG.E.U16 desc[UR10][R18.64], R28 ;  /* 0x0000001c12002986 */ /* 0x0005e8000c10150a */
[----:B--2---:R-:W2:Y:S04]  /*6df00*/  LDL.LU R28, [R1+0x1ae0] ;  /* 0x001ae000011c7983 */ /* 0x004ea80000300800 */
[----:B------:R-:W2:Y:S01]  /*6df10*/  LDL.LU R6, [R1+0x1bc] ;  /* 0x0001bc0001067983 */ /* 0x000ea20000300800 */
[----:B------:R-:W-:-:S02]  /*6df20*/  LEA R18, P1, R21, R16, 0x1 ;  /* 0x0000001015127211 */ /* 0x000fc400078208ff */
[----:B------:R-:W-:Y:S02]  /*6df30*/  LEA R20, P2, R3, R16, 0x1 ;  /* 0x0000001003147211 */ /* 0x000fe400078408ff */
[-C--:B------:R-:W-:Y:S02]  /*6df40*/  LEA.HI.X.SX32 R19, R21, R22.reuse, 0x1, P1 ;  /* 0x0000001615137211 */ /* 0x080fe400008f0eff */
[----:B------:R-:W-:Y:S01]  /*6df50*/  LEA.HI.X.SX32 R21, R3, R22, 0x1, P2 ;  /* 0x0000001603157211 */ /* 0x000fe200010f0eff */
[C---:B------:R-:W-:Y:S01]  /*6df60*/  IMAD R3, R23.reuse, UR15, RZ ;  /* 0x0000000f17037c24 */ /* 0x040fe2000f8e02ff */
[----:B------:R-:W-:Y:S01]  /*6df70*/  ISETP.LT.AND P1, PT, R23, UR27, !P0 ;  /* 0x0000001b17007c0c */ /* 0x000fe2000c721270 */
[----:B------:R0:W-:Y:S01]  /*6df80*/  @P3 STG.E.U16 desc[UR10][R18.64], R10 ;  /* 0x0000000a12003986 */ /* 0x0001e2000c10150a */
[----:B------:R-:W-:Y:S01]  /*6df90*/  LOP3.LUT R23, R0, 0x10, R17, 0xfe, !PT ;  /* 0x0000001000177812 */ /* 0x000fe200078efe11 */
[----:B------:R-:W1:Y:S02]  /*6dfa0*/  LDCU UR15, c[0x0][0x39c] ;  /* 0x00007380ff0f77ac */ /* 0x000e640008000800 */
[----:B---3--:R3:W-:Y:S01]  /*6dfb0*/  @P4 STG.E.U16 desc[UR10][R20.64], R9 ;  /* 0x0000000914004986 */ /* 0x0087e2000c10150a */
[C---:B------:R-:W-:Y:S01]  /*6dfc0*/  ISETP.LT.AND P4, PT, R23.reuse, UR29, !P0 ;  /* 0x0000001d17007c0c */ /* 0x040fe2000c781270 */
[----:B------:R-:W-:Y:S01]  /*6dfd0*/  IMAD R23, R23, UR17, RZ ;  /* 0x0000001117177c24 */ /* 0x000fe2000f8e02ff */
[----:B------:R-:W-:Y:S01]  /*6dfe0*/  PRMT R27, R9, 0x7632, R27 ;  /* 0x00007632091b7816 */ /* 0x000fe2000000001b */
[----:B------:R-:W1:Y:S01]  /*6dff0*/  LDCU UR17, c[0x0][0x39c] ;  /* 0x00007380ff1177ac */ /* 0x000e620008000800 */
[----:B0-----:R-:W-:-:S02]  /*6e000*/  LEA R18, P2, R3, R16, 0x1 ;  /* 0x0000001003127211 */ /* 0x001fc400078408ff */
[----:B---3--:R-:W-:Y:S01]  /*6e010*/  LOP3.LUT R20, R0, 0xe, R17, 0xfe, !PT ;  /* 0x0000000e00147812 */ /* 0x008fe200078efe11 */
[----:B------:R-:W3:Y:S01]  /*6e020*/  LDL.LU R9, [R1+0x1d0] ;  /* 0x0001d00001097983 */ /* 0x000ee20000300800 */
[----:B------:R-:W-:Y:S02]  /*6e030*/  LEA.HI.X.SX32 R19, R3, R22, 0x1, P2 ;  /* 0x0000001603137211 */ /* 0x000fe400010f0eff */
[C---:B------:R-:W-:Y:S01]  /*6e040*/  ISETP.LT.AND P3, PT, R20.reuse, UR28, !P0 ;  /* 0x0000001c14007c0c */ /* 0x040fe2000c761270 */
[----:B------:R-:W-:Y:S01]  /*6e050*/  IMAD R3, R20, UR16, RZ ;  /* 0x0000001014037c24 */ /* 0x000fe2000f8e02ff */
[----:B------:R-:W-:Y:S01]  /*6e060*/  PRMT R26, R10, 0x7632, R26 ;  /* 0x000076320a1a7816 */ /* 0x000fe2000000001a */
[----:B------:R0:W-:Y:S01]  /*6e070*/  @P1 STG.E.U16 desc[UR10][R18.64], R7 ;  /* 0x0000000712001986 */ /* 0x0001e2000c10150a */
[----:B------:R-:W-:Y:S01]  /*6e080*/  PRMT R29, R7, 0x7632, R29 ;  /* 0x00007632071d7816 */ /* 0x000fe2000000001d */
[----:B------:R-:W1:Y:S01]  /*6e090*/  LDCU UR16, c[0x0][0x39c] ;  /* 0x00007380ff1077ac */ /* 0x000e620008000800 */
[----:B------:R-:W-:-:S04]  /*6e0a0*/  LEA R20, P1, R3, R16, 0x1 ;  /* 0x0000001003147211 */ /* 0x000fc800078208ff */
[----:B------:R-:W-:Y:S02]  /*6e0b0*/  LEA.HI.X.SX32 R21, R3, R22, 0x1, P1 ;  /* 0x0000001603157211 */ /* 0x000fe400008f0eff */
[C---:B0-----:R-:W-:Y:S02]  /*6e0c0*/  LEA R18, P2, R23.reuse, R16, 0x1 ;  /* 0x0000001017127211 */ /* 0x041fe400078408ff */
[C-C-:B------:R-:W-:Y:S02]  /*6e0d0*/  LOP3.LUT R3, R0.reuse, 0x12, R17.reuse, 0xfe, !PT ;  /* 0x0000001200037812 */ /* 0x140fe400078efe11 */
[----:B------:R-:W-:Y:S02]  /*6e0e0*/  LEA.HI.X.SX32 R19, R23, R22, 0x1, P2 ;  /* 0x0000001617137211 */ /* 0x000fe400010f0eff */
[C---:B------:R-:W-:Y:S01]  /*6e0f0*/  ISETP.LT.AND P1, PT, R3.reuse, UR30, !P0 ;  /* 0x0000001e03007c0c */ /* 0x040fe2000c721270 */
[----:B--2---:R-:W-:Y:S04]  /*6e100*/  @P3 STG.E.U16 desc[UR10][R20.64], R6 ;  /* 0x0000000614003986 */ /* 0x004fe8000c10150a */
[----:B------:R0:W-:Y:S02]  /*6e110*/  @P4 STG.E.U16 desc[UR10][R18.64], R24 ;  /* 0x0000001812004986 */ /* 0x0001e4000c10150a */
[C-C-:B0-----:R-:W-:Y:S01]  /*6e120*/  LOP3.LUT R19, R0.reuse, 0x14, R17.reuse, 0xfe, !PT ;  /* 0x0000001400137812 */ /* 0x141fe200078efe11 */
[----:B------:R-:W-:Y:S01]  /*6e130*/  IMAD R18, R3, UR18, RZ ;  /* 0x0000001203127c24 */ /* 0x000fe2000f8e02ff */
[----:B------:R-:W-:Y:S01]  /*6e140*/  LOP3.LUT R3, R0, 0x16, R17, 0xfe, !PT ;  /* 0x0000001600037812 */ /* 0x000fe200078efe11 */
[----:B------:R-:W0:Y:S01]  /*6e150*/  LDCU UR18, c[0x0][0x39c] ;  /* 0x00007380ff1277ac */ /* 0x000e220008000800 */
[C---:B-1----:R-:W-:Y:S01]  /*6e160*/  ISETP.LT.AND P2, PT, R19.reuse, UR20, !P0 ;  /* 0x0000001413007c0c */ /* 0x042fe2000c741270 */
[----:B------:R-:W-:Y:S01]  /*6e170*/  IMAD R19, R19, UR19, RZ ;  /* 0x0000001313137c24 */ /* 0x000fe2000f8e02ff */
[C---:B------:R-:W-:Y:S01]  /*6e180*/  ISETP.LT.AND P3, PT, R3.reuse, UR21, !P0 ;  /* 0x0000001503007c0c */ /* 0x040fe2000c761270 */
[----:B------:R-:W-:Y:S01]  /*6e190*/  IMAD R3, R3, UR4, RZ ;  /* 0x0000000403037c24 */ /* 0x000fe2000f8e02ff */
[-C--:B------:R-:W-:Y:S01]  /*6e1a0*/  LEA R24, P5, R18, R16.reuse, 0x1 ;  /* 0x0000001012187211 */ /* 0x080fe200078a08ff */
[----:B------:R-:W1:Y:S01]  /*6e1b0*/  LDCU UR4, c[0x0][0x3b8] ;  /* 0x00007700ff0477ac */ /* 0x000e620008000800 */
[----:B------:R-:W-:-:S02]  /*6e1c0*/  LEA R20, P4, R19, R16, 0x1 ;  /* 0x0000001013147211 */ /* 0x000fc400078808ff */
[----:B------:R-:W-:Y:S01]  /*6e1d0*/  LEA.HI.X.SX32 R25, R18, R22, 0x1, P5 ;  /* 0x0000001612197211 */ /* 0x000fe200028f0eff */
[----:B------:R-:W2:Y:S01]  /*6e1e0*/  LDCU UR19, c[0x0][0x39c] ;  /* 0x00007380ff1377ac */ /* 0x000ea20008000800 */
[----:B------:R-:W-:Y:S02]  /*6e1f0*/  LEA R18, P6, R3, R16, 0x1 ;  /* 0x0000001003127211 */ /* 0x000fe400078c08ff */
[-C--:B------:R-:W-:Y:S02]  /*6e200*/  LEA.HI.X.SX32 R21, R19, R22.reuse, 0x1, P4 ;  /* 0x0000001613157211 */ /* 0x080fe400020f0eff */
[----:B------:R-:W-:Y:S01]  /*6e210*/  LEA.HI.X.SX32 R19, R3, R22, 0x1, P6 ;  /* 0x0000001603137211 */ /* 0x000fe200030f0eff */
[----:B------:R-:W-:Y:S04]  /*6e220*/  @P1 STG.E.U16 desc[UR10][R24.64], R5 ;  /* 0x0000000518001986 */ /* 0x000fe8000c10150a */
[----:B------:R-:W-:Y:S04]  /*6e230*/  @P2 STG.E.U16 desc[UR10][R20.64], R4 ;  /* 0x0000000414002986 */ /* 0x000fe8000c10150a */
[----:B------:R0:W-:Y:S04]  /*6e240*/  @P3 STG.E.U16 desc[UR10][R18.64], R2 ;  /* 0x0000000212003986 */ /* 0x0001e8000c10150a */
[----:B0-----:R-:W4:Y:S04]  /*6e250*/  LDL.LU R2, [R1+0x1d4] ;  /* 0x0001d40001027983 */ /* 0x001f280000300800 */
[----:B------:R-:W4:Y:S04]  /*6e260*/  LDL.LU R11, [R1+0x1d8] ;  /* 0x0001d800010b7983 */ /* 0x000f280000300800 */
[----:B------:R-:W4:Y:S04]  /*6e270*/  LDL.LU R10, [R1+0x1dc] ;  /* 0x0001dc00010a7983 */ /* 0x000f280000300800 */
[----:B------:R-:W4:Y:S01]  /*6e280*/  LDL.LU R7, [R1+0x1c0] ;  /* 0x0001c00001077983 */ /* 0x000f220000300800 */
[----:B------:R-:W-:-:S03]  /*6e290*/  PRMT R28, R6, 0x7632, R28 ;  /* 0x00007632061c7816 */ /* 0x000fc6000000001c */
[----:B------:R-:W4:Y:S04]  /*6e2a0*/  LDL.LU R6, [R1+0x1c4] ;  /* 0x0001c40001067983 */ /* 0x000f280000300800 */
[----:B------:R-:W4:Y:S04]  /*6e2b0*/  LDL.LU R5, [R1+0x1c8] ;  /* 0x0001c80001057983 */ /* 0x000f280000300800 */
[----:B------:R-:W4:Y:S01]  /*6e2c0*/  LDL.LU R4, [R1+0x1cc] ;  /* 0x0001cc0001047983 */ /* 0x000f220000300800 */
[----:B------:R-:W-:-:S04]  /*6e2d0*/  LOP3.LUT R23, R0, 0x18, R17, 0xfe, !PT ;  /* 0x0000001800177812 */ /* 0x000fc800078efe11 */
[C---:B------:R-:W-:Y:S01]  /*6e2e0*/  ISETP.LT.AND P5, PT, R23.reuse, UR22, !P0 ;  /* 0x0000001617007c0c */ /* 0x040fe2000c7a1270 */
[----:B------:R-:W-:Y:S01]  /*6e2f0*/  IMAD R23, R23, UR5, RZ ;  /* 0x0000000517177c24 */ /* 0x000fe2000f8e02ff */
[C-C-:B------:R-:W-:Y:S01]  /*6e300*/  LOP3.LUT R3, R0.reuse, 0x1a, R17.reuse, 0xfe, !PT ;  /* 0x0000001a00037812 */ /* 0x140fe200078efe11 */
[----:B------:R-:W0:Y:S03]  /*6e310*/  LDCU UR5, c[0x0][0x3b8] ;  /* 0x00007700ff0577ac */ /* 0x000e260008000800 */
[----:B------:R-:W-:Y:S01]  /*6e320*/  LEA R24, P1, R23, R16, 0x1 ;  /* 0x0000001017187211 */ /* 0x000fe200078208ff */
[----:B------:R-:W-:Y:S01]  /*6e330*/  IMAD R18, R3, UR6, RZ ;  /* 0x0000000603127c24 */ /* 0x000fe2000f8e02ff */
[----:B------:R-:W-:Y:S01]  /*6e340*/  LOP3.LUT R19, R0, 0x1c, R17, 0xfe, !PT ;  /* 0x0000001c00137812 */ /* 0x000fe200078efe11 */
[----:B------:R-:W0:Y:S01]  /*6e350*/  LDCU UR6, c[0x0][0x3b8] ;  /* 0x00007700ff0677ac */ /* 0x000e220008000800 */
[----:B------:R-:W-:-:S02]  /*6e360*/  LEA.HI.X.SX32 R25, R23, R22, 0x1, P1 ;  /* 0x0000001617197211 */ /* 0x000fc400008f0eff */
[----:B------:R-:W-:Y:S02]  /*6e370*/  ISETP.LT.AND P1, PT, R3, UR23, !P0 ;  /* 0x0000001703007c0c */ /* 0x000fe4000c721270 */
[C-C-:B------:R-:W-:Y:S01]  /*6e380*/  LOP3.LUT R3, R0.reuse, 0x1e, R17.reuse, 0xfe, !PT ;  /* 0x0000001e00037812 */ /* 0x140fe200078efe11 */
[----:B------:R0:W-:Y:S01]  /*6e390*/  @P5 STG.E.U16 desc[UR10][R24.64], R26 ;  /* 0x0000001a18005986 */ /* 0x0001e2000c10150a */
[C---:B------:R-:W-:Y:S01]  /*6e3a0*/  ISETP.LT.AND P2, PT, R19.reuse, UR24, !P0 ;  /* 0x0000001813007c0c */ /* 0x040fe2000c741270 */
[----:B------:R-:W-:Y:S01]  /*6e3b0*/  IMAD R19, R19, UR7, RZ ;  /* 0x0000000713137c24 */ /* 0x000fe2000f8e02ff */
[C---:B------:R-:W-:Y:S01]  /*6e3c0*/  ISETP.LT.AND P3, PT, R3.reuse, UR25, !P0 ;  /* 0x0000001903007c0c */ /* 0x040fe2000c761270 */
[----:B------:R-:W-:Y:S01]  /*6e3d0*/  IMAD R3, R3, UR8, RZ ;  /* 0x0000000803037c24 */ /* 0x000fe2000f8e02ff */
[----:B------:R-:W-:Y:S01]  /*6e3e0*/  LOP3.LUT R23, R0, 0x20, R17, 0xfe, !PT ;  /* 0x0000002000177812 */ /* 0x000fe200078efe11 */
[----:B------:R-:W1:Y:S01]  /*6e3f0*/  LDCU UR7, c[0x0][0x39c] ;  /* 0x00007380ff0777ac */ /* 0x000e620008000800 */
[-C--:B------:R-:W-:Y:S01]  /*6e400*/  LEA R20, P4, R19, R16.reuse, 0x1 ;  /* 0x0000001013147211 */ /* 0x080fe200078808ff */
[----:B------:R-:W1:Y:S01]  /*6e410*/  LDCU UR8, c[0x0][0x3b8] ;  /* 0x00007700ff0877ac */ /* 0x000e620008000800 */
[----:B0-----:R-:W-:-:S04]  /*6e420*/  LEA R24, P5, R18, R16, 0x1 ;  /* 0x0000001012187211 */ /* 0x001fc800078a08ff */
[----:B------:R-:W-:Y:S02]  /*6e430*/  LEA.HI.X.SX32 R25, R18, R22, 0x1, P5 ;  /* 0x0000001612197211 */ /* 0x000fe400028f0eff */
[----:B------:R-:W-:Y:S02]  /*6e440*/  LEA R18, P6, R3, R16, 0x1 ;  /* 0x0000001003127211 */ /* 0x000fe400078c08ff */
[-C--:B------:R-:W-:Y:S02]  /*6e450*/  LEA.HI.X.SX32 R21, R19, R22.reuse, 0x1, P4 ;  /* 0x0000001613157211 */ /* 0x080fe400020f0eff */
[C---:B------:R-:W-:Y:S01]  /*6e460*/  ISETP.LT.AND P5, PT, R23.reuse, UR15, !P0 ;  /* 0x0000000f17007c0c */ /* 0x040fe2000c7a1270 */
[----:B------:R-:W-:Y:S01]  /*6e470*/  IMAD R23, R23, UR9, RZ ;  /* 0x0000000917177c24 */ /* 0x000fe2000f8e02ff */
[----:B------:R-:W-:Y:S01]  /*6e480*/  LEA.HI.X.SX32 R19, R3, R22, 0x1, P6 ;  /* 0x0000001603137211 */ /* 0x000fe200030f0eff */
[----:B------:R0:W-:Y:S01]  /*6e490*/  @P1 STG.E.U16 desc[UR10][R24.64], R27 ;  /* 0x0000001b18001986 */ /* 0x0001e2000c10150a */
[----:B------:R-:W-:Y:S01]  /*6e4a0*/  LOP3.LUT R3, R0, 0x22, R17, 0xfe, !PT ;  /* 0x0000002200037812 */ /* 0x000fe200078efe11 */
[----:B------:R-:W1:Y:S02]  /*6e4b0*/  LDCU UR9, c[0x0][0x39c] ;  /* 0x00007380ff0977ac */ /* 0x000e640008000800 */
[----:B------:R-:W-:Y:S01]  /*6e4c0*/  @P2 STG.E.U16 desc[UR10][R20.64], R29 ;  /* 0x0000001d14002986 */ /* 0x000fe2000c10150a */
[----:B------:R-:W1:Y:S03]  /*6e4d0*/  LDCU UR15, c[0x0][0x39c] ;  /* 0x00007380ff0f77ac */ /* 0x000e660008000800 */
[----:B------:R2:W-:Y:S01]  /*6e4e0*/  @P3 STG.E.U16 desc[UR10][R18.64], R28 ;  /* 0x0000001c12003986 */ /* 0x0005e2000c10150a */
[----:B0-----:R-:W-:-:S02]  /*6e4f0*/  LEA R24, P1, R23, R16, 0x1 ;  /* 0x0000001017187211 */ /* 0x001fc400078208ff */
[----:B------:R-:W-:Y:S02]  /*6e500*/  ISETP.LT.AND P4, PT, R3, UR16, !P0 ;  /* 0x0000001003007c0c */ /* 0x000fe4000c781270 */
[----:B------:R-:W-:Y:S02]  /*6e510*/  LEA.HI.X.SX32 R25, R23, R22, 0x1, P1 ;  /* 0x0000001617197211 */ /* 0x000fe400008f0eff */
[C-C-:B--2---:R-:W-:Y:S01]  /*6e520*/  LOP3.LUT R18, R0.reuse, 0x24, R17.reuse, 0xfe, !PT ;  /* 0x0000002400127812 */ /* 0x144fe200078efe11 */
[----:B------:R-:W-:Y:S02]  /*6e530*/  IMAD R19, R3, UR12, RZ ;  /* 0x0000000c03137c24 */ /* 0x000fe4000f8e02ff */
[----:B---3--:R0:W-:Y:S01]  /*6e540*/  @P5 STG.E.U16 desc[UR10][R24.64], R9 ;  /* 0x0000000918005986 */ /* 0x0081e2000c10150a */
[----:B------:R-:W-:Y:S01]  /*6e550*/  LOP3.LUT R21, R0, 0x42, R17, 0xfe, !PT ;  /* 0x0000004200157812 */ /* 0x000fe200078efe11 */
[----:B------:R-:W2:Y:S01]  /*6e560*/  LDCU UR12, c[0x0][0x39c] ;  /* 0x00007380ff0c77ac */ /* 0x000ea20008000800 */
[C---:B------:R-:W-:Y:S01]  /*6e570*/  IMAD R3, R18.reuse, UR13, RZ ;  /* 0x0000000d12037c24 */ /* 0x040fe2000f8e02ff */
[----:B------:R-:W-:-:S02]  /*6e580*/  ISETP.LT.AND P3, PT, R18, UR17, !P0 ;  /* 0x0000001112007c0c */ /* 0x000fc4000c761270 */
[-C--:B------:R-:W-:Y:S01]  /*6e590*/  LEA R18, P1, R19, R16.reuse, 0x1 ;  /* 0x0000001013127211 */ /* 0x080fe200078208ff */
[----:B------:R-:W3:Y:S01]  /*6e5a0*/  LDCU UR13, c[0x0][0x39c] ;  /* 0x00007380ff0d77ac */ /* 0x000ee20008000800 */
[----:B------:R-:W-:Y:S02]  /*6e5b0*/  LEA R20, P5, R3, R16, 0x1 ;  /* 0x0000001003147211 */ /* 0x000fe400078a08ff */
[----:B------:R-:W-:Y:S02]  /*6e5c0*/  LOP3.LUT R23, R0, 0x26, R17, 0xfe, !PT ;  /* 0x0000002600177812 */ /* 0x000fe400078efe11 */
[-C--:B------:R-:W-:Y:S02]  /*6e5d0*/  LEA.HI.X.SX32 R19, R19, R22.reuse, 0x1, P1 ;  /* 0x0000001613137211 */ /* 0x080fe400008f0eff */
[----:B-1----:R-:W-:Y:S01]  /*6e5e0*/  ISETP.LT.AND P1, PT, R21, UR7, !P0 ;  /* 0x0000000715007c0c */ /* 0x002fe2000c721270 */
[----:B------:R-:W1:Y:S01]  /*6e5f0*/  LDCU UR7, c[0x0][0x3b8] ;  /* 0x00007700ff0777ac */ /* 0x000e620008000800 */
[----:B------:R-:W-:-:S02]  /*6e600*/  LEA.HI.X.SX32 R21, R3, R22, 0x1, P5 ;  /* 0x0000001603157211 */ /* 0x000fc400028f0eff */
[C---:B------:R-:W-:Y:S01]  /*6e610*/  ISETP.LT.AND P2, PT, R23.reuse, UR18, !P0 ;  /* 0x0000001217007c0c */ /* 0x040fe2000c741270 */
[----:B------:R-:W-:Y:S01]  /*6e620*/  IMAD R23, R23, UR14, RZ ;  /* 0x0000000e17177c24 */ /* 0x000fe2000f8e02ff */
[----:B------:R-:W-:Y:S01]  /*6e630*/  LOP3.LUT R3, R0, 0x28, R17, 0xfe, !PT ;  /* 0x0000002800037812 */ /* 0x000fe200078efe11 */
[----:B------:R-:W1:Y:S03]  /*6e640*/  LDCU UR14, c[0x0][0x39c] ;  /* 0x00007380ff0e77ac */ /* 0x000e660008000800 */
[----:B0-----:R-:W-:Y:S02]  /*6e650*/  LEA R24, P6, R23, R16, 0x1 ;  /* 0x0000001017187211 */ /* 0x001fe400078c08ff */
[----:B------:R-:W-:Y:S02]  /*6e660*/  ISETP.LT.AND P5, PT, R3, UR19, !P0 ;  /* 0x0000001303007c0c */ /* 0x000fe4000c7a1270 */
[----:B------:R-:W-:-:S02]  /*6e670*/  LEA.HI.X.SX32 R25, R23, R22, 0x1, P6 ;  /* 0x0000001617197211 */ /* 0x000fc400030f0eff */
[C-C-:B------:R-:W-:Y:S01]  /*6e680*/  LOP3.LUT R23, R0.reuse, 0x2c, R17.reuse, 0xfe, !PT ;  /* 0x0000002c00177812 */ /* 0x140fe200078efe11 */
[----:B----4-:R0:W-:Y:S04]  /*6e690*/  @P4 STG.E.U16 desc[UR10][R18.64], R2 ;  /* 0x0000000212004986 */ /* 0x0101e8000c10150a */
[----:B------:R-:W-:Y:S01]  /*6e6a0*/  @P3 STG.E.U16 desc[UR10][R20.64], R11 ;  /* 0x0000000b14003986 */ /* 0x000fe2000c10150a */
[--C-:B0-----:R-:W-:Y:S01]  /*6e6b0*/  LOP3.LUT R18, R0, 0x2a, R17.reuse, 0xfe, !PT ;  /* 0x0000002a00127812 */ /* 0x101fe200078efe11 */
[----:B------:R-:W-:Y:S02]  /*6e6c0*/  IMAD R19, R3, UR4, RZ ;  /* 0x0000000403137c24 */ /* 0x000fe4000f8e02ff */
[----:B------:R0:W-:Y:S01]  /*6e6d0*/  @P2 STG.E.U16 desc[UR10][R24.64], R10 ;  /* 0x0000000a18002986 */ /* 0x0001e2000c10150a */
[----:B------:R-:W4:Y:S01]  /*6e6e0*/  LDCU UR4, c[0x0][0x3b8] ;  /* 0x00007700ff0477ac */ /* 0x000f220008000800 */
[C---:B------:R-:W-:Y:S01]  /*6e6f0*/  ISETP.LT.AND P3, PT, R18.reuse, UR9, !P0 ;  /* 0x0000000912007c0c */ /* 0x040fe2000c761270 */
[----:B------:R-:W-:Y:S01]  /*6e700*/  IMAD R3, R18, UR5, RZ ;  /* 0x0000000512037c24 */ /* 0x000fe2000f8e02ff */
[C---:B------:R-:W-:Y:S01]  /*6e710*/  LEA R18, P4, R19.reuse, R16, 0x1 ;  /* 0x0000001013127211 */ /* 0x040fe200078808ff */
[----:B------:R-:W1:Y:S03]  /*6e720*/  LDCU UR9, c[0x0][0x39c] ;  /* 0x00007380ff0977ac */ /* 0x000e660008000800 */
[----:B------:R-:W-:Y:S01]  /*6e730*/  LEA.HI.X.SX32 R19, R19, R22, 0x1, P4 ;  /* 0x0000001613137211 */ /* 0x000fe200020f0eff */
[----:B------:R-:W1:Y:S01]  /*6e740*/  LDCU UR5, c[0x0][0x3b8] ;  /* 0x00007700ff0577ac */ /* 0x000e620008000800 */
[----:B0-----:R-:W-:-:S03]  /*6e750*/  LOP3.LUT R25, R0, 0x44, R17, 0xfe, !PT ;  /* 0x0000004400197812 */ /* 0x001fc600078efe11 */
[----:B------:R0:W-:Y:S01]  /*6e760*/  @P5 STG.E.U16 desc[UR10][R18.64], R7 ;  /* 0x0000000712005986 */ /* 0x0001e2000c10150a */
[----:B------:R-:W-:Y:S02]  /*6e770*/  LEA R20, P6, R3, R16, 0x1 ;  /* 0x0000001003147211 */ /* 0x000fe400078c08ff */
[----:B---3--:R-:W-:Y:S01]  /*6e780*/  ISETP.LT.AND P5, PT, R25, UR13, !P0 ;  /* 0x0000000d19007c0c */ /* 0x008fe2000c7a1270 */
[----:B------:R-:W3:Y:S01]  /*6e790*/  LDCU UR13, c[0x0][0x39c] ;  /* 0x00007380ff0d77ac */ /* 0x000ee20008000800 */
[C---:B------:R-:W-:Y:S01]  /*6e7a0*/  ISETP.LT.AND P2, PT, R23.reuse, UR15, !P0 ;  /* 0x0000000f17007c0c */ /* 0x040fe2000c741270 */
[----:B------:R-:W-:Y:S01]  /*6e7b0*/  IMAD R23, R23, UR6, RZ ;  /* 0x0000000617177c24 */ /* 0x000fe2000f8e02ff */
[----:B------:R-:W-:Y:S01]  /*6e7c0*/  LEA.HI.X.SX32 R21, R3, R22, 0x1, P6 ;  /* 0x0000001603157211 */ /* 0x000fe200030f0eff */
[----:B------:R-:W3:Y:S01]  /*6e7d0*/  LDCU UR6, c[0x0][0x3b8] ;  /* 0x00007700ff0677ac */ /* 0x000ee20008000800 */
[----:B------:R-:W-:Y:S02]  /*6e7e0*/  LOP3.LUT R3, R0, 0x2e, R17, 0xfe, !PT ;  /* 0x0000002e00037812 */ /* 0x000fe400078efe11 */
[----:B------:R-:W-:-:S02]  /*6e7f0*/  LEA R24, P4, R23, R16, 0x1 ;  /* 0x0000001017187211 */ /* 0x000fc400078808ff */
[--C-:B0-----:R-:W-:Y:S01]  /*6e800*/  LOP3.LUT R18, R0, 0x30, R17.reuse, 0xfe, !PT ;  /* 0x0000003000127812 */ /* 0x101fe200078efe11 */
[----:B-1----:R-:W-:Y:S01]  /*6e810*/  IMAD R19, R3, UR7, RZ ;  /* 0x0000000703137c24 */ /* 0x002fe2000f8e02ff */
[----:B------:R-:W-:Y:S01]  /*6e820*/  LEA.HI.X.SX32 R25, R23, R22, 0x1, P4 ;  /* 0x0000001617197211 */ /* 0x000fe200020f0eff */
[----:B------:R0:W-:Y:S01]  /*6e830*/  @P3 STG.E.U16 desc[UR10][R20.64], R6 ;  /* 0x0000000614003986 */ /* 0x0001e2000c10150a */
[----:B--2---:R-:W-:Y:S01]  /*6e840*/  ISETP.LT.AND P4, PT, R3, UR12, !P0 ;  /* 0x0000000c03007c0c */ /* 0x004fe2000c781270 */
[----:B------:R-:W1:Y:S01]  /*6e850*/  LDCU UR12, c[0x0][0x39c] ;  /* 0x00007380ff0c77ac */ /* 0x000e620008000800 */
[----:B------:R-:W-:Y:S02]  /*6e860*/  ISETP.LT.AND P3, PT, R18, UR9, !P0 ;  /* 0x0000000912007c0c */ /* 0x000fe4000c761270 */
[----:B------:R-:W-:Y:S01]  /*6e870*/  LOP3.LUT R3, R0, 0x32, R17, 0xfe, !PT ;  /* 0x0000003200037812 */ /* 0x000fe200078efe11 */
[----:B------:R2:W-:Y:S01]  /*6e880*/  @P2 STG.E.U16 desc[UR10][R24.64], R5 ;  /* 0x0000000518002986 */ /* 0x0005e2000c10150a */
[----:B------:R-:W-:Y:S01]  /*6e890*/  PRMT R23, R9, 0x7632, R23 ;  /* 0x0000763209177816 */ /* 0x000fe20000000017 */
[----:B------:R-:W1:Y:S01]  /*6e8a0*/  LDCU UR9, c[0x0][0x39c] ;  /* 0x00007380ff0977ac */ /* 0x000e620008000800 */
[----:B0-----:R-:W-:Y:S01]  /*6e8b0*/  IMAD R21, R18, UR8, RZ ;  /* 0x0000000812157c24 */ /* 0x001fe2000f8e02ff */
[----:B------:R-:W-:Y:S01]  /*6e8c0*/  LEA R18, P6, R19, R16, 0x1 ;  /* 0x0000001013127211 */ /* 0x000fe200078c08ff */
[----:B------:R-:W0:Y:S01]  /*6e8d0*/  LDCU UR8, c[0x0][0x39c] ;  /* 0x00007380ff0877ac */ /* 0x000e220008000800 */
[C---:B---3--:R-:W-:Y:S01]  /*6e8e0*/  ISETP.LT.AND P2, PT, R3.reuse, UR13, !P0 ;  /* 0x0000000d03007c0c */ /* 0x048fe2000c741270 */
[----:B----4-:R-:W-:Y:S01]  /*6e8f0*/  IMAD R3, R3, UR4, RZ ;  /* 0x0000000403037c24 */ /* 0x010fe2000f8e02ff */
[----:B------:R-:W-:Y:S01]  /*6e900*/  LEA.HI.X.SX32 R19, R19, R22, 0x1, P6 ;  /* 0x0000001613137211 */ /* 0x000fe200030f0eff */
[----:B------:R-:W3:Y:S01]  /*6e910*/  LDL.LU R9, [R1+0x1adc] ;  /* 0x001adc0001097983 */ /* 0x000ee20000300800 */
[C---:B------:R-:W-:Y:S01]  /*6e920*/  LEA R20, P6, R21.reuse, R16, 0x1 ;  /* 0x0000001015147211 */ /* 0x040fe200078c08ff */
[----:B------:R-:W4:Y:S03]  /*6e930*/  LDCU UR4, c[0x0][0x3b8] ;  /* 0x00007700ff0477ac */ /* 0x000f260008000800 */
[----:B------:R-:W-:Y:S01]  /*6e940*/  LEA.HI.X.SX32 R21, R21, R22, 0x1, P6 ;  /* 0x0000001615157211 */ /* 0x000fe200030f0eff */
[----:B------:R-:W0:Y:S01]  /*6e950*/  LDCU UR7, c[0x0][0x3b8] ;  /* 0x00007700ff0777ac */ /* 0x000e220008000800 */
[C---:B--2---:R-:W-:Y:S01]  /*6e960*/  LEA R24, P6, R3.reuse, R16, 0x1 ;  /* 0x0000001003187211 */ /* 0x044fe200078c08ff */
[----:B------:R2:W-:Y:S01]  /*6e970*/  @P4 STG.E.U16 desc[UR10][R18.64], R4 ;  /* 0x0000000412004986 */ /* 0x0005e2000c10150a */
[----:B------:R-:W-:Y:S01]  /*6e980*/  PRMT R26, R2, 0x7632, R26 ;  /* 0x00007632021a7816 */ /* 0x000fe2000000001a */
[----:B------:R-:W1:Y:S01]  /*6e990*/  LDCU UR13, c[0x0][0x39c] ;  /* 0x00007380ff0d77ac */ /* 0x000e620008000800 */
[----:B------:R-:W-:Y:S01]  /*6e9a0*/  LEA.HI.X.SX32 R25, R3, R22, 0x1, P6 ;  /* 0x0000001603197211 */ /* 0x000fe200030f0eff */
[----:B------:R0:W-:Y:S01]  /*6e9b0*/  @P3 STG.E.U16 desc[UR10][R20.64], R23 ;  /* 0x0000001714003986 */ /* 0x0001e2000c10150a */
[----:B------:R-:W-:-:S02]  /*6e9c0*/  LOP3.LUT R3, R0, 0x34, R17, 0xfe, !PT ;  /* 0x0000003400037812 */ /* 0x000fc400078efe11 */
[----:B------:R-:W-:Y:S01]  /*6e9d0*/  PRMT R27, R11, 0x7632, R27 ;  /* 0x000076320b1b7816 */ /* 0x000fe2000000001b */
[----:B------:R-:W3:Y:S01]  /*6e9e0*/  LDL.LU R2, [R1+0x1e4] ;  /* 0x0001e40001027983 */ /* 0x000ee20000300800 */
[C---:B------:R-:W-:Y:S02]  /*6e9f0*/  ISETP.LT.AND P6, PT, R3.reuse, UR14, !P0 ;  /* 0x0000000e03007c0c */ /* 0x040fe4000c7c1270 */
[----:B--2---:R-:W-:Y:S01]  /*6ea00*/  LOP3.LUT R18, R0, 0x36, R17, 0xfe, !PT ;  /* 0x0000003600127812 */ /* 0x004fe200078efe11 */
[----:B------:R-:W-:Y:S01]  /*6ea10*/  IMAD R3, R3, UR5, RZ ;  /* 0x0000000503037c24 */ /* 0x000fe2000f8e02ff */
[----:B------:R2:W-:Y:S01]  /*6ea20*/  @P2 STG.E.U16 desc[UR10][R24.64], R26 ;  /* 0x0000001a18002986 */ /* 0x0005e2000c10150a */
[----:B------:R-:W-:Y:S01]  /*6ea30*/  PRMT R28, R10, 0x7632, R28 ;  /* 0x000076320a1c7816 */ /* 0x000fe2000000001c */
[----:B------:R-:W1:Y:S01]  /*6ea40*/  LDCU UR5, c[0x0][0x3b8] ;  /* 0x00007700ff0577ac */ /* 0x000e620008000800 */
[C---:B0-----:R-:W-:Y:S01]  /*6ea50*/  IMAD R21, R18.reuse, UR6, RZ ;  /* 0x0000000612157c24 */ /* 0x041fe2000f8e02ff */
[----:B------:R-:W-:Y:S01]  /*6ea60*/  ISETP.LT.AND P2, PT, R18, UR8, !P0 ;  /* 0x0000000812007c0c */ /* 0x000fe2000c741270 */
[----:B------:R-:W3:Y:S01]  /*6ea70*/  LDL.LU R11, [R1+0x1e8] ;  /* 0x0001e800010b7983 */ /* 0x000ee20000300800 */
[-C--:B------:R-:W-:Y:S01]  /*6ea80*/  LEA R18, P3, R3, R16.reuse, 0x1 ;  /* 0x0000001003127211 */ /* 0x080fe200078608ff */
[----:B------:R-:W0:Y:S01]  /*6ea90*/  LDCU UR8, c[0x0][0x39c] ;  /* 0x00007380ff0877ac */ /* 0x000e220008000800 */
[----:B------:R-:W-:Y:S01]  /*6eaa0*/  LEA R20, P4, R21, R16, 0x1 ;  /* 0x0000001015147211 */ /* 0x000fe200078808ff */
[----:B------:R-:W3:Y:S01]  /*6eab0*/  LDL.LU R10, [R1+0x1ec] ;  /* 0x0001ec00010a7983 */ /* 0x000ee20000300800 */
[-C--:B------:R-:W-:Y:S01]  /*6eac0*/  LEA.HI.X.SX32 R19, R3, R22.reuse, 0x1, P3 ;  /* 0x0000001603137211 */ /* 0x080fe200018f0eff */
[----:B------:R-:W0:Y:S01]  /*6ead0*/  LDCU UR6, c[0x0][0x3b8] ;  /* 0x00007700ff0677ac */ /* 0x000e220008000800 */
[----:B------:R-:W-:-:S02]  /*6eae0*/  LEA.HI.X.SX32 R21, R21, R22, 0x1, P4 ;  /* 0x0000001615157211 */ /* 0x000fc400020f0eff */
[----:B------:R-:W-:Y:S02]  /*6eaf0*/  PRMT R23, R7, 0x7632, R23 ;  /* 0x0000763207177816 */ /* 0x000fe40000000017 */
[----:B--2---:R-:W-:Y:S01]  /*6eb00*/  PRMT R25, R6, 0x7632, R25 ;  /* 0x0000763206197816 */ /* 0x004fe20000000019 */
[----:B------:R-:W2:Y:S01]  /*6eb10*/  LDL.LU R7, [R1+0x1f0] ;  /* 0x0001f00001077983 */ /* 0x000ea20000300800 */
[----:B------:R-:W-:Y:S02]  /*6eb20*/  PRMT R26, R5, 0x7632, R26 ;  /* 0x00007632051a7816 */ /* 0x000fe4000000001a */
[----:B------:R-:W-:Y:S01]  /*6eb30*/  PRMT R29, R4, 0x7632, R29 ;  /* 0x00007632041d7816 */ /* 0x000fe2000000001d */
[----:B------:R-:W2:Y:S04]  /*6eb40*/  LDL.LU R6, [R1+0x1f4] ;  /* 0x0001f40001067983 */ /* 0x000ea80000300800 */
[----:B------:R-:W2:Y:S04]  /*6eb50*/  LDL.LU R5, [R1+0x1f8] ;  /* 0x0001f80001057983 */ /* 0x000ea80000300800 */
[----:B------:R0:W-:Y:S04]  /*6eb60*/  @P6 STG.E.U16 desc[UR10][R18.64], R27 ;  /* 0x0000001b12006986 */ /* 0x0001e8000c10150a */
[----:B------:R-:W2:Y:S04]  /*6eb70*/  LDL.LU R4, [R1+0x1fc] ;  /* 0x0001fc0001047983 */ /* 0x000ea80000300800 */
[----:B------:R1:W-:Y:S01]  /*6eb80*/  @P2 STG.E.U16 desc[UR10][R20.64], R28 ;  /* 0x0000001c14002986 */ /* 0x0003e2000c10150a */
[C-C-:B------:R-:W-:Y:S01]  /*6eb90*/  LOP3.LUT R3, R0.reuse, 0x38, R17.reuse, 0xfe, !PT ;  /* 0x0000003800037812 */ /* 0x140fe200078efe11 */
[----:B0-----:R-:W0:Y:S02]  /*6eba0*/  LDC R27, c[0x0][0x3b8] ;  /* 0x0000ee00ff1b7b82 */ /* 0x001e240000000800 */
[----:B-1----:R-:W2:Y:S02]  /*6ebb0*/  LDL.LU R28, [R1+0x1e0] ;  /* 0x0001e000011c7983 */ /* 0x002ea40000300800 */
[C---:B----4-:R-:W-:Y:S01]  /*6ebc0*/  IMAD R19, R3.reuse, UR4, RZ ;  /* 0x0000000403137c24 */ /* 0x050fe2000f8e02ff */
[----:B------:R-:W-:Y:S01]  /*6ebd0*/  ISETP.LT.AND P3, PT, R3, UR9, !P0 ;  /* 0x0000000903007c0c */ /* 0x000fe2000c761270 */
[----:B------:R-:W1:Y:S01]  /*6ebe0*/  LDCU UR4, c[0x0][0x3b8] ;  /* 0x00007700ff0477ac */ /* 0x000e620008000800 */
[----:B------:R-:W-:-:S02]  /*6ebf0*/  LOP3.LUT R3, R0, 0x3a, R17, 0xfe, !PT ;  /* 0x0000003a00037812 */ /* 0x000fc400078efe11 */
[----:B------:R-:W-:Y:S02]  /*6ec00*/  LEA R18, P2, R19, R16, 0x1 ;  /* 0x0000001013127211 */ /* 0x000fe400078408ff */
[----:B------:R-:W-:Y:S02]  /*6ec10*/  LOP3.LUT R20, R0, 0x3c, R17, 0xfe, !PT ;  /* 0x0000003c00147812 */ /* 0x000fe400078efe11 */
[C---:B------:R-:W-:Y:S01]  /*6ec20*/  ISETP.LT.AND P4, PT, R3.reuse, UR12, !P0 ;  /* 0x0000000c03007c0c */ /* 0x040fe2000c781270 */
[----:B------:R-:W-:Y:S01]  /*6ec30*/  IMAD R3, R3, UR7, RZ ;  /* 0x0000000703037c24 */ /* 0x000fe2000f8e02ff */
[----:B------:R-:W-:Y:S01]  /*6ec40*/  LEA.HI.X.SX32 R19, R19, R22, 0x1, P2 ;  /* 0x0000001613137211 */ /* 0x000fe200010f0eff */
[C---:B------:R-:W-:Y:S01]  /*6ec50*/  IMAD R24, R20.reuse, UR5, RZ ;  /* 0x0000000514187c24 */ /* 0x040fe2000f8e02ff */
[----:B------:R-:W-:Y:S01]  /*6ec60*/  ISETP.LT.AND P2, PT, R20, UR8, !P0 ;  /* 0x0000000814007c0c */ /* 0x000fe2000c741270 */
[----:B------:R-:W4:Y:S01]  /*6ec70*/  LDCU UR5, c[0x0][0x39c] ;  /* 0x00007380ff0577ac */ /* 0x000f220008000800 */
[C---:B------:R-:W-:Y:S01]  /*6ec80*/  LEA R20, P6, R3.reuse, R16, 0x1 ;  /* 0x0000001003147211 */ /* 0x040fe200078c08ff */
[----:B------:R1:W-:Y:S01]  /*6ec90*/  @P3 STG.E.U16 desc[UR10][R18.64], R23 ;  /* 0x0000001712003986 */ /* 0x0003e2000c10150a */
[----:B------:R-:W0:Y:S02]  /*6eca0*/  LDCU UR7, c[0x0][0x39c] ;  /* 0x00007380ff0777ac */ /* 0x000e240008000800 */
[----:B------:R-:W-:-:S02]  /*6ecb0*/  LEA.HI.X.SX32 R21, R3, R22, 0x1, P6 ;  /* 0x0000001603157211 */ /* 0x000fc400030f0eff */
[----:B------:R-:W-:Y:S01]  /*6ecc0*/  LOP3.LUT R3, R0, 0x3e, R17, 0xfe, !PT ;  /* 0x0000003e00037812 */ /* 0x000fe200078efe11 */
[----:B------:R-:W0:Y:S01]  /*6ecd0*/  LDCU UR8, c[0x0][0x39c] ;  /* 0x00007380ff0877ac */ /* 0x000e220008000800 */
[----:B-1----:R-:W1:Y:S01]  /*6ece0*/  LDC R23, c[0x0][0x3b8] ;  /* 0x0000ee00ff177b82 */ /* 0x002e620000000800 */
[----:B------:R-:W-:-:S04]  /*6ecf0*/  LEA R18, P3, R24, R16, 0x1 ;  /* 0x0000001018127211 */ /* 0x000fc800078608ff */
[----:B------:R-:W-:Y:S02]  /*6ed00*/  LEA.HI.X.SX32 R19, R24, R22, 0x1, P3 ;  /* 0x0000001618137211 */ /* 0x000fe400018f0eff */
[C---:B------:R-:W-:Y:S01]  /*6ed10*/  ISETP.LT.AND P3, PT, R3.reuse, UR13, !P0 ;  /* 0x0000000d03007c0c */ /* 0x040fe2000c761270 */
[----:B------:R-:W-:Y:S01]  /*6ed20*/  IMAD R3, R3, UR6, RZ ;  /* 0x0000000603037c24 */ /* 0x000fe2000f8e02ff */
[----:B------:R-:W2:Y:S01]  /*6ed30*/  LDC R24, c[0x0][0x3b8] ;  /* 0x0000ee00ff187b82 */ /* 0x000ea20000000800 */
[----:B------:R0:W-:Y:S01]  /*6ed40*/  @P4 STG.E.U16 desc[UR10][R20.64], R25 ;  /* 0x0000001914004986 */ /* 0x0001e2000c10150a */
[----:B------:R-:W1:Y:S03]  /*6ed50*/  LDCU UR6, c[0x0][0x39c] ;  /* 0x00007380ff0677ac */ /* 0x000e660008000800 */
[----:B------:R4:W-:Y:S01]  /*6ed60*/  @P2 STG.E.U16 desc[UR10][R18.64], R26 ;  /* 0x0000001a12002986 */ /* 0x0009e2000c10150a */
[----:B0-----:R-:W-:-:S02]  /*6ed70*/  LOP3.LUT R21, R0, 0x40, R17, 0xfe, !PT ;  /* 0x0000004000157812 */ /* 0x001fc400078efe11 */
[----:B------:R-:W0:Y:S01]  /*6ed80*/  LDC R25, c[0x0][0x3b8] ;  /* 0x0000ee00ff197b82 */ /* 0x000e220000000800 */
[----:B----4-:R-:W-:Y:S02]  /*6ed90*/  LEA R18, P2, R3, R16, 0x1 ;  /* 0x0000001003127211 */ /* 0x010fe400078408ff */
[----:B------:R-:W-:Y:S01]  /*6eda0*/  ISETP.LT.AND P6, PT, R21, UR5, !P0 ;  /* 0x0000000515007c0c */ /* 0x000fe2000c7c1270 */
[----:B------:R-:W4:Y:S01]  /*6edb0*/  LDCU UR5, c[0x0][0x39c] ;  /* 0x00007380ff0577ac */ /* 0x000f220008000800 */
[----:B------:R-:W-:Y:S01]  /*6edc0*/  LEA.HI.X.SX32 R19, R3, R22, 0x1, P2 ;  /* 0x0000001603137211 */ /* 0x000fe200010f0eff */
[----:B------:R-:W-:Y:S01]  /*6edd0*/  IMAD R3, R21, UR4, RZ ;  /* 0x0000000415037c24 */ /* 0x000fe2000f8e02ff */
[----:B------:R-:W-:Y:S01]  /*6ede0*/  LOP3.LUT R20, R0, 0x46, R17, 0xfe, !PT ;  /* 0x0000004600147812 */ /* 0x000fe200078efe11 */
[----:B------:R-:W0:Y:S01]  /*6edf0*/  LDCU UR4, c[0x0][0x39c] ;  /* 0x00007380ff0477ac */ /* 0x000e220008000800 */
[----:B------:R-:W0:Y:S01]  /*6ee00*/  LDC R26, c[0x0][0x3b8] ;  /* 0x0000ee00ff1a7b82 */ /* 0x000e220000000800 */
[----:B------:R1:W-:Y:S02]  /*6ee10*/  @P3 STG.E.U16 desc[UR10][R18.64], R29 ;  /* 0x0000001d12003986 */ /* 0x0003e4000c10150a */
[----:B-1----:R-:W-:Y:S01]  /*6ee20*/  IMAD R23, R23, 0x2, R3 ;  /* 0x0000000217177824 */ /* 0x002fe200078e0203 */
[----:B------:R-:W-:Y:S01]  /*6ee30*/  ISETP.LT.AND P4, PT, R20, UR7, !P0 ;  /* 0x0000000714007c0c */ /* 0x000fe2000c781270 */
[----:B------:R-:W1:Y:S01]  /*6ee40*/  LDCU UR7, c[0x0][0x39c] ;  /* 0x00007380ff0777ac */ /* 0x000e620008000800 */
[----:B------:R-:W-:-:S02]  /*6ee50*/  LOP3.LUT R21, R0, 0x48, R17, 0xfe, !PT ;  /* 0x0000004800157812 */ /* 0x000fc400078efe11 */
[C---:B------:R-:W-:Y:S01]  /*6ee60*/  LEA R18, P2, R3.reuse, R16, 0x1 ;  /* 0x0000001003127211 */ /* 0x040fe200078408ff */
[----:B------:R-:W0:Y:S03]  /*6ee70*/  LDC R29, c[0x0][0x3b8] ;  /* 0x0000ee00ff1d7b82 */ /* 0x000e260000000800 */
[----:B------:R-:W-:Y:S02]  /*6ee80*/  LEA.HI.X.SX32 R19, R3, R22, 0x1, P2 ;  /* 0x0000001603137211 */ /* 0x000fe400010f0eff */
[----:B------:R-:W-:Y:S02]  /*6ee90*/  LEA R20, P3, R23, R16, 0x1 ;  /* 0x0000001017147211 */ /* 0x000fe400078608ff */
[----:B------:R-:W-:Y:S01]  /*6eea0*/  ISETP.LT.AND P2, PT, R21, UR6, !P0 ;  /* 0x0000000615007c0c */ /* 0x000fe2000c741270 */
[----:B------:R-:W0:Y:S01]  /*6eeb0*/  LDCU UR6, c[0x0][0x39c] ;  /* 0x00007380ff0677ac */ /* 0x000e220008000800 */
[----:B------:R-:W-:-:S02]  /*6eec0*/  LEA.HI.X.SX32 R21, R23, R22, 0x1, P3 ;  /* 0x0000001617157211 */ /* 0x000fc400018f0eff */
[----:B------:R-:W-:-:S04]  /*6eed0*/  LOP3.LUT R3, R0, 0x4a, R17, 0xfe, !PT ;  /* 0x0000004a00037812 */ /* 0x000fc800078efe11 */
[----:B------:R-:W-:Y:S01]  /*6eee0*/  ISETP.LT.AND P3, PT, R3, UR8, !P0 ;  /* 0x0000000803007c0c */ /* 0x000fe2000c761270 */
[----:B--2---:R2:W-:Y:S04]  /*6eef0*/  @P6 STG.E.U16 desc[UR10][R18.64], R28 ;  /* 0x0000001c12006986 */ /* 0x0045e8000c10150a */
[----:B---3--:R3:W-:Y:S01]  /*6ef00*/  @P1 STG.E.U16 desc[UR10][R20.64], R2 ;  /* 0x0000000214001986 */ /* 0x0087e2000c10150a */
[----:B--2---:R-:W-:Y:S02]  /*6ef10*/  IMAD R18, R24, 0x2, R23 ;  /* 0x0000000218127824 */ /* 0x004fe400078e0217 */
[----:B------:R-:W2:Y:S01]  /*6ef20*/  LDC R24, c[0x0][0x3b8] ;  /* 0x0000ee00ff187b82 */ /* 0x000ea20000000800 */
[----:B------:R-:W-:Y:S02]  /*6ef30*/  LOP3.LUT R19, R0, 0x4c, R17, 0xfe, !PT ;  /* 0x0000004c00137812 */ /* 0x000fe400078efe11 */
[----:B---3--:R-:W-:Y:S01]  /*6ef40*/  LEA R20, P1, R18, R16, 0x1 ;  /* 0x0000001012147211 */ /* 0x008fe200078208ff */
[----:B0-----:R-:W-:-:S03]  /*6ef50*/  IMAD R3, R25, 0x2, R18 ;  /* 0x0000000219037824 */ /* 0x001fc600078e0212 */
[----:B------:R-:W-:Y:S01]  /*6ef60*/  LEA.HI.X.SX32 R21, R18, R22, 0x1, P1 ;  /* 0x0000001612157211 */ /* 0x000fe200008f0eff */
[----:B------:R-:W0:Y:S01]  /*6ef70*/  LDC R25, c[0x0][0x3b8] ;  /* 0x0000ee00ff197b82 */ /* 0x000e220000000800 */
[----:B------:R-:W-:Y:S01]  /*6ef80*/  ISETP.LT.AND P1, PT, R19, UR4, !P0 ;  /* 0x0000000413007c0c */ /* 0x000fe2000c721270 */
[----:B------:R-:W-:Y:S01]  /*6ef90*/  IMAD R23, R27, 0x2, R3 ;  /* 0x000000021b177824 */ /* 0x000fe200078e0203 */
[C-C-:B------:R-:W-:Y:S02]  /*6efa0*/  LOP3.LUT R19, R0.reuse, 0x4e, R17.reuse, 0xfe, !PT ;  /* 0x0000004e00137812 */ /* 0x140fe400078efe11 */
[----:B------:R-:W-:Y:S01]  /*6efb0*/  LEA R18, P6, R3, R16, 0x1 ;  /* 0x0000001003127211 */ /* 0x000fe200078c08ff */
[----:B------:R3:W-:Y:S01]  /*6efc0*/  @P5 STG.E.U16 desc[UR10][R20.64], R11 ;  /* 0x0000000b14005986 */ /* 0x0007e2000c10150a */
[----:B----4-:R-:W-:Y:S01]  /*6efd0*/  ISETP.LT.AND P5, PT, R19, UR5, !P0 ;  /* 0x0000000513007c0c */ /* 0x010fe2000c7a1270 */
[----:B------:R-:W4:Y:S01]  /*6efe0*/  LDC R27, c[0x0][0x3b8] ;  /* 0x0000ee00ff1b7b82 */ /* 0x000f220000000800 */
[----:B------:R-:W-:Y:S01]  /*6eff0*/  LEA.HI.X.SX32 R19, R3, R22, 0x1, P6 ;  /* 0x0000001603137211 */ /* 0x000fe200030f0eff */
[----:B------:R-:W0:Y:S01]  /*6f000*/  LDCU UR4, c[0x0][0x39c] ;  /* 0x00007380ff0477ac */ /* 0x000e220008000800 */
[----:B------:R-:W-:Y:S01]  /*6f010*/  LOP3.LUT R3, R0, 0x50, R17, 0xfe, !PT ;  /* 0x0000005000037812 */ /* 0x000fe200078efe11 */
[----:B------:R-:W0:Y:S01]  /*6f020*/  LDCU UR5, c[0x0][0x39c] ;  /* 0x00007380ff0577ac */ /* 0x000e220008000800 */
[----:B---3--:R-:W-:-:S04]  /*6f030*/  LEA R20, P6, R23, R16, 0x1 ;  /* 0x0000001017147211 */ /* 0x008fc800078c08ff */
[----:B------:R-:W-:Y:S02]  /*6f040*/  LEA.HI.X.SX32 R21, R23, R22, 0x1, P6 ;  /* 0x0000001617157211 */ /* 0x000fe400030f0eff */
[----:B------:R-:W-:Y:S01]  /*6f050*/  ISETP.LT.AND P6, PT, R3, UR6, !P0 ;  /* 0x0000000603007c0c */ /* 0x000fe2000c7c1270 */
[----:B--2---:R-:W-:Y:S01]  /*6f060*/  IMAD R3, R24, 0x2, R23 ;  /* 0x0000000218037824 */ /* 0x004fe200078e0217 */
[----:B------:R2:W-:Y:S01]  /*6f070*/  @P4 STG.E.U16 desc[UR10][R18.64], R10 ;  /* 0x0000000a12004986 */ /* 0x0005e2000c10150a */
[----:B------:R-:W3:Y:S03]  /*6f080*/  LDCU UR6, c[0x0][0x39c] ;  /* 0x00007380ff0677ac */ /* 0x000ee60008000800 */
[----:B------:R0:W-:Y:S01]  /*6f090*/  @P2 STG.E.U16 desc[UR10][R20.64], R7 ;  /* 0x0000000714002986 */ /* 0x0001e2000c10150a */
[----:B--2---:R-:W-:Y:S02]  /*6f0a0*/  IMAD R19, R26, 0x2, R3 ;  /* 0x000000021a137824 */ /* 0x004fe400078e0203 */
[----:B------:R-:W2:Y:S01]  /*6f0b0*/  LDC R26, c[0x0][0x3b8] ;  /* 0x0000ee00ff1a7b82 */ /* 0x000ea20000000800 */
[----:B0-----:R-:W-:-:S02]  /*6f0c0*/  LEA R20, P2, R3, R16, 0x1 ;  /* 0x0000001003147211 */ /* 0x001fc400078408ff */
[C-C-:B------:R-:W-:Y:S02]  /*6f0d0*/  LOP3.LUT R18, R0.reuse, 0x52, R17.reuse, 0xfe, !PT ;  /* 0x0000005200127812 */ /* 0x140fe400078efe11 */
[----:B------:R-:W-:Y:S02]  /*6f0e0*/  LEA.HI.X.SX32 R21, R3, R22, 0x1, P2 ;  /* 0x0000001603157211 */ /* 0x000fe400010f0eff */
[----:B------:R-:W-:Y:S02]  /*6f0f0*/  LOP3.LUT R3, R0, 0x54, R17, 0xfe, !PT ;  /* 0x0000005400037812 */ /* 0x000fe400078efe11 */
[----:B------:R-:W-:Y:S01]  /*6f100*/  ISETP.LT.AND P2, PT, R18, UR4, !P0 ;  /* 0x0000000412007c0c */ /* 0x000fe2000c741270 */
[----:B------:R0:W-:Y:S01]  /*6f110*/  @P3 STG.E.U16 desc[UR10][R20.64], R6 ;  /* 0x0000000614003986 */ /* 0x0001e2000c10150a */
[----:B------:R-:W-:Y:S01]  /*6f120*/  ISETP.LT.AND P3, PT, R3, UR5, !P0 ;  /* 0x0000000503007c0c */ /* 0x000fe2000c761270 */
[----:B----4-:R-:W-:Y:S01]  /*6f130*/  IMAD R3, R27, 0x2, R19 ;  /* 0x000000021b037824 */ /* 0x010fe200078e0213 */
[C---:B------:R-:W-:Y:S01]  /*6f140*/  LEA R18, P4, R19.reuse, R16, 0x1 ;  /* 0x0000001013127211 */ /* 0x040fe200078808ff */
[----:B------:R-:W4:Y:S01]  /*6f150*/  LDCU UR4, c[0x0][0x39c] ;  /* 0x00007380ff0477ac */ /* 0x000f220008000800 */
[----:B------:R-:W-:Y:S01]  /*6f160*/  LOP3.LUT R23, R0, 0x56, R17, 0xfe, !PT ;  /* 0x0000005600177812 */ /* 0x000fe200078efe11 */
[----:B------:R-:W4:Y:S01]  /*6f170*/  LDC R27, c[0x0][0x3b8] ;  /* 0x0000ee00ff1b7b82 */ /* 0x000f220000000800 */
[----:B------:R-:W-:Y:S01]  /*6f180*/  LEA.HI.X.SX32 R19, R19, R22, 0x1, P4 ;  /* 0x0000001613137211 */ /* 0x000fe200020f0eff */
[----:B------:R-:W1:Y:S01]  /*6f190*/  LDCU UR5, c[0x0][0x39c] ;  /* 0x00007380ff0577ac */ /* 0x000e620008000800 */
[----:B0-----:R-:W-:-:S04]  /*6f1a0*/  LEA R20, P4, R3, R16, 0x1 ;  /* 0x0000001003147211 */ /* 0x001fc800078808ff */
[----:B------:R-:W-:Y:S01]  /*6f1b0*/  LEA.HI.X.SX32 R21, R3, R22, 0x1, P4 ;  /* 0x0000001603157211 */ /* 0x000fe200020f0eff */
[----:B------:R-:W-:Y:S01]  /*6f1c0*/  IMAD R3, R25, 0x2, R3 ;  /* 0x0000000219037824 */ /* 0x000fe200078e0203 */
[----:B------:R-:W-:Y:S01]  /*6f1d0*/  LOP3.LUT R24, R0, 0x58, R17, 0xfe, !PT ;  /* 0x0000005800187812 */ /* 0x000fe200078efe11 */
[----:B------:R-:W-:Y:S01]  /*6f1e0*/  @P1 STG.E.U16 desc[UR10][R18.64], R5 ;  /* 0x0000000512001986 */ /* 0x000fe2000c10150a */
[----:B---3--:R-:W-:Y:S01]  /*6f1f0*/  ISETP.LT.AND P4, PT, R23, UR6, !P0 ;  /* 0x0000000617007c0c */ /* 0x008fe2000c781270 */
[----:B--2---:R-:W-:Y:S01]  /*6f200*/  IMAD R23, R26, 0x2, R3 ;  /* 0x000000021a177824 */ /* 0x004fe200078e0203 */
[----:B-1----:R-:W-:Y:S01]  /*6f210*/  ISETP.LT.AND P1, PT, R24, UR7, !P0 ;  /* 0x0000000718007c0c */ /* 0x002fe2000c721270 */
[----:B------:R0:W-:Y:S01]  /*6f220*/  @P5 STG.E.U16 desc[UR10][R20.64], R4 ;  /* 0x0000000414005986 */ /* 0x0001e2000c10150a */
[----:B------:R-:W-:Y:S01]  /*6f230*/  PRMT R24, R28, 0x7632, R24 ;  /* 0x000076321c187816 */ /* 0x000fe20000000018 */
[----:B------:R-:W1:Y:S01]  /*6f240*/  LDCU UR6, c[0x0][0x39c] ;  /* 0x00007380ff0677ac */ /* 0x000e620008000800 */
[----:B------:R-:W2:Y:S01]  /*6f250*/  LDC R28, c[0x0][0x3b8] ;  /* 0x0000ee00ff1c7b82 */ /* 0x000ea20000000800 */
[----:B------:R-:W-:Y:S01]  /*6f260*/  PRMT R25, R2, 0x7632, R25 ;  /* 0x0000763202197816 */ /* 0x000fe20000000019 */
[----:B------:R-:W3:Y:S06]  /*6f270*/  LDCU UR7, c[0x0][0x39c] ;  /* 0x00007380ff0777ac */ /* 0x000eec0008000800 */
[----:B------:R-:W3:Y:S01]  /*6f280*/  LDC R26, c[0x0][0x3b8] ;  /* 0x0000ee00ff1a7b82 */ /* 0x000ee20000000800 */
[----:B0-----:R-:W-:-:S04]  /*6f290*/  LEA R20, P5, R3, R16, 0x1 ;  /* 0x0000001003147211 */ /* 0x001fc800078a08ff */
[----:B------:R-:W-:Y:S02]  /*6f2a0*/  LEA.HI.X.SX32 R21, R3, R22, 0x1, P5 ;  /* 0x0000001603157211 */ /* 0x000fe400028f0eff */
[C---:B------:R-:W-:Y:S02]  /*6f2b0*/  LEA R18, P5, R23.reuse, R16, 0x1 ;  /* 0x0000001017127211 */ /* 0x040fe400078a08ff */
[C---:B------:R-:W-:Y:S02]  /*6f2c0*/  LOP3.LUT R3, R0.reuse, 0x5a, R17, 0xfe, !PT ;  /* 0x0000005a00037812 */ /* 0x040fe400078efe11 */
[----:B------:R-:W-:Y:S02]  /*6f2d0*/  LEA.HI.X.SX32 R19, R23, R22, 0x1, P5 ;  /* 0x0000001617137211 */ /* 0x000fe400028f0eff */
[----:B----4-:R-:W-:Y:S01]  /*6f2e0*/  ISETP.LT.AND P5, PT, R3, UR4, !P0 ;  /* 0x0000000403007c0c */ /* 0x010fe2000c7a1270 */
[----:B------:R-:W-:Y:S01]  /*6f2f0*/  IMAD R3, R29, 0x2, R23 ;  /* 0x000000021d037824 */ /* 0x000fe200078e0217 */
[----:B------:R0:W-:Y:S01]  /*6f300*/  @P6 STG.E.U16 desc[UR10][R20.64], R24 ;  /* 0x0000001814006986 */ /* 0x0001e2000c10150a */
[----:B------:R-:W4:Y:S03]  /*6f310*/  LDCU UR4, c[0x0][0x39c] ;  /* 0x00007380ff0477ac */ /* 0x000f260008000800 */
[----:B------:R1:W-:Y:S01]  /*6f320*/  @P2 STG.E.U16 desc[UR10][R18.64], R25 ;  /* 0x0000001912002986 */ /* 0x0003e2000c10150a */
[----:B0-----:R-:W-:-:S02]  /*6f330*/  LOP3.LUT R20, R0, 0x5e, R17, 0xfe, !PT ;  /* 0x0000005e00147812 */ /* 0x001fc400078efe11 */
[----:B-1----:R-:W-:Y:S02]  /*6f340*/  LOP3.LUT R19, R0, 0x5c, R17, 0xfe, !PT ;  /* 0x0000005c00137812 */ /* 0x002fe400078efe11 */
[----:B------:R-:W-:Y:S02]  /*6f350*/  LEA R18, P2, R3, R16, 0x1 ;  /* 0x0000001003127211 */ /* 0x000fe400078408ff */
[----:B------:R-:W-:Y:S01]  /*6f360*/  ISETP.LT.AND P6, PT, R19, UR5, !P0 ;  /* 0x0000000513007c0c */ /* 0x000fe2000c7c1270 */
[----:B------:R-:W0:Y:S01]  /*6f370*/  LDCU UR5, c[0x0][0x39c] ;  /* 0x00007380ff0577ac */ /* 0x000e220008000800 */
[----:B------:R-:W-:Y:S02]  /*6f380*/  LEA.HI.X.SX32 R19, R3, R22, 0x1, P2 ;  /* 0x0000001603137211 */ /* 0x000fe400010f0eff */
[----:B------:R-:W-:Y:S02]  /*6f390*/  PRMT R21, R11, 0x7632, R21 ;  /* 0x000076320b157816 */ /* 0x000fe40000000015 */
[----:B------:R-:W-:Y:S01]  /*6f3a0*/  ISETP.LT.AND P2, PT, R20, UR6, !P0 ;  /* 0x0000000614007c0c */ /* 0x000fe2000c741270 */
[----:B------:R-:W-:Y:S01]  /*6f3b0*/  IMAD R20, R27, 0x2, R3 ;  /* 0x000000021b147824 */ /* 0x000fe200078e0203 */
[----:B------:R-:W1:Y:S01]  /*6f3c0*/  LDCU UR6, c[0x0][0x39c] ;  /* 0x00007380ff0677ac */ /* 0x000e620008000800 */
[----:B------:R-:W1:Y:S01]  /*6f3d0*/  LDC R27, c[0x0][0x3b8] ;  /* 0x0000ee00ff1b7b82 */ /* 0x000e620000000800 */
[----:B------:R0:W-:Y:S01]  /*6f3e0*/  @P3 STG.E.U16 desc[UR10][R18.64], R21 ;  /* 0x0000001512003986 */ /* 0x0001e2000c10150a */
[----:B--2---:R-:W-:Y:S01]  /*6f3f0*/  IMAD R3, R28, 0x2, R20 ;  /* 0x000000021c037824 */ /* 0x004fe200078e0214 */
[----:B------:R-:W-:-:S02]  /*6f400*/  PRMT R24, R10, 0x7632, R24 ;  /* 0x000076320a187816 */ /* 0x000fc40000000018 */
[----:B------:R-:W-:Y:S01]  /*6f410*/  PRMT R25, R7, 0x7632, R25 ;  /* 0x0000763207197816 */ /* 0x000fe20000000019 */
[----:B------:R-:W2:Y:S02]  /*6f420*/  LDL.LU R10, [R1] ;  /* 0x00000000010a7983 */ /* 0x000ea40000300800 */
[----:B------:R-:W1:Y:S01]  /*6f430*/  LDC R28, c[0x0][0x3b8] ;  /* 0x0000ee00ff1c7b82 */ /* 0x000e620000000800 */
[----:B------:R-:W-:Y:S01]  /*6f440*/  LOP3.LUT R23, R0, 0x60, R17, 0xfe, !PT ;  /* 0x0000006000177812 */ /* 0x000fe200078efe11 */
[----:B------:R-:W2:Y:S01]  /*6f450*/  LDL.LU R11, [R1+0x4] ;  /* 0x00000400010b7983 */ /* 0x000ea20000300800 */
[----:B0-----:R-:W-:-:S04]  /*6f460*/  LEA R18, P3, R20, R16, 0x1 ;  /* 0x0000001014127211 */ /* 0x001fc800078608ff */
[----:B------:R-:W-:Y:S02]  /*6f470*/  LEA.HI.X.SX32 R19, R20, R22, 0x1, P3 ;  /* 0x0000001614137211 */ /* 0x000fe400018f0eff */
[----:B------:R-:W-:-:S04]  /*6f480*/  LEA R20, P3, R3, R16, 0x1 ;  /* 0x0000001003147211 */ /* 0x000fc800078608ff */
[----:B------:R-:W-:Y:S01]  /*6f490*/  LEA.HI.X.SX32 R21, R3, R22, 0x1, P3 ;  /* 0x0000001603157211 */ /* 0x000fe200018f0eff */
[----:B---3--:R-:W-:Y:S01]  /*6f4a0*/  IMAD R3, R26, 0x2, R3 ;  /* 0x000000021a037824 */ /* 0x008fe200078e0203 */
[----:B------:R0:W-:Y:S01]  /*6f4b0*/  @P4 STG.E.U16 desc[UR10][R18.64], R24 ;  /* 0x0000001812004986 */ /* 0x0001e2000c10150a */
[----:B----4-:R-:W-:Y:S01]  /*6f4c0*/  ISETP.LT.AND P3, PT, R23, UR4, !P0 ;  /* 0x0000000417007c0c */ /* 0x010fe2000c761270 */
[----:B------:R-:W3:Y:S01]  /*6f4d0*/  LDC R26, c[0x0][0x3b8] ;  /* 0x0000ee00ff1a7b82 */ /* 0x000ee20000000800 */
[----:B------:R-:W4:Y:S01]  /*6f4e0*/  LDCU UR4, c[0x0][0x39c] ;  /* 0x00007380ff0477ac */ /* 0x000f220008000800 */
[----:B------:R0:W-:Y:S02]  /*6f4f0*/  @P1 STG.E.U16 desc[UR10][R20.64], R25 ;  /* 0x0000001914001986 */ /* 0x0001e4000c10150a */
[----:B0-----:R-:W-:Y:S02]  /*6f500*/  LOP3.LUT R19, R0, 0x62, R17, 0xfe, !PT ;  /* 0x0000006200137812 */ /* 0x001fe400078efe11 */
[----:B------:R-:W-:-:S02]  /*6f510*/  LEA R18, P1, R3, R16, 0x1 ;  /* 0x0000001003127211 */ /* 0x000fc400078208ff */
[----:B------:R-:W-:Y:S02]  /*6f520*/  LOP3.LUT R20, R0, 0x64, R17, 0xfe, !PT ;  /* 0x0000006400147812 */ /* 0x000fe400078efe11 */
[----:B------:R-:W-:Y:S01]  /*6f530*/  ISETP.LT.AND P4, PT, R19, UR5, !P0 ;  /* 0x0000000513007c0c */ /* 0x000fe2000c781270 */
[----:B------:R-:W0:Y:S01]  /*6f540*/  LDCU UR5, c[0x0][0x39c] ;  /* 0x00007380ff0577ac */ /* 0x000e220008000800 */
[----:B------:R-:W-:Y:S02]  /*6f550*/  LEA.HI.X.SX32 R19, R3, R22, 0x1, P1 ;  /* 0x0000001603137211 */ /* 0x000fe400008f0eff */
[----:B-1----:R-:W-:Y:S01]  /*6f560*/  ISETP.LT.AND P1, PT, R20, UR6, !P0 ;  /* 0x0000000614007c0c */ /* 0x002fe2000c721270 */
[----:B------:R-:W-:Y:S01]  /*6f570*/  IMAD R3, R27, 0x2, R3 ;  /* 0x000000021b037824 */ /* 0x000fe200078e0203 */
[----:B------:R-:W-:Y:S01]  /*6f580*/  PRMT R20, R6, 0x7632, R20 ;  /* 0x0000763206147816 */ /* 0x000fe20000000014 */
[----:B------:R-:W1:Y:S01]  /*6f590*/  LDC R27, c[0x0][0x3b8] ;  /* 0x0000ee00ff1b7b82 */ /* 0x000e620000000800 */
[----:B------:R-:W-:Y:S01]  /*6f5a0*/  PRMT R24, R5, 0x7632, R24 ;  /* 0x0000763205187816 */ /* 0x000fe20000000018 */
[----:B------:R-:W0:Y:S02]  /*6f5b0*/  LDCU UR6, c[0x0][0x39c] ;  /* 0x00007380ff0677ac */ /* 0x000e240008000800 */
[----:B------:R4:W-:Y:S01]  /*6f5c0*/  @P5 STG.E.U16 desc[UR10][R18.64], R20 ;  /* 0x0000001412005986 */ /* 0x0009e2000c10150a */
[----:B------:R-:W-:-:S03]  /*6f5d0*/  IMAD R23, R28, 0x2, R3 ;  /* 0x000000021c177824 */ /* 0x000fc600078e0203 */
[----:B------:R-:W0:Y:S01]  /*6f5e0*/  LDC R28, c[0x0][0x3b8] ;  /* 0x0000ee00ff1c7b82 */ /* 0x000e220000000800 */
[----:B----4-:R-:W-:-:S04]  /*6f5f0*/  LEA R18, P5, R3, R16, 0x1 ;  /* 0x0000001003127211 */ /* 0x010fc800078a08ff */
[----:B------:R-:W-:Y:S02]  /*6f600*/  LEA.HI.X.SX32 R19, R3, R22, 0x1, P5 ;  /* 0x0000001603137211 */ /* 0x000fe400028f0eff */
[----:B------:R-:W-:Y:S02]  /*6f610*/  PRMT R3, R4, 0x7632, R3 ;  /* 0x0000763204037816 */ /* 0x000fe40000000003 */
[----:B------:R-:W4:Y:S04]  /*6f620*/  LDL.LU R4, [R1+0x8] ;  /* 0x0000080001047983 */ /* 0x000f280000300800 */
[----:B------:R-:W4:Y:S04]  /*6f630*/  LDL.LU R29, [R1+0xc] ;  /* 0x00000c00011d7983 */ /* 0x000f280000300800 */
[----:B------:R-:W4:Y:S04]  /*6f640*/  LDL.LU R5, [R1+0x10] ;  /* 0x0000100001057983 */ /* 0x000f280000300800 */
[----:B------:R-:W4:Y:S04]  /*6f650*/  LDL.LU R6, [R1+0x14] ;  /* 0x0000140001067983 */ /* 0x000f280000300800 */
[----:B------:R-:W4:Y:S04]  /*6f660*/  LDL.LU R7, [R1+0x18] ;  /* 0x0000180001077983 */ /* 0x000f280000300800 */
[----:B------:R-:W4:Y:S01]  /*6f670*/  LDL.LU R2, [R1+0x1c] ;  /* 0x00001c0001027983 */ /* 0x000f220000300800 */
[----:B------:R-:W-:-:S03]  /*6f680*/  LEA R20, P5, R23, R16, 0x1 ;  /* 0x0000001017147211 */ /* 0x000fc600078a08ff */
[----:B------:R0:W-:Y:S01]  /*6f690*/  @P6 STG.E.U16 desc[UR10][R18.64], R24 ;  /* 0x0000001812006986 */ /* 0x0001e2000c10150a */
[----:B------:R-:W-:Y:S02]  /*6f6a0*/  LEA.HI.X.SX32 R21, R23, R22, 0x1, P5 ;  /* 0x0000001617157211 */ /* 0x000fe400028f0eff */
[----:B------:R-:W-:-:S03]  /*6f6b0*/  LOP3.LUT R25, R0, 0x66, R17, 0xfe, !PT ;  /* 0x0000006600197812 */ /* 0x000fc600078efe11 */
[----:B------:R1:W-:Y:S01]  /*6f6c0*/  @P2 STG.E.U16 desc[UR10][R20.64], R3 ;  /* 0x0000000314002986 */ /* 0x0003e2000c10150a */
[----:B0-----:R-:W0:Y:S01]  /*6f6d0*/  LDC R24, c[0x0][0x3b8] ;  /* 0x0000ee00ff187b82 */ /* 0x001e220000000800 */
[----:B---3--:R-:W-:Y:S01]  /*6f6e0*/  IMAD R18, R26, 0x2, R23 ;  /* 0x000000021a127824 */ /* 0x008fe200078e0217 */
[----:B------:R-:W-:-:S04]  /*6f6f0*/  LOP3.LUT R19, R0, 0x68, R17, 0xfe, !PT ;  /* 0x0000006800137812 */ /* 0x000fc800078efe11 */
[C---:B-1----:R-:W-:Y:S01]  /*6f700*/  LEA R20, P2, R18.reuse, R16, 0x1 ;  /* 0x0000001012147211 */ /* 0x042fe200078408ff */
[----:B------:R-:W-:Y:S01]  /*6f710*/  IMAD R3, R27, 0x2, R18 ;  /* 0x000000021b037824 */ /* 0x000fe200078e0212 */
[----:B------:R-:W1:Y:S01]  /*6f720*/  LDC R26, c[0x0][0x3b8] ;  /* 0x0000ee00ff1a7b82 */ /* 0x000e620000000800 */
[----:B------:R-:W-:Y:S01]  /*6f730*/  ISETP.LT.AND P5, PT, R25, UR4, !P0 ;  /* 0x0000000419007c0c */ /* 0x000fe2000c7a1270 */
[----:B------:R-:W3:Y:S01]  /*6f740*/  LDCU UR4, c[0x0][0x39c] ;  /* 0x00007380ff0477ac */ /* 0x000ee20008000800 */
[----:B------:R-:W-:Y:S02]  /*6f750*/  LEA.HI.X.SX32 R21, R18, R22, 0x1, P2 ;  /* 0x0000001612157211 */ /* 0x000fe400010f0eff */
[----:B------:R-:W-:Y:S01]  /*6f760*/  ISETP.LT.AND P2, PT, R19, UR5, !P0 ;  /* 0x0000000513007c0c */ /* 0x000fe2000c741270 */
[----:B------:R-:W-:Y:S01]  /*6f770*/  IMAD R23, R28, 0x2, R3 ;  /* 0x000000021c177824 */ /* 0x000fe200078e0203 */
[----:B------:R-:W-:Y:S01]  /*6f780*/  LOP3.LUT R19, R0, 0x6a, R17, 0xfe, !PT ;  /* 0x0000006a00137812 */ /* 0x000fe200078efe11 */
[----:B------:R-:W0:Y:S01]  /*6f790*/  LDCU UR5, c[0x0][0x39c] ;  /* 0x00007380ff0577ac */ /* 0x000e220008000800 */
[----:B------:R-:W-:Y:S01]  /*6f7a0*/  LEA R18, P6, R3, R16, 0x1 ;  /* 0x0000001003127211 */ /* 0x000fe200078c08ff */
[----:B------:R-:W0:Y:S08]  /*6f7b0*/  LDC R25, c[0x0][0x3b8] ;  /* 0x0000ee00ff197b82 */ /* 0x000e300000000800 */
[----:B------:R-:W0:Y:S08]  /*6f7c0*/  LDC R27, c[0x0][0x3b8] ;  /* 0x0000ee00ff1b7b82 */ /* 0x000e300000000800 */
[----:B------:R-:W0:Y:S01]  /*6f7d0*/  LDC R28, c[0x0][0x3b8] ;  /* 0x0000ee00ff1c7b82 */ /* 0x000e220000000800 */
[----:B--2---:R2:W-:Y:S01]  /*6f7e0*/  @P3 STG.E.U16 desc[UR10][R20.64], R10 ;  /* 0x0000000a14003986 */ /* 0x0045e2000c10150a */
[----:B------:R-:W-:Y:S01]  /*6f7f0*/  ISETP.LT.AND P3, PT, R19, UR6, !P0 ;  /* 0x0000000613007c0c */ /* 0x000fe2000c761270 */
[----:B------:R-:W0:Y:S01]  /*6f800*/  LDCU UR6, c[0x0][0x39c] ;  /* 0x00007380ff0677ac */ /* 0x000e220008000800 */
[----:B------:R-:W-:-:S02]  /*6f810*/  LEA.HI.X.SX32 R19, R3, R22, 0x1, P6 ;  /* 0x0000001603137211 */ /* 0x000fc400030f0eff */
[----:B------:R-:W-:-:S03]  /*6f820*/  LOP3.LUT R3, R0, 0x6c, R17, 0xfe, !PT ;  /* 0x0000006c00037812 */ /* 0x000fc600078efe11 */
[----:B------:R0:W-:Y:S01]  /*6f830*/  @P4 STG.E.U16 desc[UR10][R18.64], R11 ;  /* 0x0000000b12004986 */ /* 0x0001e2000c10150a */
[----:B--2---:R-:W-:-:S04]  /*6f840*/  LEA R20, P6, R23, R16, 0x1 ;  /* 0x0000001017147211 */ /* 0x004fc800078c08ff */
[----:B------:R-:W-:Y:S01]  /*6f850*/  LEA.HI.X.SX32 R21, R23, R22, 0x1, P6 ;  /* 0x0000001617157211 */ /* 0x000fe200030f0eff */
[----:B0-----:R-:W-:Y:S02]  /*6f860*/  IMAD R19, R24, 0x2, R23 ;  /* 0x0000000218137824 */ /* 0x001fe400078e0217 */
[----:B------:R-:W0:Y:S01]  /*6f870*/  LDC R23, c[0x0][0x3b8] ;  /* 0x0000ee00ff177b82 */ /* 0x000e220000000800 */
[----:B---3--:R-:W-:Y:S01]  /*6f880*/  ISETP.LT.AND P6, PT, R3, UR4, !P0 ;  /* 0x0000000403007c0c */ /* 0x008fe2000c7c1270 */
[----:B------:R-:W2:Y:S01]  /*6f890*/  LDCU UR4, c[0x0][0x39c] ;  /* 0x00007380ff0477ac */ /* 0x000ea20008000800 */
[----:B-1----:R-:W-:-:S05]  /*6f8a0*/  IMAD R3, R26, 0x2, R19 ;  /* 0x000000021a037824 */ /* 0x002fca00078e0213 */
[----:B------:R-:W1:Y:S01]  /*6f8b0*/  LDC R26, c[0x0][0x3b8] ;  /* 0x0000ee00ff1a7b82 */ /* 0x000e620000000800 */
[----:B------:R-:W-:Y:S01]  /*6f8c0*/  LOP3.LUT R24, R0, 0x74, R17, 0xfe, !PT ;  /* 0x0000007400187812 */ /* 0x000fe200078efe11 */
[----:B----4-:R3:W-:Y:S01]  /*6f8d0*/  @P1 STG.E.U16 desc[UR10][R20.64], R4 ;  /* 0x0000000414001986 */ /* 0x0107e2000c10150a */
[----:B------:R-:W-:-:S04]  /*6f8e0*/  LEA R18, P1, R19, R16, 0x1 ;  /* 0x0000001013127211 */ /* 0x000fc800078208ff */
[----:B------:R-:W-:Y:S02]  /*6f8f0*/  LEA.HI.X.SX32 R19, R19, R22, 0x1, P1 ;  /* 0x0000001613137211 */ /* 0x000fe400008f0eff */
[C-C-:B---3--:R-:W-:Y:S02]  /*6f900*/  LOP3.LUT R20, R0.reuse, 0x6e, R17.reuse, 0xfe, !PT ;  /* 0x0000006e00147812 */ /* 0x148fe400078efe11 */
[----:B------:R-:W-:Y:S02]  /*6f910*/  LOP3.LUT R21, R0, 0x70, R17, 0xfe, !PT ;  /* 0x0000007000157812 */ /* 0x000fe400078efe11 */
[----:B------:R-:W-:Y:S01]  /*6f920*/  ISETP.LT.AND P1, PT, R20, UR5, !P0 ;  /* 0x0000000514007c0c */ /* 0x000fe2000c721270 */
[----:B------:R3:W-:Y:S01]  /*6f930*/  @P5 STG.E.U16 desc[UR10][R18.64], R29 ;  /* 0x0000001d12005986 */ /* 0x0007e2000c10150a */
[----:B------:R-:W-:Y:S01]  /*6f940*/  LEA R20, P4, R3, R16, 0x1 ;  /* 0x0000001003147211 */ /* 0x000fe200078808ff */
[----:B------:R-:W4:Y:S01]  /*6f950*/  LDCU UR5, c[0x0][0x39c] ;  /* 0x00007380ff0577ac */ /* 0x000f220008000800 */
[----:B------:R-:W-:-:S02]  /*6f960*/  ISETP.LT.AND P5, PT, R21, UR6, !P0 ;  /* 0x0000000615007c0c */ /* 0x000fc4000c7a1270 */
[----:B------:R-:W-:Y:S01]  /*6f970*/  LEA.HI.X.SX32 R21, R3, R22, 0x1, P4 ;  /* 0x0000001603157211 */ /* 0x000fe200020f0eff */
[----:B------:R-:W1:Y:S01]  /*6f980*/  LDCU UR6, c[0x0][0x39c] ;  /* 0x00007380ff0677ac */ /* 0x000e620008000800 */
[----:B---3--:R-:W-:Y:S01]  /*6f990*/  IMAD R19, R25, 0x2, R3 ;  /* 0x0000000219137824 */ /* 0x008fe200078e0203 */
[----:B------:R-:W-:Y:S02]  /*6f9a0*/  LOP3.LUT R3, R0, 0x72, R17, 0xfe, !PT ;  /* 0x0000007200037812 */ /* 0x000fe400078efe11 */
[----:B------:R3:W-:Y:S01]  /*6f9b0*/  @P2 STG.E.U16 desc[UR10][R20.64], R5 ;  /* 0x0000000514002986 */ /* 0x0007e2000c10150a */
[----:B------:R-:W1:Y:S01]  /*6f9c0*/  LDC R25, c[0x0][0x3b8] ;  /* 0x0000ee00ff197b82 */ /* 0x000e620000000800 */
[----:B--2---:R-:W-:Y:S01]  /*6f9d0*/  ISETP.LT.AND P2, PT, R3, UR4, !P0 ;  /* 0x0000000403007c0c */ /* 0x004fe2000c741270 */
[----:B0-----:R-:W-:Y:S01]  /*6f9e0*/  IMAD R3, R23, 0x2, R19 ;  /* 0x0000000217037824 */ /* 0x001fe200078e0213 */
[C---:B------:R-:W-:Y:S01]  /*6f9f0*/  LEA R18, P4, R19.reuse, R16, 0x1 ;  /* 0x0000001013127211 */ /* 0x040fe200078808ff */
[----:B------:R-:W0:Y:S03]  /*6fa00*/  LDCU UR4, c[0x0][0x39c] ;  /* 0x00007380ff0477ac */ /* 0x000e260008000800 */
[----:B------:R-:W-:-:S02]  /*6fa10*/  LEA.HI.X.SX32 R19, R19, R22, 0x1, P4 ;  /* 0x0000001613137211 */ /* 0x000fc400020f0eff */
[----:B---3--:R-:W-:-:S04]  /*6fa20*/  LEA R20, P4, R3, R16, 0x1 ;  /* 0x0000001003147211 */ /* 0x008fc800078808ff */
[----:B------:R-:W-:Y:S01]  /*6fa30*/  LEA.HI.X.SX32 R21, R3, R22, 0x1, P4 ;  /* 0x0000001603157211 */ /* 0x000fe200020f0eff */
[----:B------:R-:W-:Y:S01]  /*6fa40*/  IMAD R3, R27, 0x2, R3 ;  /* 0x000000021b037824 */ /* 0x000fe200078e0203 */
[----:B----4-:R-:W-:Y:S01]  /*6fa50*/  ISETP.LT.AND P4, PT, R24, UR5, !P0 ;  /* 0x0000000518007c0c */ /* 0x010fe2000c781270 */
[----:B------:R2:W-:Y:S01]  /*6fa60*/  @P3 STG.E.U16 desc[UR10][R18.64], R6 ;  /* 0x0000000612003986 */ /* 0x0005e2000c10150a */
[----:B------:R-:W3:Y:S01]  /*6fa70*/  LDC R24, c[0x0][0x3b8] ;  /* 0x0000ee00ff187b82 */ /* 0x000ee20000000800 */
[----:B------:R-:W4:Y:S02]  /*6fa80*/  LDCU UR5, c[0x0][0x39c] ;  /* 0x00007380ff0577ac */ /* 0x000f240008000800 */
[----:B------:R0:W-:Y:S01]  /*6fa90*/  @P6 STG.E.U16 desc[UR10][R20.64], R7 ;  /* 0x0000000714006986 */ /* 0x0001e2000c10150a */
[----:B------:R-:W-:-:S04]  /*6faa0*/  LOP3.LUT R23, R0, 0x76, R17, 0xfe, !PT ;  /* 0x0000007600177812 */ /* 0x000fc800078efe11 */
[----:B------:R-:W3:Y:S01]  /*6fab0*/  LDC R27, c[0x0][0x3b8] ;  /* 0x0000ee00ff1b7b82 */ /* 0x000ee20000000800 */
[----:B-1----:R-:W-:Y:S01]  /*6fac0*/  ISETP.LT.AND P3, PT, R23, UR6, !P0 ;  /* 0x0000000617007c0c */ /* 0x002fe2000c761270 */
[----:B------:R-:W1:Y:S01]  /*6fad0*/  LDCU UR6, c[0x0][0x39c] ;  /* 0x00007380ff0677ac */ /* 0x000e620008000800 */
[----:B--2---:R-:W-:Y:S01]  /*6fae0*/  IMAD R19, R26, 0x2, R3 ;  /* 0x000000021a137824 */ /* 0x004fe200078e0203 */
[----:B0-----:R-:W-:-:S04]  /*6faf0*/  LEA R20, P6, R3, R16, 0x1 ;  /* 0x0000001003147211 */ /* 0x001fc800078c08ff */
[----:B------:R-:W0:Y:S01]  /*6fb00*/  LDC R26, c[0x0][0x3b8] ;  /* 0x0000ee00ff1a7b82 */ /* 0x000e220000000800 */
[----:B------:R-:W-:Y:S02]  /*6fb10*/  LEA.HI.X.SX32 R21, R3, R22, 0x1, P6 ;  /* 0x0000001603157211 */ /* 0x000fe400030f0eff */
[----:B------:R-:W-:Y:S02]  /*6fb20*/  LOP3.LUT R3, R0, 0x78, R17, 0xfe, !PT ;  /* 0x0000007800037812 */ /* 0x000fe400078efe11 */
[----:B------:R-:W-:Y:S01]  /*6fb30*/  LEA R18, P6, R19, R16, 0x1 ;  /* 0x0000001013127211 */ /* 0x000fe200078c08ff */
[----:B------:R2:W-:Y:S01]  /*6fb40*/  @P1 STG.E.U16 desc[UR10][R20.64], R2 ;  /* 0x0000000214001986 */ /* 0x0005e2000c10150a */
[----:B------:R-:W-:Y:S01]  /*6fb50*/  ISETP.LT.AND P1, PT, R3, UR4, !P0 ;  /* 0x0000000403007c0c */ /* 0x000fe2000c721270 */
[----:B------:R-:W-:Y:S01]  /*6fb60*/  IMAD R3, R25, 0x2, R19 ;  /* 0x0000000219037824 */ /* 0x000fe200078e0213 */
[----:B------:R-:W-:Y:S01]  /*6fb70*/  LEA.HI.X.SX32 R19, R19, R22, 0x1, P6 ;  /* 0x0000001613137211 */ /* 0x000fe200030f0eff */
[----:B------:R-:W0:Y:S01]  /*6fb80*/  LDCU UR4, c[0x0][0x39c] ;  /* 0x00007380ff0477ac */ /* 0x000e220008000800 */
[----:B------:R-:W-:-:S02]  /*6fb90*/  PRMT R23, R10, 0x7632, R23 ;  /* 0x000076320a177816 */ /* 0x000fc40000000017 */
[----:B--2---:R-:W-:Y:S02]  /*6fba0*/  LOP3.LUT R21, R0, 0x7a, R17, 0xfe, !PT ;  /* 0x0000007a00157812 */ /* 0x004fe400078efe11 */
[----:B------:R-:W-:Y:S01]  /*6fbb0*/  LEA R20, P6, R3, R16, 0x1 ;  /* 0x0000001003147211 */ /* 0x000fe200078c08ff */
[----:B------:R2:W-:Y:S01]  /*6fbc0*/  @P5 STG.E.U16 desc[UR10][R18.64], R23 ;  /* 0x0000001712005986 */ /* 0x0005e2000c10150a */
[----:B----4-:R-:W-:Y:S01]  /*6fbd0*/  ISETP.LT.AND P5, PT, R21, UR5, !P0 ;  /* 0x0000000515007c0c */ /* 0x010fe2000c7a1270 */
[----:B------:R-:W4:Y:S01]  /*6fbe0*/  LDCU UR5, c[0x0][0x39c] ;  /* 0x00007380ff0577ac */ /* 0x000f220008000800 */
[----:B------:R-:W-:Y:S01]  /*6fbf0*/  LEA.HI.X.SX32 R21, R3, R22, 0x1, P6 ;  /* 0x0000001603157211 */ /* 0x000fe200030f0eff */
[----:B---3--:R-:W-:Y:S01]  /*6fc00*/  IMAD R3, R24, 0x2, R3 ;  /* 0x0000000218037824 */ /* 0x008fe200078e0203 */
[----:B------:R-:W-:Y:S01]  /*6fc10*/  PRMT R25, R4, 0x7632, R25 ;  /* 0x0000763204197816 */ /* 0x000fe20000000019 */
[----:B------:R-:W3:Y:S01]  /*6fc20*/  LDL.LU R10, [R1+0x1ad8] ;  /* 0x001ad800010a7983 */ /* 0x000ee20000300800 */
[----:B--2---:R-:W-:-:S02]  /*6fc30*/  PRMT R19, R11, 0x7632, R19 ;  /* 0x000076320b137816 */ /* 0x004fc40000000013 */
[----:B------:R-:W-:Y:S01]  /*6fc40*/  LOP3.LUT R18, R0, 0x7c, R17, 0xfe, !PT ;  /* 0x0000007c00127812 */ /* 0x000fe200078efe11 */
[----:B------:R-:W2:Y:S03]  /*6fc50*/  LDL.LU R11, [R1+0x1ad4] ;  /* 0x001ad400010b7983 */ /* 0x000ea60000300800 */
[----:B-1----:R-:W-:Y:S01]  /*6fc60*/  ISETP.LT.AND P6, PT, R18, UR6, !P0 ;  /* 0x0000000612007c0c */ /* 0x002fe2000c7c1270 */
[----:B------:R1:W-:Y:S01]  /*6fc70*/  @P2 STG.E.U16 desc[UR10][R20.64], R19 ;  /* 0x0000001314002986 */ /* 0x0003e2000c10150a */
[----:B------:R-:W-:Y:S01]  /*6fc80*/  LEA R18, P2, R3, R16, 0x1 ;  /* 0x0000001003127211 */ /* 0x000fe200078408ff */
[----:B------:R-:W0:Y:S01]  /*6fc90*/  LDCU UR6, c[0x0][0x39c] ;  /* 0x00007380ff0677ac */ /* 0x000e220008000800 */
[----:B------:R-:W-:Y:S01]  /*6fca0*/  PRMT R24, R29, 0x7632, R24 ;  /* 0x000076321d187816 */ /* 0x000fe20000000018 */
[----:B------:R-:W2:Y:S04]  /*6fcb0*/  LDL.LU R4, [R1+0x1ad0] ;  /* 0x001ad00001047983 */ /* 0x000ea80000300800 */
[----:B------:R-:W2:Y:S01]  /*6fcc0*/  LDL.LU R29, [R1+0x28] ;  /* 0x00002800011d7983 */ /* 0x000ea20000300800 */
[----:B-1----:R-:W-:-:S02]  /*6fcd0*/  IMAD R21, R27, 0x2, R3 ;  /* 0x000000021b157824 */ /* 0x002fc400078e0203 */
[----:B------:R-:W1:Y:S01]  /*6fce0*/  LDC R27, c[0x0][0x3b8] ;  /* 0x0000ee00ff1b7b82 */ /* 0x000e620000000800 */
[----:B------:R-:W-:Y:S01]  /*6fcf0*/  LEA.HI.X.SX32 R19, R3, R22, 0x1, P2 ;  /* 0x0000001603137211 */ /* 0x000fe200010f0eff */
[----:B------:R-:W-:Y:S01]  /*6fd00*/  IMAD R3, R28, 0x2, R21 ;  /* 0x000000021c037824 */ /* 0x000fe200078e0215 */
[C---:B------:R-:W-:Y:S01]  /*6fd10*/  LEA R20, P2, R21.reuse, R16, 0x1 ;  /* 0x0000001015147211 */ /* 0x040fe200078408ff */
[----:B------:R-:W2:Y:S03]  /*6fd20*/  LDL.LU R28, [R1+0x24] ;  /* 0x00002400011c7983 */ /* 0x000ea60000300800 */
[----:B------:R-:W-:Y:S01]  /*6fd30*/  LEA.HI.X.SX32 R21, R21, R22, 0x1, P2 ;  /* 0x0000001615157211 */ /* 0x000fe200010f0eff */
[----:B------:R0:W-:Y:S04]  /*6fd40*/  @P4 STG.E.U16 desc[UR10][R18.64], R25 ;  /* 0x0000001912004986 */ /* 0x0001e8000c10150a */
[----:B------:R4:W-:Y:S01]  /*6fd50*/  @P3 STG.E.U16 desc[UR10][R20.64], R24 ;  /* 0x0000001814003986 */ /* 0x0009e2000c10150a */
[C---:B0-----:R-:W-:Y:S01]  /*6fd60*/  LEA R18, P4, R3.reuse, R16, 0x1 ;  /* 0x0000001003127211 */ /* 0x041fe200078808ff */
[----:B------:R-:W0:Y:S03]  /*6fd70*/  LDC R25, c[0x0][0x3b8] ;  /* 0x0000ee00ff197b82 */ /* 0x000e260000000800 */
[----:B------:R-:W-:Y:S01]  /*6fd80*/  LEA.HI.X.SX32 R19, R3, R22, 0x1, P4 ;  /* 0x0000001603137211 */ /* 0x000fe200020f0eff */
[----:B------:R-:W-:Y:S01]  /*6fd90*/  IMAD R3, R26, 0x2, R3 ;  /* 0x000000021a037824 */ /* 0x000fe200078e0203 */
[----:B----4-:R-:W-:-:S02]  /*6fda0*/  PRMT R21, R5, 0x7632, R21 ;  /* 0x0000763205157816 */ /* 0x010fc40000000015 */
[----:B------:R-:W4:Y:S01]  /*6fdb0*/  LDL.LU R5, [R1+0x1acc] ;  /* 0x001acc0001057983 */ /* 0x000f220000300800 */
[----:B------:R-:W0:Y:S03]  /*6fdc0*/  LDC R24, c[0x0][0x3b8] ;  /* 0x0000ee00ff187b82 */ /* 0x000e260000000800 */
[----:B------:R1:W-:Y:S01]  /*6fdd0*/  @P1 STG.E.U16 desc[UR10][R18.64], R21 ;  /* 0x0000001512001986 */ /* 0x0003e2000c10150a */
[C-C-:B------:R-:W-:Y:S02]  /*6fde0*/  LOP3.LUT R23, R0.reuse, 0x7e, R17.reuse, 0xfe, !PT ;  /* 0x0000007e00177812 */ /* 0x140fe400078efe11 */
[----:B------:R-:W-:Y:S02]  /*6fdf0*/  LOP3.LUT R20, R0, 0x80, R17, 0xfe, !PT ;  /* 0x0000008000147812 */ /* 0x000fe400078efe11 */
[----:B------:R-:W0:Y:S01]  /*6fe00*/  LDC R26, c[0x0][0x3b8] ;  /* 0x0000ee00ff1a7b82 */ /* 0x000e220000000800 */
[----:B-1----:R-:W-:-:S02]  /*6fe10*/  LEA R18, P1, R3, R16, 0x1 ;  /* 0x0000001003127211 */ /* 0x002fc400078208ff */
[----:B------:R-:W-:Y:S02]  /*6fe20*/  PRMT R21, R6, 0x7632, R21 ;  /* 0x0000763206157816 */ /* 0x000fe40000000015 */
[----:B------:R-:W-:Y:S01]  /*6fe30*/  LEA.HI.X.SX32 R19, R3, R22, 0x1, P1 ;  /* 0x0000001603137211 */ /* 0x000fe200008f0eff */
[----:B------:R-:W2:Y:S01]  /*6fe40*/  LDL.LU R6, [R1+0x1ac8] ;  /* 0x001ac80001067983 */ /* 0x000ea20000300800 */
[----:B------:R-:W-:-:S03]  /*6fe50*/  IMAD R3, R27, 0x2, R3 ;  /* 0x000000021b037824 */ /* 0x000fc600078e0203 */
[----:B------:R-:W2:Y:S04]  /*6fe60*/  LDL.LU R27, [R1+0x20] ;  /* 0x00002000011b7983 */ /* 0x000ea80000300800 */
[----:B------:R1:W-:Y:S02]  /*6fe70*/  @P5 STG.E.U16 desc[UR10][R18.64], R21 ;  /* 0x0000001512005986 */ /* 0x0003e4000c10150a */
[----:B-1----:R-:W-:Y:S02]  /*6fe80*/  LEA R18, P5, R3, R16, 0x1 ;  /* 0x0000001003127211 */ /* 0x002fe400078a08ff */
[----:B------:R-:W-:Y:S02]  /*6fe90*/  PRMT R21, R7, 0x7632, R21 ;  /* 0x0000763207157816 */ /* 0x000fe40000000015 */
[----:B------:R-:W-:Y:S01]  /*6fea0*/  LEA.HI.X.SX32 R19, R3, R22, 0x1, P5 ;  /* 0x0000001603137211 */ /* 0x000fe200028f0eff */
[----:B------:R-:W3:Y:S04]  /*6feb0*/  LDL.LU R7, [R1+0x1ac4] ;  /* 0x001ac40001077983 */ /* 0x000ee80000300800 */
[----:B------:R1:W-:Y:S02]  /*6fec0*/  @P6 STG.E.U16 desc[UR10][R18.64], R21 ;  /* 0x0000001512006986 */ /* 0x0003e4000c10150a */
[----:B-1----:R-:W-:-:S02]  /*6fed0*/  PRMT R21, R2, 0x7632, R21 ;  /* 0x0000763202157816 */ /* 0x002fc40000000015 */
[----:B------:R-:W3:Y:S01]  /*6fee0*/  LDL.LU R2, [R1+0x2c] ;  /* 0x00002c0001027983 */ /* 0x000ee20000300800 */
[----:B------:R-:W-:Y:S01]  /*6fef0*/  ISETP.LT.AND P2, PT, R23, UR4, !P0 ;  /* 0x0000000417007c0c */ /* 0x000fe2000c741270 */
[----:B------:R-:W1:Y:S01]  /*6ff00*/  LDCU UR4, c[0x0][0x39c] ;  /* 0x00007380ff0477ac */ /* 0x000e620008000800 */
[----:B------:R-:W1:Y:S01]  /*6ff10*/  LDC R23, c[0x0][0x3b8] ;  /* 0x0000ee00ff177b82 */ /* 0x000e620000000800 */
[----:B------:R-:W-:Y:S01]  /*6ff20*/  ISETP.LT.AND P3, PT, R20, UR5, !P0 ;  /* 0x0000000514007c0c */ /* 0x000fe2000c761270 */
[----:B------:R-:W1:Y:S01]  /*6ff30*/  LDCU UR5, c[0x0][0x39c] ;  /* 0x00007380ff0577ac */ /* 0x000e620008000800 */
[----:B------:R-:W-:Y:S01]  /*6ff40*/  LOP3.LUT R20, R0, 0x82, R17, 0xfe, !PT ;  /* 0x0000008200147812 */ /* 0x000fe200078efe11 */
[----:B0-----:R-:W-:-:S04]  /*6ff50*/  IMAD R3, R24, 0x2, R3 ;  /* 0x0000000218037824 */ /* 0x001fc800078e0203 */
[----:B------:R-:W0:Y:S01]  /*6ff60*/  LDC R24, c[0x0][0x3b8] ;  /* 0x0000ee00ff187b82 */ /* 0x000e220000000800 */
[C---:B------:R-:W-:Y:S02]  /*6ff70*/  LEA R18, P6, R3.reuse, R16, 0x1 ;  /* 0x0000001003127211 */ /* 0x040fe400078c08ff */
[----:B-1----:R-:W-:Y:S01]  /*6ff80*/  ISETP.LT.AND P1, PT, R20, UR4, !P0 ;  /* 0x0000000414007c0c */ /* 0x002fe2000c721270 */
[----:B------:R-:W1:Y:S01]  /*6ff90*/  LDCU UR4, c[0x0][0x39c] ;  /* 0x00007380ff0477ac */ /* 0x000e620008000800 */
[----:B------:R-:W-:Y:S02]  /*6ffa0*/  LOP3.LUT R20, R0, 0x84, R17, 0xfe, !PT ;  /* 0x0000008400147812 */ /* 0x000fe400078efe11 */
[----:B------:R-:W-:Y:S02]  /*6ffb0*/  LEA.HI.X.SX32 R19, R3, R22, 0x1, P6 ;  /* 0x0000001603137211 */ /* 0x000fe400030f0eff */
[----:B------:R-:W-:Y:S01]  /*6ffc0*/  ISETP.LT.AND P4, PT, R20, UR6, !P0 ;  /* 0x0000000614007c0c */ /* 0x000fe2000c781270 */
[----:B------:R-:W-:Y:S01]  /*6ffd0*/  IMAD R23, R23, 0x2, R3 ;  /* 0x0000000217177824 */ /* 0x000fe200078e0203 */
[----:B------:R-:W-:Y:S01]  /*6ffe0*/  LOP3.LUT R20, R0, 0x86, R17, 0xfe, !PT ;  /* 0x0000008600147812 */ /* 0x000fe200078efe11 */
[----:B------:R0:W-:Y:S01]  /*6fff0*/  @P2 STG.E.U16 desc[UR10][R18.64], R21 ;  /* 0x0000001512002986 */ /* 0x0001e2000c10150a */
[----:B------:R-:W2:Y:S02]  /*70000*/  LDCU UR6, c[0x0][0x39c] ;  /* 0x00007380ff0677ac */ /* 0x000ea40008000800 */
[----:B------:R-:W-:Y:S01]  /*70010*/  ISETP.LT.AND P5, PT, R20, UR5, !P0 ;  /* 0x0000000514007c0c */ /* 0x000fe2000c7a1270 */
[----:B------:R-:W2:Y:S01]  /*70020*/  LDCU UR5, c[0x0][0x39c] ;  /* 0x00007380ff0577ac */ /* 0x000ea20008000800 */
[----:B------:R-:W-:-:S02]  /*70030*/  LEA R20, P6, R23, R16, 0x1 ;  /* 0x0000001017147211 */ /* 0x000fc400078c08ff */
[----:B------:R-:W-:Y:S01]  /*70040*/  LOP3.LUT R3, R0, 0x88, R17, 0xfe, !PT ;  /* 0x0000008800037812 */ /* 0x000fe200078efe11 */
[----:B0-----:R-:W-:Y:S02]  /*70050*/  IMAD R19, R25, 0x2, R23 ;  /* 0x0000000219137824 */ /* 0x001fe400078e0217 */
[----:B------:R-:W0:Y:S01]  /*70060*/  LDC R25, c[0x0][0x3b8] ;  /* 0x0000ee00ff197b82 */ /* 0x000e220000000800 */
[----:B------:R-:W-:Y:S02]  /*70070*/  LEA.HI.X.SX32 R21, R23, R22, 0x1, P6 ;  /* 0x0000001617157211 */ /* 0x000fe400030f0eff */
[----:B-1----:R-:W-:Y:S01]  /*70080*/  ISETP.LT.AND P2, PT, R3, UR4, !P0 ;  /* 0x0000000403007c0c */ /* 0x002fe2000c741270 */
[----:B------:R-:W1:Y:S01]  /*70090*/  LDCU UR4, c[0x0][0x39c] ;  /* 0x00007380ff0477ac */ /* 0x000e620008000800 */
[----:B------:R-:W-:-:S03]  /*700a0*/  IMAD R3, R26, 0x2, R19 ;  /* 0x000000021a037824 */ /* 0x000fc600078e0213 */
[----:B------:R-:W0:Y:S01]  /*700b0*/  LDC R26, c[0x0][0x3b8] ;  /* 0x0000ee00ff1a7b82 */ /* 0x000e220000000800 */
[----:B------:R-:W-:Y:S01]  /*700c0*/  LOP3.LUT R23, R0, 0x8c, R17, 0xfe, !PT ;  /* 0x0000008c00177812 */ /* 0x000fe200078efe11 */
[----:B--2---:R2:W-:Y:S01]  /*700d0*/  @P3 STG.E.U16 desc[UR10][R20.64], R27 ;  /* 0x0000001b14003986 */ /* 0x0045e2000c10150a */
[----:B------:R-:W-:-:S04]  /*700e0*/  LEA R18, P3, R19, R16, 0x1 ;  /* 0x0000001013127211 */ /* 0x000fc800078608ff */
[----:B------:R-:W-:Y:S02]  /*700f0*/  LEA.HI.X.SX32 R19, R19, R22, 0x1, P3 ;  /* 0x0000001613137211 */ /* 0x000fe400018f0eff */
[----:B--2---:R-:W-:Y:S02]  /*70100*/  LOP3.LUT R21, R0, 0x8a, R17, 0xfe, !PT ;  /* 0x0000008a00157812 */ /* 0x004fe400078efe11 */
[----:B------:R-:W-:Y:S02]  /*70110*/  LEA R20, P6, R3, R16, 0x1 ;  /* 0x0000001003147211 */ /* 0x000fe400078c08ff */
[----:B------:R-:W-:Y:S01]  /*70120*/  ISETP.LT.AND P3, PT, R21, UR5, !P0 ;  /* 0x0000000515007c0c */ /* 0x000fe2000c761270 */
[----:B------:R-:W2:Y:S01]  /*70130*/  LDCU UR5, c[0x0][0x39c] ;  /* 0x00007380ff0577ac */ /* 0x000ea20008000800 */
[----:B------:R0:W-:Y:S01]  /*70140*/  @P1 STG.E.U16 desc[UR10][R18.64], R28 ;  /* 0x0000001c12001986 */ /* 0x0001e2000c10150a */
[----:B------:R-:W-:Y:S02]  /*70150*/  LEA.HI.X.SX32 R21, R3, R22, 0x1, P6 ;  /* 0x0000001603157211 */ /* 0x000fe400030f0eff */
[----:B-1----:R-:W-:Y:S01]  /*70160*/  ISETP.LT.AND P1, PT, R23, UR4, !P0 ;  /* 0x0000000417007c0c */ /* 0x002fe2000c721270 */
[----:B------:R-:W1:Y:S02]  /*70170*/  LDCU UR4, c[0x0][0x39c] ;  /* 0x00007380ff0477ac */ /* 0x000e640008000800 */
[----:B------:R2:W-:Y:S01]  /*70180*/  @P4 STG.E.U16 desc[UR10][R20.64], R29 ;  /* 0x0000001d14004986 */ /* 0x0005e2000c10150a */
[----:B0-----:R-:W-:-:S02]  /*70190*/  IMAD R18, R24, 0x2, R3 ;  /* 0x0000000218127824 */ /* 0x001fc400078e0203 */
[----:B------:R-:W0:Y:S01]  /*701a0*/  LDC R24, c[0x0][0x3b8] ;  /* 0x0000ee00ff187b82 */ /* 0x000e220000000800 */
[----:B------:R-:W-:Y:S01]  /*701b0*/  LOP3.LUT R19, R0, 0x8e, R17, 0xfe, !PT ;  /* 0x0000008e00137812 */ /* 0x000fe200078efe11 */
[----:B------:R-:W-:Y:S01]  /*701c0*/  IMAD R3, R25, 0x2, R18 ;  /* 0x0000000219037824 */ /* 0x000fe200078e0212 */
[----:B--2---:R-:W-:-:S05]  /*701d0*/  LEA R20, P4, R18, R16, 0x1 ;  /* 0x0000001012147211 */ /* 0x004fca00078808ff */
[----:B------:R-:W2:Y:S01]  /*701e0*/  LDC R25, c[0x0][0x3b8] ;  /* 0x0000ee00ff197b82 */ /* 0x000ea20000000800 */
[----:B------:R-:W-:Y:S02]  /*701f0*/  LEA.HI.X.SX32 R21, R18, R22, 0x1, P4 ;  /* 0x0000001612157211 */ /* 0x000fe400020f0eff */
[----:B------:R-:W-:Y:S01]  /*70200*/  ISETP.LT.AND P4, PT, R19, UR6, !P0 ;  /* 0x0000000613007c0c */ /* 0x000fe2000c781270 */
[----:B------:R-:W-:Y:S01]  /*70210*/  IMAD R23, R26, 0x2, R3 ;  /* 0x000000021a177824 */ /* 0x000fe200078e0203 */
[C-C-:B------:R-:W-:Y:S02]  /*70220*/  LOP3.LUT R19, R0.reuse, 0x90, R17.reuse, 0xfe, !PT ;  /* 0x0000009000137812 */ /* 0x140fe400078efe11 */
[----:B------:R-:W-:Y:S01]  /*70230*/  LEA R18, P6, R3, R16, 0x1 ;  /* 0x0000001003127211 */ /* 0x000fe200078c08ff */
[----:B---3--:R3:W-:Y:S01]  /*70240*/  @P5 STG.E.U16 desc[UR10][R20.64], R2 ;  /* 0x0000000214005986 */ /* 0x0087e2000c10150a */
[----:B------:R-:W-:Y:S01]  /*70250*/  ISETP.LT.AND P5, PT, R19, UR5, !P0 ;  /* 0x0000000513007c0c */ /* 0x000fe2000c7a1270 */
[----:B------:R-:W0:Y:S01]  /*70260*/  LDCU UR5, c[0x0][0x39c] ;  /* 0x00007380ff0577ac */ /* 0x000e220008000800 */
[----:B------:R-:W-:Y:S01]  /*70270*/  LEA.HI.X.SX32 R19, R3, R22, 0x1, P6 ;  /* 0x0000001603137211 */ /* 0x000fe200030f0eff */
[----:B------:R-:W2:Y:S01]  /*70280*/  LDC R26, c[0x0][0x3b8] ;  /* 0x0000ee00ff1a7b82 */ /* 0x000ea20000000800 */
[----:B------:R-:W-:Y:S01]  /*70290*/  LOP3.LUT R3, R0, 0x92, R17, 0xfe, !PT ;  /* 0x0000009200037812 */ /* 0x000fe200078efe11 */
[----:B------:R-:W0:Y:S02]  /*702a0*/  LDCU UR6, c[0x0][0x39c] ;  /* 0x00007380ff0677ac */ /* 0x000e240008000800 */
[----:B------:R0:W-:Y:S01]  /*702b0*/  @P2 STG.E.U16 desc[UR10][R18.64], R4 ;  /* 0x0000000412002986 */ /* 0x0001e2000c10150a */
[----:B-1----:R-:W-:Y:S01]  /*702c0*/  ISETP.LT.AND P2, PT, R3, UR4, !P0 ;  /* 0x0000000403007c0c */ /* 0x002fe2000c741270 */
[----:B------:R-:W1:Y:S01]  /*702d0*/  LDCU UR4, c[0x0][0x39c] ;  /* 0x00007380ff0477ac */ /* 0x000e620008000800 */
[----:B---3--:R-:W-:-:S04]  /*702e0*/  LEA R20, P6, R23, R16, 0x1 ;  /* 0x0000001017147211 */ /* 0x008fc800078c08ff */
[----:B------:R-:W-:Y:S01]  /*702f0*/  LEA.HI.X.SX32 R21, R23, R22, 0x1, P6 ;  /* 0x0000001617157211 */ /* 0x000fe200030f0eff */
[----:B0-----:R-:W-:Y:S02]  /*70300*/  IMAD R19, R24, 0x2, R23 ;  /* 0x0000000218137824 */ /* 0x001fe400078e0217 */
[----:B------:R-:W0:Y:S02]  /*70310*/  LDC R24, c[0x0][0x3b8] ;  /* 0x0000ee00ff187b82 */ /* 0x000e240000000800 */
[----:B----4-:R3:W-:Y:S01]  /*70320*/  @P3 STG.E.U16 desc[UR10][R20.64], R5 ;  /* 0x0000000514003986 */ /* 0x0107e2000c10150a */
[----:B--2---:R-:W-:Y:S01]  /*70330*/  IMAD R3, R25, 0x2, R19 ;  /* 0x0000000219037824 */ /* 0x004fe200078e0213 */
[----:B------:R-:W-:-:S04]  /*70340*/  LEA R18, P3, R19, R16, 0x1 ;  /* 0x0000001013127211 */ /* 0x000fc800078608ff */
[----:B------:R-:W-:Y:S01]  /*70350*/  LEA.HI.X.SX32 R19, R19, R22, 0x1, P3 ;  /* 0x0000001613137211 */ /* 0x000fe200018f0eff */
[----:B------:R-:W2:Y:S01]  /*70360*/  LDC R25, c[0x0][0x3b8] ;  /* 0x0000ee00ff197b82 */ /* 0x000ea20000000800 */
[----:B---3--:R-:W-:-:S04]  /*70370*/  LOP3.LUT R20, R0, 0x94, R17, 0xfe, !PT ;  /* 0x0000009400147812 */ /* 0x008fc800078efe11 */
[----:B------:R-:W-:Y:S01]  /*70380*/  ISETP.LT.AND P3, PT, R20, UR5, !P0 ;  /* 0x0000000514007c0c */ /* 0x000fe2000c761270 */
[----:B------:R-:W3:Y:S01]  /*70390*/  LDCU UR5, c[0x0][0x39c] ;  /* 0x00007380ff0577ac */ /* 0x000ee20008000800 */
[C---:B------:R-:W-:Y:S02]  /*703a0*/  LEA R20, P6, R3.reuse, R16, 0x1 ;  /* 0x0000001003147211 */ /* 0x040fe400078c08ff */
[----:B------:R-:W-:Y:S01]  /*703b0*/  LOP3.LUT R23, R0, 0x96, R17, 0xfe, !PT ;  /* 0x0000009600177812 */ /* 0x000fe200078efe11 */
[----:B------:R4:W-:Y:S01]  /*703c0*/  @P1 STG.E.U16 desc[UR10][R18.64], R6 ;  /* 0x0000000612001986 */ /* 0x0009e2000c10150a */
[----:B------:R-:W-:Y:S01]  /*703d0*/  LEA.HI.X.SX32 R21, R3, R22, 0x1, P6 ;  /* 0x0000001603157211 */ /* 0x000fe200030f0eff */
[----:B------:R-:W-:Y:S01]  /*703e0*/  IMAD R3, R26, 0x2, R3 ;  /* 0x000000021a037824 */ /* 0x000fe200078e0203 */
[----:B-1----:R-:W-:Y:S01]  /*703f0*/  ISETP.LT.AND P1, PT, R23, UR4, !P0 ;  /* 0x0000000417007c0c */ /* 0x002fe2000c721270 */
[----:B------:R-:W1:Y:S01]  /*70400*/  LDCU UR4, c[0x0][0x39c] ;  /* 0x00007380ff0477ac */ /* 0x000e620008000800 */
[----:B------:R-:W1:Y:S01]  /*70410*/  LDC R23, c[0x0][0x3b8] ;  /* 0x0000ee00ff177b82 */ /* 0x000e620000000800 */
[----:B------:R0:W-:Y:S01]  /*70420*/  @P4 STG.E.U16 desc[UR10][R20.64], R7 ;  /* 0x0000000714004986 */ /* 0x0001e2000c10150a */
[----:B------:R-:W-:-:S02]  /*70430*/  PRMT R4, R27, 0x7632, R4 ;  /* 0x000076321b047816 */ /* 0x000fc40000000004 */
[----:B----4-:R-:W-:-:S04]  /*70440*/  LEA R18, P4, R3, R16, 0x1 ;  /* 0x0000001003127211 */ /* 0x010fc800078808ff */
[----:B------:R-:W4:Y:S01]  /*70450*/  LDC R26, c[0x0][0x3b8] ;  /* 0x0000ee00ff1a7b82 */ /* 0x000f220000000800 */
[----:B------:R-:W-:Y:S01]  /*70460*/  LEA.HI.X.SX32 R19, R3, R22, 0x1, P4 ;  /* 0x0000001603137211 */ /* 0x000fe200020f0eff */
[----:B0-----:R-:W-:Y:S01]  /*70470*/  IMAD R3, R24, 0x2, R3 ;  /* 0x0000000218037824 */ /* 0x001fe200078e0203 */
[----:B------:R-:W-:-:S03]  /*70480*/  LOP3.LUT R20, R0, 0x9a, R17, 0xfe, !PT ;  /* 0x0000009a00147812 */ /* 0x000fc600078efe11 */
[----:B------:R0:W-:Y:S01]  /*70490*/  @P5 STG.E.U16 desc[UR10][R18.64], R4 ;  /* 0x0000000412005986 */ /* 0x0001e2000c10150a */
[----:B---3--:R-:W-:Y:S01]  /*704a0*/  ISETP.LT.AND P6, PT, R20, UR5, !P0 ;  /* 0x0000000514007c0c */ /* 0x008fe2000c7c1270 */
[----:B------:R-:W3:Y:S01]  /*704b0*/  LDC R27, c[0x0][0x3b8] ;  /* 0x0000ee00ff1b7b82 */ /* 0x000ee20000000800 */
[----:B------:R-:W-:Y:S01]  /*704c0*/  LOP3.LUT R20, R0, 0x9c, R17, 0xfe, !PT ;  /* 0x0000009c00147812 */ /* 0x000fe200078efe11 */
[----:B------:R-:W1:Y:S01]  /*704d0*/  LDCU UR5, c[0x0][0x39c] ;  /* 0x00007380ff0577ac */ /* 0x000e620008000800 */
[C---:B0-----:R-:W-:Y:S02]  /*704e0*/  LEA R18, P5, R3.reuse, R16, 0x1 ;  /* 0x0000001003127211 */ /* 0x041fe400078a08ff */
[----:B------:R-:W-:Y:S02]  /*704f0*/  PRMT R4, R28, 0x7632, R4 ;  /* 0x000076321c047816 */ /* 0x000fe40000000004 */
[----:B------:R-:W-:Y:S01]  /*70500*/  LEA.HI.X.SX32 R19, R3, R22, 0x1, P5 ;  /* 0x0000001603137211 */ /* 0x000fe200028f0eff */
[----:B--2---:R-:W-:Y:S01]  /*70510*/  IMAD R3, R25, 0x2, R3 ;  /* 0x0000000219037824 */ /* 0x004fe200078e0203 */
[----:B-1----:R-:W-:Y:S01]  /*70520*/  ISETP.LT.AND P5, PT, R20, UR4, !P0 ;  /* 0x0000000414007c0c */ /* 0x002fe2000c7a1270 */
[----:B------:R-:W0:Y:S01]  /*70530*/  LDCU UR4, c[0x0][0x39c] ;  /* 0x00007380ff0477ac */ /* 0x000e220008000800 */
[----:B------:R-:W-:Y:S01]  /*70540*/  PRMT R5, R29, 0x7632, R5 ;  /* 0x000076321d057816 */ /* 0x000fe20000000005 */
[----:B------:R1:W-:Y:S01]  /*70550*/  @P2 STG.E.U16 desc[UR10][R18.64], R4 ;  /* 0x0000000412002986 */ /* 0x0003e2000c10150a */
[----:B------:R-:W-:Y:S01]  /*70560*/  IMAD R23, R23, 0x2, R3 ;  /* 0x0000000217177824 */ /* 0x000fe200078e0203 */
[C-C-:B------:R-:W-:Y:S01]  /*70570*/  LOP3.LUT R21, R0.reuse, 0x98, R17.reuse, 0xfe, !PT ;  /* 0x0000009800157812 */ /* 0x140fe200078efe11 */
[----:B------:R-:W2:Y:S01]  /*70580*/  LDC R25, c[0x0][0x3b8] ;  /* 0x0000ee00ff197b82 */ /* 0x000ea20000000800 */
[----:B------:R-:W2:Y:S01]  /*70590*/  LDL R29, [R1+0x34] ;  /* 0x00003400011d7983 */ /* 0x000ea20000100800 */
[----:B------:R-:W-:-:S02]  /*705a0*/  LOP3.LUT R24, R0, 0x9e, R17, 0xfe, !PT ;  /* 0x0000009e00187812 */ /* 0x000fc400078efe11 */
[----:B------:R-:W-:-:S04]  /*705b0*/  PRMT R6, R6, 0x7632, R6 ;  /* 0x0000763206067816 */ /* 0x000fc80000000006 */
[----:B------:R-:W2:Y:S01]  /*705c0*/  LDC R28, c[0x0][0x3b8] ;  /* 0x0000ee00ff1c7b82 */ /* 0x000ea20000000800 */
[----:B-1----:R-:W-:-:S04]  /*705d0*/  LEA R18, P2, R3, R16, 0x1 ;  /* 0x0000001003127211 */ /* 0x002fc800078408ff */
[----:B------:R-:W-:Y:S02]  /*705e0*/  LEA.HI.X.SX32 R19, R3, R22, 0x1, P2 ;  /* 0x0000001603137211 */ /* 0x000fe400010f0eff */
[----:B------:R-:W-:Y:S02]  /*705f0*/  LEA R20, P2, R23, R16, 0x1 ;  /* 0x0000001017147211 */ /* 0x000fe400078408ff */
[----:B------:R-:W-:Y:S01]  /*70600*/  LOP3.LUT R3, R0, 0xa0, R17, 0xfe, !PT ;  /* 0x000000a000037812 */ /* 0x000fe200078efe11 */
[----:B------:R4:W-:Y:S01]  /*70610*/  @P3 STG.E.U16 desc[UR10][R18.64], R5 ;  /* 0x0000000512003986 */ /* 0x0009e2000c10150a */
[----:B------:R-:W-:Y:S01]  /*70620*/  ISETP.LT.AND P4, PT, R21, UR6, !P0 ;  /* 0x0000000615007c0c */ /* 0x000fe2000c781270 */
[----:B------:R-:W1:Y:S01]  /*70630*/  LDCU UR6, c[0x0][0x39c] ;  /* 0x00007380ff0677ac */ /* 0x000e620008000800 */
[----:B------:R-:W-:Y:S02]  /*70640*/  LEA.HI.X.SX32 R21, R23, R22, 0x1, P2 ;  /* 0x0000001617157211 */ /* 0x000fe400010f0eff */
[----:B0-----:R-:W-:Y:S01]  /*70650*/  ISETP.LT.AND P2, PT, R3, UR4, !P0 ;  /* 0x0000000403007c0c */ /* 0x001fe2000c741270 */
[----:B------:R-:W0:Y:S01]  /*70660*/  LDCU UR4, c[0x0][0x39c] ;  /* 0x00007380ff0477ac */ /* 0x000e220008000800 */
[----:B----4-:R-:W-:Y:S01]  /*70670*/  IMAD R19, R26, 0x2, R23 ;  /* 0x000000021a137824 */ /* 0x010fe200078e0217 */
[----:B------:R-:W-:Y:S01]  /*70680*/  PRMT R4, R2, 0x7632, R4 ;  /* 0x0000763202047816 */ /* 0x000fe20000000004 */
[----:B------:R-:W4:Y:S01]  /*70690*/  LDC R23, c[0x0][0x3b8] ;  /* 0x0000ee00ff177b82 */ /* 0x000f220000000800 */
[----:B------:R-:W2:Y:S01]  /*706a0*/  LDL R2, [R1+0x38] ;  /* 0x0000380001027983 */ /* 0x000ea20000100800 */
[----:B---3--:R-:W-:-:S03]  /*706b0*/  IMAD R3, R27, 0x2, R19 ;  /* 0x000000021b037824 */ /* 0x008fc600078e0213 */
[----:B------:R-:W3:Y:S03]  /*706c0*/  LDL R27, [R1+0x30] ;  /* 0x00003000011b7983 */ /* 0x000ee60000100800 */
[----:B------:R-:W0:Y:S01]  /*706d0*/  LDC R26, c[0x0][0x3b8] ;  /* 0x0000ee00ff1a7b82 */ /* 0x000e220000000800 */
[----:B------:R1:W-:Y:S01]  /*706e0*/  @P1 STG.E.U16 desc[UR10][R20.64], R4 ;  /* 0x0000000414001986 */ /* 0x0003e2000c10150a */
[C---:B------:R-:W-:Y:S02]  /*706f0*/  LEA R18, P1, R19.reuse, R16, 0x1 ;  /* 0x0000001013127211 */ /* 0x040fe400078208ff */
[----:B------:R-:W-:Y:S02]  /*70700*/  PRMT R5, R4, 0x7632, R5 ;  /* 0x0000763204057816 */ /* 0x000fe40000000005 */
[----:B------:R-:W-:Y:S02]  /*70710*/  LEA.HI.X.SX32 R19, R19, R22, 0x1, P1 ;  /* 0x0000001613137211 */ /* 0x000fe400008f0eff */
[----:B-1----:R-:W-:-:S03]  /*70720*/  LEA R20, P1, R3, R16, 0x1 ;  /* 0x0000001003147211 */ /* 0x002fc600078208ff */
[----:B------:R2:W-:Y:S01]  /*70730*/  @P4 STG.E.U16 desc[UR10][R18.64], R5 ;  /* 0x0000000512004986 */ /* 0x0005e2000c10150a */
[----:B------:R-:W-:Y:S02]  /*70740*/  LOP3.LUT R4, R0, 0xa2, R17, 0xfe, !PT ;  /* 0x000000a200047812 */ /* 0x000fe400078efe11 */
[----:B------:R-:W-:Y:S02]  /*70750*/  LEA.HI.X.SX32 R21, R3, R22, 0x1, P1 ;  /* 0x0000001603157211 */ /* 0x000fe400008f0eff */
[----:B------:R-:W-:Y:S01]  /*70760*/  ISETP.LT.AND P3, PT, R24, UR5, !P0 ;  /* 0x0000000518007c0c */ /* 0x000fe2000c761270 */
[----:B------:R-:W1:Y:S01]  /*70770*/  LDCU UR5, c[0x0][0x39c] ;  /* 0x00007380ff0577ac */ /* 0x000e620008000800 */
[----:B------:R-:W1:Y:S01]  /*70780*/  LDC R24, c[0x0][0x3b8] ;  /* 0x0000ee00ff187b82 */ /* 0x000e620000000800 */
[--C-:B--2---:R-:W-:Y:S01]  /*70790*/  IMAD R18, R25, 0x2, R3.reuse ;  /* 0x0000000219127824 */ /* 0x104fe200078e0203 */
[----:B------:R-:W-:Y:S02]  /*707a0*/  PRMT R3, R5, 0x7632, R3 ;  /* 0x0000763205037816 */ /* 0x000fe40000000003 */
[----:B------:R-:W-:-:S04]  /*707b0*/  ISETP.LT.AND P4, PT, R4, UR6, !P0 ;  /* 0x0000000604007c0c */ /* 0x000fc8000c781270 */
[----:B------:R-:W2:Y:S01]  /*707c0*/  LDC R19, c[0x0][0x3b8] ;  /* 0x0000ee00ff137b82 */ /* 0x000ea20000000800 */
[C---:B------:R-:W-:Y:S01]  /*707d0*/  LEA R4, P1, R18.reuse, R16, 0x1 ;  /* 0x0000001012047211 */ /* 0x040fe200078208ff */
[----:B------:R4:W-:Y:S01]  /*707e0*/  @P6 STG.E.U16 desc[UR10][R20.64], R3 ;  /* 0x0000000314006986 */ /* 0x0009e2000c10150a */
[----:B------:R-:W1:Y:S02]  /*707f0*/  LDCU UR6, c[0x0][0x39c] ;  /* 0x00007380ff0677ac */ /* 0x000e640008000800 */
[----:B------:R-:W-:Y:S02]  /*70800*/  LEA.HI.X.SX32 R5, R18, R22, 0x1, P1 ;  /* 0x0000001612057211 */ /* 0x000fe400008f0eff */
[----:B----4-:R-:W-:Y:S01]  /*70810*/  LOP3.LUT R3, R0, 0xa4, R17, 0xfe, !PT ;  /* 0x000000a400037812 */ /* 0x010fe200078efe11 */
[----:B------:R-:W4:Y:S03]  /*70820*/  LDC R21, c[0x0][0x3b8] ;  /* 0x0000ee00ff157b82 */ /* 0x000f260000000800 */
[----:B0-----:R-:W-:Y:S01]  /*70830*/  ISETP.LT.AND P1, PT, R3, UR4, !P0 ;  /* 0x0000000403007c0c */ /* 0x001fe2000c721270 */
[----:B------:R0:W-:Y:S01]  /*70840*/  @P5 STG.E.U16 desc[UR10][R4.64], R6 ;  /* 0x0000000604005986 */ /* 0x0001e2000c10150a */
[----:B------:R-:W-:Y:S01]  /*70850*/  PRMT R3, R7, 0x7632, R3 ;  /* 0x0000763207037816 */ /* 0x000fe20000000003 */
[----:B------:R-:W-:Y:S01]  /*70860*/  IMAD R7, R23, 0x2, R18 ;  /* 0x0000000217077824 */ /* 0x000fe200078e0212 */
[----:B------:R-:W1:Y:S01]  /*70870*/  LDCU UR4, c[0x0][0x39c] ;  /* 0x00007380ff0477ac */ /* 0x000e620008000800 */
[----:B------:R-:W2:Y:S03]  /*70880*/  LDC R23, c[0x0][0x3b8] ;  /* 0x0000ee00ff177b82 */ /* 0x000ea60000000800 */
[----:B0-----:R-:W-:Y:S01]  /*70890*/  LEA R6, P5, R7, R16, 0x1 ;  /* 0x0000001007067211 */ /* 0x001fe200078a08ff */
[----:B------:R-:W-:Y:S01]  /*708a0*/  IMAD R5, R26, 0x2, R7 ;  /* 0x000000021a057824 */ /* 0x000fe200078e0207 */
[----:B------:R-:W-:-:S03]  /*708b0*/  LOP3.LUT R4, R0, 0xa6, R17, 0xfe, !PT ;  /* 0x000000a600047812 */ /* 0x000fc600078efe11 */
[----:B------:R-:W0:Y:S01]  /*708c0*/  LDC R20, c[0x0][0x3b8] ;  /* 0x0000ee00ff147b82 */ /* 0x000e220000000800 */
[----:B------:R-:W-:Y:S02]  /*708d0*/  LEA.HI.X.SX32 R7, R7, R22, 0x1, P5 ;  /* 0x0000001607077211 */ /* 0x000fe400028f0eff */
[----:B-1----:R-:W-:Y:S01]  /*708e0*/  ISETP.LT.AND P5, PT, R4, UR5, !P0 ;  /* 0x0000000504007c0c */ /* 0x002fe2000c7a1270 */
[----:B------:R-:W1:Y:S01]  /*708f0*/  LDCU UR5, c[0x0][0x39c] ;  /* 0x00007380ff0577ac */ /* 0x000e620008000800 */
[----:B------:R-:W-:Y:S01]  /*70900*/  LEA R4, P6, R5, R16, 0x1 ;  /* 0x0000001005047211 */ /* 0x000fe200078c08ff */
[----:B------:R1:W-:Y:S01]  /*70910*/  @P3 STG.E.U16 desc[UR10][R6.64], R3 ;  /* 0x0000000306003986 */ /* 0x0003e2000c10150a */
[----:B------:R-:W-:-:S04]  /*70920*/  LOP3.LUT R18, R0, 0xa8, R17, 0xfe, !PT ;  /* 0x000000a800127812 */ /* 0x000fc800078efe11 */
[----:B------:R-:W-:Y:S01]  /*70930*/  ISETP.LT.AND P3, PT, R18, UR6, !P0 ;  /* 0x0000000612007c0c */ /* 0x000fe2000c761270 */
[----:B------:R-:W0:Y:S01]  /*70940*/  LDCU UR6, c[0x0][0x39c] ;  /* 0x00007380ff0677ac */ /* 0x000e220008000800 */
[----:B-1----:R-:W-:Y:S01]  /*70950*/  IMAD R3, R24, 0x2, R5 ;  /* 0x0000000218037824 */ /* 0x002fe200078e0205 */
[----:B------:R-:W-:Y:S02]  /*70960*/  LEA.HI.X.SX32 R5, R5, R22, 0x1, P6 ;  /* 0x0000001605057211 */ /* 0x000fe400030f0eff */
[----:B------:R-:W-:Y:S02]  /*70970*/  LOP3.LUT R18, R0, 0xaa, R17, 0xfe, !PT ;  /* 0x000000aa00127812 */ /* 0x000fe400078efe11 */
[C---:B------:R-:W-:Y:S01]  /*70980*/  LEA R6, P6, R3.reuse, R16, 0x1 ;  /* 0x0000001003067211 */ /* 0x040fe200078c08ff */
[----:B------:R2:W-:Y:S01]  /*70990*/  @P2 STG.E.U16 desc[UR10][R4.64], R8 ;  /* 0x0000000804002986 */ /* 0x0005e2000c10150a */
[----:B------:R-:W-:Y:S01]  /*709a0*/  ISETP.LT.AND P2, PT, R18, UR4, !P0 ;  /* 0x0000000412007c0c */ /* 0x000fe2000c741270 */
[----:B------:R-:W1:Y:S01]  /*709b0*/  LDCU UR4, c[0x0][0x39c] ;  /* 0x00007380ff0477ac */ /* 0x000e620008000800 */
[----:B------:R-:W-:Y:S01]  /*709c0*/  LEA.HI.X.SX32 R7, R3, R22, 0x1, P6 ;  /* 0x0000001603077211 */ /* 0x000fe200030f0eff */
[----:B--2---:R-:W-:-:S04]  /*709d0*/  IMAD R5, R19, 0x2, R3 ;  /* 0x0000000213057824 */ /* 0x004fc800078e0203 */
[----:B------:R2:W-:Y:S01]  /*709e0*/  @P4 STG.E.U16 desc[UR10][R6.64], R9 ;  /* 0x0000000906004986 */ /* 0x0005e2000c10150a */
[----:B------:R-:W2:Y:S01]  /*709f0*/  LDC R19, c[0x0][0x3b8] ;  /* 0x0000ee00ff137b82 */ /* 0x000ea20000000800 */
[----:B------:R-:W-:Y:S01]  /*70a00*/  IMAD R3, R23, 0x2, R5 ;  /* 0x0000000217037824 */ /* 0x000fe200078e0205 */
[----:B------:R-:W-:-:S06]  /*70a10*/  LEA R4, P4, R5, R16, 0x1 ;  /* 0x0000001005047211 */ /* 0x000fcc00078808ff */
[----:B------:R-:W2:Y:S02]  /*70a20*/  LDC R23, c[0x0][0x3b8] ;  /* 0x0000ee00ff177b82 */ /* 0x000ea40000000800 */
[C---:B--2---:R-:W-:Y:S02]  /*70a30*/  LOP3.LUT R7, R0.reuse, 0xac, R17, 0xfe, !PT ;  /* 0x000000ac00077812 */ /* 0x044fe400078efe11 */
[----:B------:R-:W-:Y:S02]  /*70a40*/  LEA R6, P6, R3, R16, 0x1 ;  /* 0x0000001003067211 */ /* 0x000fe400078c08ff */
[-C--:B------:R-:W-:Y:S02]  /*70a50*/  LEA.HI.X.SX32 R5, R5, R22.reuse, 0x1, P4 ;  /* 0x0000001605057211 */ /* 0x080fe400020f0eff */
[----:B------:R-:W-:Y:S01]  /*70a60*/  ISETP.LT.AND P4, PT, R7, UR5, !P0 ;  /* 0x0000000507007c0c */ /* 0x000fe2000c781270 */
[----:B------:R-:W2:Y:S01]  /*70a70*/  LDCU UR5, c[0x0][0x39c] ;  /* 0x00007380ff0577ac */ /* 0x000ea20008000800 */
[----:B------:R-:W-:Y:S01]  /*70a80*/  LEA.HI.X.SX32 R7, R3, R22, 0x1, P6 ;  /* 0x0000001603077211 */ /* 0x000fe200030f0eff */
[----:B----4-:R-:W-:Y:S01]  /*70a90*/  IMAD R3, R21, 0x2, R3 ;  /* 0x0000000215037824 */ /* 0x010fe200078e0203 */
[----:B------:R4:W-:Y:S01]  /*70aa0*/  @P1 STG.E.U16 desc[UR10][R4.64], R10 ;  /* 0x0000000a04001986 */ /* 0x0009e2000c10150a */
[--C-:B------:R-:W-:Y:S01]  /*70ab0*/  LOP3.LUT R18, R0, 0xae, R17.reuse, 0xfe, !PT ;  /* 0x000000ae00127812 */ /* 0x100fe200078efe11 */
[----:B------:R-:W2:Y:S02]  /*70ac0*/  LDC R21, c[0x0][0x3b8] ;  /* 0x0000ee00ff157b82 */ /* 0x000ea40000000800 */
[----:B------:R1:W-:Y:S01]  /*70ad0*/  @P5 STG.E.U16 desc[UR10][R6.64], R11 ;  /* 0x0000000b06005986 */ /* 0x0003e2000c10150a */
[----:B0-----:R-:W-:Y:S01]  /*70ae0*/  ISETP.LT.AND P1, PT, R18, UR6, !P0 ;  /* 0x0000000612007c0c */ /* 0x001fe2000c721270 */
[----:B------:R-:W0:Y:S01]  /*70af0*/  LDCU UR6, c[0x0][0x39c] ;  /* 0x00007380ff0677ac */ /* 0x000e220008000800 */
[----:B----4-:R-:W-:Y:S01]  /*70b00*/  LOP3.LUT R4, R0, 0xb0, R17, 0xfe, !PT ;  /* 0x000000b000047812 */ /* 0x010fe200078efe11 */
[----:B------:R-:W-:-:S02]  /*70b10*/  IMAD R5, R20, 0x2, R3 ;  /* 0x0000000214057824 */ /* 0x000fc400078e0203 */
[----:B------:R-:W4:Y:S01]  /*70b20*/  LDC R20, c[0x0][0x3b8] ;  /* 0x0000ee00ff147b82 */ /* 0x000f220000000800 */
[C---:B-1----:R-:W-:Y:S02]  /*70b30*/  LEA R6, P6, R3.reuse, R16, 0x1 ;  /* 0x0000001003067211 */ /* 0x042fe400078c08ff */
[----:B------:R-:W-:Y:S01]  /*70b40*/  ISETP.LT.AND P5, PT, R4, UR4, !P0 ;  /* 0x0000000404007c0c */ /* 0x000fe2000c7a1270 */
[----:B------:R-:W1:Y:S01]  /*70b50*/  LDCU UR4, c[0x0][0x39c] ;  /* 0x00007380ff0477ac */ /* 0x000e620008000800 */
[----:B------:R-:W-:Y:S01]  /*70b60*/  LEA.HI.X.SX32 R7, R3, R22, 0x1, P6 ;  /* 0x0000001603077211 */ /* 0x000fe200030f0eff */
[----:B------:R-:W-:Y:S01]  /*70b70*/  IMAD R3, R23, 0x2, R5 ;  /* 0x0000000217037824 */ /* 0x000fe200078e0205 */
[C---:B------:R-:W-:Y:S01]  /*70b80*/  LEA R4, P6, R5.reuse, R16, 0x1 ;  /* 0x0000001005047211 */ /* 0x040fe200078c08ff */
[----:B------:R-:W2:Y:S01]  /*70b90*/  LDC R23, c[0x0][0x3b8] ;  /* 0x0000ee00ff177b82 */ /* 0x000ea20000000800 */
[----:B------:R-:W-:Y:S01]  /*70ba0*/  LOP3.LUT R18, R0, 0xb2, R17, 0xfe, !PT ;  /* 0x000000b200127812 */ /* 0x000fe200078efe11 */
[----:B------:R0:W-:Y:S01]  /*70bb0*/  @P3 STG.E.U16 desc[UR10][R6.64], R12 ;  /* 0x0000000c06003986 */ /* 0x0001e2000c10150a */
[----:B------:R-:W-:-:S02]  /*70bc0*/  LEA.HI.X.SX32 R5, R5, R22, 0x1, P6 ;  /* 0x0000001605057211 */ /* 0x000fc400030f0eff */
[----:B--2---:R-:W-:Y:S01]  /*70bd0*/  ISETP.LT.AND P3, PT, R18, UR5, !P0 ;  /* 0x0000000512007c0c */ /* 0x004fe2000c761270 */
[----:B------:R-:W2:Y:S02]  /*70be0*/  LDCU UR5, c[0x0][0x39c] ;  /* 0x00007380ff0577ac */ /* 0x000ea40008000800 */
[----:B------:R1:W-:Y:S01]  /*70bf0*/  @P2 STG.E.U16 desc[UR10][R4.64], R13 ;  /* 0x0000000d04002986 */ /* 0x0003e2000c10150a */
[C---:B0-----:R-:W-:Y:S02]  /*70c00*/  LEA R6, P6, R3.reuse, R16, 0x1 ;  /* 0x0000001003067211 */ /* 0x041fe400078c08ff */
[C---:B------:R-:W-:Y:S02]  /*70c10*/  LOP3.LUT R18, R0.reuse, 0xb4, R17, 0xfe, !PT ;  /* 0x000000b400127812 */ /* 0x040fe400078efe11 */
[----:B------:R-:W-:Y:S01]  /*70c20*/  LEA.HI.X.SX32 R7, R3, R22, 0x1, P6 ;  /* 0x0000001603077211 */ /* 0x000fe200030f0eff */
[----:B------:R-:W-:Y:S01]  /*70c30*/  IMAD R3, R19, 0x2, R3 ;  /* 0x0000000213037824 */ /* 0x000fe200078e0203 */
[----:B-1----:R-:W-:Y:S01]  /*70c40*/  LOP3.LUT R4, R0, 0xb6, R17, 0xfe, !PT ;  /* 0x000000b600047812 */ /* 0x002fe200078efe11 */
[----:B------:R-:W0:Y:S01]  /*70c50*/  LDC R19, c[0x0][0x3b8] ;  /* 0x0000ee00ff137b82 */ /* 0x000e220000000800 */
[----:B------:R-:W-:Y:S01]  /*70c60*/  ISETP.LT.AND P2, PT, R18, UR6, !P0 ;  /* 0x0000000612007c0c */ /* 0x000fe2000c741270 */
[----:B------:R1:W-:Y:S01]  /*70c70*/  @P4 STG.E.U16 desc[UR10][R6.64], R14 ;  /* 0x0000000e06004986 */ /* 0x0003e2000c10150a */
[----:B------:R-:W-:Y:S01]  /*70c80*/  ISETP.LT.AND P6, PT, R4, UR4, !P0 ;  /* 0x0000000404007c0c */ /* 0x000fe2000c7c1270 */
[----:B------:R-:W2:Y:S01]  /*70c90*/  LDCU UR4, c[0x0][0x39c] ;  /* 0x00007380ff0477ac */ /* 0x000ea20008000800 */
[C---:B------:R-:W-:Y:S01]  /*70ca0*/  LEA R4, P4, R3.reuse, R16, 0x1 ;  /* 0x0000001003047211 */ /* 0x040fe200078808ff */
[----:B----4-:R-:W-:Y:S01]  /*70cb0*/  IMAD R18, R20, 0x2, R3 ;  /* 0x0000000214127824 */ /* 0x010fe200078e0203 */
[----:B------:R-:W4:Y:S02]  /*70cc0*/  LDCU UR6, c[0x0][0x39c] ;  /* 0x00007380ff0677ac */ /* 0x000f240008000800 */
[----:B------:R-:W-:Y:S01]  /*70cd0*/  LEA.HI.X.SX32 R5, R3, R22, 0x1, P4 ;  /* 0x0000001603057211 */ /* 0x000fe200020f0eff */
[----:B------:R-:W2:Y:S01]  /*70ce0*/  LDC R20, c[0x0][0x3b8] ;  /* 0x0000ee00ff147b82 */ /* 0x000ea20000000800 */
[----:B------:R-:W-:-:S02]  /*70cf0*/  LOP3.LUT R3, R0, 0xb8, R17, 0xfe, !PT ;  /* 0x000000b800037812 */ /* 0x000fc400078efe11 */
[C---:B-1----:R-:W-:Y:S01]  /*70d00*/  LEA R6, P4, R18.reuse, R16, 0x1 ;  /* 0x0000001012067211 */ /* 0x042fe200078808ff */
[----:B------:R1:W-:Y:S01]  /*70d10*/  @P1 STG.E.U16 desc[UR10][R4.64], R15 ;  /* 0x0000000f04001986 */ /* 0x0003e2000c10150a */
[----:B--2---:R-:W-:Y:S01]  /*70d20*/  ISETP.LT.AND P1, PT, R3, UR5, !P0 ;  /* 0x0000000503007c0c */ /* 0x004fe2000c721270 */
[----:B------:R-:W-:Y:S01]  /*70d30*/  IMAD R3, R21, 0x2, R18 ;  /* 0x0000000215037824 */ /* 0x000fe200078e0212 */
[----:B------:R-:W-:Y:S01]  /*70d40*/  LEA.HI.X.SX32 R7, R18, R22, 0x1, P4 ;  /* 0x0000001612077211 */ /* 0x000fe200020f0eff */
[----:B------:R-:W2:Y:S01]  /*70d50*/  LDCU UR5, c[0x0][0x39c] ;  /* 0x00007380ff0577ac */ /* 0x000ea20008000800 */
[----:B------:R-:W2:Y:S01]  /*70d60*/  LDC R18, c[0x0][0x3b8] ;  /* 0x0000ee00ff127b82 */ /* 0x000ea20000000800 */
[----:B-1----:R-:W-:Y:S02]  /*70d70*/  PRMT R4, R8, 0x7632, R4 ;  /* 0x0000763208047816 */ /* 0x002fe40000000004 */
[----:B------:R-:W-:-:S03]  /*70d80*/  LOP3.LUT R5, R0, 0xba, R17, 0xfe, !PT ;  /* 0x000000ba00057812 */ /* 0x000fc600078efe11 */
[----:B------:R1:W-:Y:S01]  /*70d90*/  @P5 STG.E.U16 desc[UR10][R6.64], R4 ;  /* 0x0000000406005986 */ /* 0x0003e2000c10150a */
[----:B------:R-:W-:Y:S01]  /*70da0*/  ISETP.LT.AND P4, PT, R5, UR4, !P0 ;  /* 0x0000000405007c0c */ /* 0x000fe2000c781270 */
[----:B------:R-:W0:Y:S01]  /*70db0*/  LDCU UR4, c[0x0][0x39c] ;  /* 0x00007380ff0477ac */ /* 0x000e220008000800 */
[C---:B-1----:R-:W-:Y:S02]  /*70dc0*/  LEA R4, P5, R3.reuse, R16, 0x1 ;  /* 0x0000001003047211 */ /* 0x042fe400078a08ff */
[----:B------:R-:W-:Y:S02]  /*70dd0*/  LOP3.LUT R6, R0, 0xbc, R17, 0xfe, !PT ;  /* 0x000000bc00067812 */ /* 0x000fe400078efe11 */
[----:B------:R-:W-:Y:S02]  /*70de0*/  LEA.HI.X.SX32 R5, R3, R22, 0x1, P5 ;  /* 0x0000001603057211 */ /* 0x000fe400028f0eff */
[----:B------:R-:W-:Y:S02]  /*70df0*/  PRMT R7, R9, 0x7632, R7 ;  /* 0x0000763209077816 */ /* 0x000fe40000000007 */
[----:B----4-:R-:W-:Y:S01]  /*70e00*/  ISETP.LT.AND P5, PT, R6, UR6, !P0 ;  /* 0x0000000606007c0c */ /* 0x010fe2000c7a1270 */
[----:B0-----:R-:W-:Y:S01]  /*70e10*/  IMAD R6, R19, 0x2, R3 ;  /* 0x0000000213067824 */ /* 0x001fe200078e0203 */
[----:B------:R-:W-:Y:S01]  /*70e20*/  PRMT R10, R10, 0x7632, R10 ;  /* 0x000076320a0a7816 */ /* 0x000fe2000000000a */
[----:B------:R0:W-:Y:S01]  /*70e30*/  @P3 STG.E.U16 desc[UR10][R4.64], R7 ;  /* 0x0000000704003986 */ /* 0x0001e2000c10150a */
[----:B------:R-:W1:Y:S01]  /*70e40*/  LDC R19, c[0x0][0x3b8] ;  /* 0x0000ee00ff137b82 */ /* 0x000e620000000800 */
[----:B------:R-:W-:Y:S01]  /*70e50*/  IMAD R3, R23, 0x2, R6 ;  /* 0x0000000217037824 */ /* 0x000fe200078e0206 */
[----:B------:R-:W-:Y:S01]  /*70e60*/  LOP3.LUT R8, R0, 0xbe, R17, 0xfe, !PT ;  /* 0x000000be00087812 */ /* 0x000fe200078efe11 */
[----:B------:R-:W4:Y:S01]  /*70e70*/  LDCU UR6, c[0x0][0x39c] ;  /* 0x00007380ff0677ac */ /* 0x000f220008000800 */
[----:B------:R-:W-:-:S04]  /*70e80*/  PRMT R11, R11, 0x7632, R11 ;  /* 0x000076320b0b7816 */ /* 0x000fc8000000000b */
[----:B------:R-:W3:Y:S01]  /*70e90*/  LDC R9, c[0x0][0x3b8] ;  /* 0x0000ee00ff097b82 */ /* 0x000ee20000000800 */
[----:B0-----:R-:W-:-:S04]  /*70ea0*/  LEA R4, P3, R6, R16, 0x1 ;  /* 0x0000001006047211 */ /* 0x001fc800078608ff */
[----:B------:R-:W-:Y:S02]  /*70eb0*/  LEA.HI.X.SX32 R5, R6, R22, 0x1, P3 ;  /* 0x0000001606057211 */ /* 0x000fe400018f0eff */
[----:B------:R-:W-:-:S04]  /*70ec0*/  LEA R6, P3, R3, R16, 0x1 ;  /* 0x0000001003067211 */ /* 0x000fc800078608ff */
[----:B------:R-:W-:Y:S01]  /*70ed0*/  LEA.HI.X.SX32 R7, R3, R22, 0x1, P3 ;  /* 0x0000001603077211 */ /* 0x000fe200018f0eff */
[----:B------:R-:W-:Y:S01]  /*70ee0*/  IMAD R3, R20, 0x2, R3 ;  /* 0x0000000214037824 */ /* 0x000fe200078e0203 */
[----:B------:R0:W-:Y:S01]  /*70ef0*/  @P2 STG.E.U16 desc[UR10][R4.64], R10 ;  /* 0x0000000a04002986 */ /* 0x0001e2000c10150a */
[----:B------:R-:W-:Y:S01]  /*70f00*/  ISETP.LT.AND P2, PT, R8, UR4, !P0 ;  /* 0x0000000408007c0c */ /* 0x000fe2000c741270 */
[----:B------:R-:W1:Y:S02]  /*70f10*/  LDCU UR4, c[0x0][0x39c] ;  /* 0x00007380ff0477ac */ /* 0x000e640008000800 */
[----:B------:R4:W-:Y:S01]  /*70f20*/  @P6 STG.E.U16 desc[UR10][R6.64], R11 ;  /* 0x0000000b06006986 */ /* 0x0009e2000c10150a */
[C---:B0-----:R-:W-:Y:S01]  /*70f30*/  LEA R4, P3, R3.reuse, R16, 0x1 ;  /* 0x0000001003047211 */ /* 0x041fe200078608ff */
[----:B------:R-:W0:Y:S01]  /*70f40*/  LDC R10, c[0x0][0x3b8] ;  /* 0x0000ee00ff0a7b82 */ /* 0x000e220000000800 */
[----:B----4-:R-:W-:Y:S02]  /*70f50*/  LOP3.LUT R6, R0, 0xc0, R17, 0xfe, !PT ;  /* 0x000000c000067812 */ /* 0x010fe400078efe11 */
[----:B------:R-:W-:-:S05]  /*70f60*/  LEA.HI.X.SX32 R5, R3, R22, 0x1, P3 ;  /* 0x0000001603057211 */ /* 0x000fca00018f0eff */
[----:B------:R-:W4:Y:S01]  /*70f70*/  LDC R11, c[0x0][0x3b8] ;  /* 0x0000ee00ff0b7b82 */ /* 0x000f220000000800 */
[----:B------:R-:W-:Y:S02]  /*70f80*/  PRMT R7, R12, 0x7632, R7 ;  /* 0x000076320c077816 */ /* 0x000fe40000000007 */
[----:B--2---:R-:W-:Y:S01]  /*70f90*/  ISETP.LT.AND P3, PT, R6, UR5, !P0 ;  /* 0x0000000506007c0c */ /* 0x004fe2000c761270 */
[----:B------:R-:W-:Y:S01]  /*70fa0*/  IMAD R6, R18, 0x2, R3 ;  /* 0x0000000212067824 */ /* 0x000fe200078e0203 */
[----:B------:R-:W-:Y:S01]  /*70fb0*/  PRMT R8, R13, 0x7632, R8 ;  /* 0x000076320d087816 */ /* 0x000fe20000000008 */
[----:B------:R2:W-:Y:S01]  /*70fc0*/  @P1 STG.E.U16 desc[UR10][R4.64], R7 ;  /* 0x0000000704001986 */ /* 0x0005e2000c10150a */
[C-C-:B------:R-:W-:Y:S01]  /*70fd0*/  LOP3.LUT R12, R0.reuse, 0xc8, R17.reuse, 0xfe, !PT ;  /* 0x000000c8000c7812 */ /* 0x140fe200078efe11 */
[----:B-1----:R-:W-:Y:S01]  /*70fe0*/  IMAD R3, R19, 0x2, R6 ;  /* 0x0000000213037824 */ /* 0x002fe200078e0206 */
[----:B------:R-:W-:Y:S01]  /*70ff0*/  LOP3.LUT R26, R0, 0xcc, R17, 0xfe, !PT ;  /* 0x000000cc001a7812 */ /* 0x000fe200078efe11 */
[----:B------:R-:W1:Y:S01]  /*71000*/  LDCU UR5, c[0x0][0x39c] ;  /* 0x00007380ff0577ac */ /* 0x000e620008000800 */
[----:B--2---:R-:W-:-:S02]  /*71010*/  LEA R4, P1, R6, R16, 0x1 ;  /* 0x0000001006047211 */ /* 0x004fc400078208ff */
[--C-:B------:R-:W-:Y:S02]  /*71020*/  LOP3.LUT R7, R0, 0xc2, R17.reuse, 0xfe, !PT ;  /* 0x000000c200077812 */ /* 0x100fe400078efe11 */
[----:B------:R-:W-:Y:S02]  /*71030*/  LEA.HI.X.SX32 R5, R6, R22, 0x1, P1 ;  /* 0x0000001606057211 */ /* 0x000fe400008f0eff */
[----:B------:R-:W-:Y:S01]  /*71040*/  ISETP.LT.AND P1, PT, R7, UR4, !P0 ;  /* 0x0000000407007c0c */ /* 0x000fe2000c721270 */
[----:B------:R-:W2:Y:S01]  /*71050*/  LDCU UR4, c[0x0][0x39c] ;  /* 0x00007380ff0477ac */ /* 0x000ea20008000800 */
[----:B------:R-:W-:Y:S01]  /*71060*/  LOP3.LUT R7, R0, 0xc4, R17, 0xfe, !PT ;  /* 0x000000c400077812 */ /* 0x000fe200078efe11 */
[----:B------:R3:W-:Y:S01]  /*71070*/  @P4 STG.E.U16 desc[UR10][R4.64], R8 ;  /* 0x0000000804004986 */ /* 0x0007e2000c10150a */
[----:B------:R-:W-:Y:S02]  /*71080*/  LEA R6, P6, R3, R16, 0x1 ;  /* 0x0000001003067211 */ /* 0x000fe400078c08ff */
[----:B------:R-:W-:Y:S01]  /*71090*/  ISETP.LT.AND P4, PT, R7, UR6, !P0 ;  /* 0x0000000607007c0c */ /* 0x000fe2000c781270 */
[----:B------:R-:W0:Y:S01]  /*710a0*/  LDCU UR6, c[0x0][0x39c] ;  /* 0x00007380ff0677ac */ /* 0x000e220008000800 */
[----:B------:R-:W-:Y:S01]  /*710b0*/  LEA.HI.X.SX32 R7, R3, R22, 0x1, P6 ;  /* 0x0000001603077211 */ /* 0x000fe200030f0eff */
[----:B---3--:R-:W-:Y:S01]  /*710c0*/  IMAD R5, R9, 0x2, R3 ;  /* 0x0000000209057824 */ /* 0x008fe200078e0203 */
[----:B------:R-:W-:-:S03]  /*710d0*/  PRMT R9, R14, 0x7632, R9 ;  /* 0x000076320e097816 */ /* 0x000fc60000000009 */
[----:B----4-:R-:W-:Y:S01]  /*710e0*/  IMAD R8, R11, 0x2, R5 ;  /* 0x000000020b087824 */ /* 0x010fe200078e0205 */
[----:B------:R-:W-:Y:S01]  /*710f0*/  LEA R4, P6, R5, R16, 0x1 ;  /* 0x0000001005047211 */ /* 0x000fe200078c08ff */
[----:B------:R0:W-:Y:S01]  /*71100*/  @P5 STG.E.U16 desc[UR10][R6.64], R9 ;  /* 0x0000000906005986 */ /* 0x0001e2000c10150a */
[----:B------:R-:W-:Y:S02]  /*71110*/  PRMT R3, R15, 0x7632, R3 ;  /* 0x000076320f037816 */ /* 0x000fe40000000003 */
[----:B------:R-:W-:Y:S01]  /*71120*/  LEA.HI.X.SX32 R5, R5, R22, 0x1, P6 ;  /* 0x0000001605057211 */ /* 0x000fe200030f0eff */
[----:B0-----:R-:W-:Y:S01]  /*71130*/  IMAD R9, R10, 0x2, R8 ;  /* 0x000000020a097824 */ /* 0x001fe200078e0208 */
[----:B------:R-:W-:-:S03]  /*71140*/  LEA R6, P5, R8, R16, 0x1 ;  /* 0x0000001008067211 */ /* 0x000fc600078a08ff */
[----:B------:R-:W-:Y:S01]  /*71150*/  IMAD R28, R28, 0x2, R9 ;  /* 0x000000021c1c7824 */ /* 0x000fe200078e0209 */
[----:B------:R-:W-:Y:S01]  /*71160*/  LEA.HI.X.SX32 R7, R8, R22, 0x1, P5 ;  /* 0x0000001608077211 */ /* 0x000fe200028f0eff */
[----:B------:R0:W-:Y:S01]  /*71170*/  @P2 STG.E.U16 desc[UR10][R4.64], R3 ;  /* 0x0000000304002986 */ /* 0x0001e2000c10150a */
[----:B------:R-:W-:-:S04]  /*71180*/  LEA R8, P5, R9, R16, 0x1 ;  /* 0x0000001009087211 */ /* 0x000fc800078a08ff */
[----:B------:R-:W-:Y:S01]  /*71190*/  LEA.HI.X.SX32 R9, R9, R22, 0x1, P5 ;  /* 0x0000001609097211 */ /* 0x000fe200028f0eff */
[----:B------:R3:W-:Y:S01]  /*711a0*/  @P3 STG.E.U16 desc[UR10][R6.64], R27 ;  /* 0x0000001b06003986 */ /* 0x0007e2000c10150a */
[----:B0-----:R-:W-:-:S03]  /*711b0*/  LEA R4, P2, R28, R16, 0x1 ;  /* 0x000000101c047211 */ /* 0x001fc600078408ff */
[----:B------:R0:W-:Y:S01]  /*711c0*/  @P1 STG.E.U16 desc[UR10][R8.64], R29 ;  /* 0x0000001d08001986 */ /* 0x0001e2000c10150a */
[----:B------:R-:W-:Y:S02]  /*711d0*/  LEA.HI.X.SX32 R5, R28, R22, 0x1, P2 ;  /* 0x000000161c057211 */ /* 0x000fe400010f0eff */
[----:B---3--:R-:W-:-:S03]  /*711e0*/  LOP3.LUT R6, R0, 0xe4, R17, 0xfe, !PT ;  /* 0x000000e400067812 */ /* 0x008fc600078efe11 */
[----:B------:R3:W-:Y:S01]  /*711f0*/  @P4 STG.E.U16 desc[UR10][R4.64], R2 ;  /* 0x0000000204004986 */ /* 0x0007e2000c10150a */
[----:B0-----:R-:W-:-:S05]  /*71200*/  LOP3.LUT R8, R0, 0xe2, R17, 0xfe, !PT ;  /* 0x000000e200087812 */ /* 0x001fca00078efe11 */
[----:B------:R0:W-:Y:S01]  /*71210*/  STL [R1+0x1abc], R8 ;  /* 0x001abc0801007387 */ /* 0x0001e20000100800 */
[----:B---3--:R-:W-:-:S03]  /*71220*/  LOP3.LUT R2, R0, 0xf2, R17, 0xfe, !PT ;  /* 0x000000f200027812 */ /* 0x008fc600078efe11 */
[----:B------:R3:W-:Y:S04]  /*71230*/  STL [R1+0x1ac0], R6 ;  /* 0x001ac00601007387 */ /* 0x0007e80000100800 */
[----:B------:R4:W-:Y:S01]  /*71240*/  STL [R1], R2 ;  /* 0x0000000201007387 */ /* 0x0009e20000100800 */
[C-C-:B0-----:R-:W-:Y:S02]  /*71250*/  LOP3.LUT R8, R0.reuse, 0xf4, R17.reuse, 0xfe, !PT ;  /* 0x000000f400087812 */ /* 0x141fe400078efe11 */
[----:B---3--:R-:W-:-:S03]  /*71260*/  LOP3.LUT R6, R0, 0xf6, R17, 0xfe, !PT ;  /* 0x000000f600067812 */ /* 0x008fc600078efe11 */
[----:B------:R0:W-:Y:S01]  /*71270*/  STL [R1+0x4], R8 ;  /* 0x0000040801007387 */ /* 0x0001e20000100800 */
[----:B----4-:R-:W-:-:S03]  /*71280*/  LOP3.LUT R2, R0, 0xf8, R17, 0xfe, !PT ;  /* 0x000000f800027812 */ /* 0x010fc600078efe11 */
[----:B------:R3:W-:Y:S04]  /*71290*/  STL [R1+0x8], R6 ;  /* 0x0000080601007387 */ /* 0x0007e80000100800 */
[----:B------:R4:W-:Y:S01]  /*712a0*/  STL [R1+0xc], R2 ;  /* 0x00000c0201007387 */ /* 0x0009e20000100800 */
        /* <DEDUP_REMOVED lines=223> */
[C-C-:B---3--:R-:W-:Y:S02]  /*720a0*/  LOP3.LUT R6, R0.reuse, 0x1da, R17.reuse, 0xfe, !PT ;  /* 0x000001da00067812 */ /* 0x148fe400078efe11 */
[C-C-:B----4-:R-:W-:Y:S01]  /*720b0*/  LOP3.LUT R2, R0.reuse, 0x1dc, R17.reuse, 0xfe, !PT ;  /* 0x000001dc00027812 */ /* 0x150fe200078efe11 */
[----:B------:R0:W-:Y:S04]  /*720c0*/  STL [R1+0x2f0], R8 ;  /* 0x0002f00801007387 */ /* 0x0001e80000100800 */
[----:B------:R3:W-:Y:S04]  /*720d0*/  STL [R1+0x1ab8], R2 ;  /* 0x001ab80201007387 */ /* 0x0007e80000100800 */
[----:B------:R4:W-:Y:S01]  /*720e0*/  STL [R1+0x2f4], R6 ;  /* 0x0002f40601007387 */ /* 0x0009e20000100800 */
[----:B0-----:R-:W-:-:S03]  /*720f0*/  LOP3.LUT R8, R0, 0x1de, R17, 0xfe, !PT ;  /* 0x000001de00087812 */ /* 0x001fc600078efe11 */
[----:B---3--:R-:W3:Y:S01]  /*72100*/  LDL.LU R2, [R1+0x3c] ;  /* 0x00003c0001027983 */ /* 0x008ee20000300800 */
[----:B----4-:R-:W-:-:S03]  /*72110*/  LOP3.LUT R6, R0, 0x1e0, R17, 0xfe, !PT ;  /* 0x000001e000067812 */ /* 0x010fc600078efe11 */
[----:B------:R0:W-:Y:S04]  /*72120*/  STL [R1+0x2fc], R8 ;  /* 0x0002fc0801007387 */ /* 0x0001e80000100800 */
[----:B------:R4:W-:Y:S01]  /*72130*/  STL [R1+0x300], R6 ;  /* 0x0003000601007387 */ /* 0x0009e20000100800 */
[C-C-:B0-----:R-:W-:Y:S02]  /*72140*/  LOP3.LUT R8, R0.reuse, 0x1e2, R17.reuse, 0xfe, !PT ;  /* 0x000001e200087812 */ /* 0x141fe400078efe11 */
        /* <DEDUP_REMOVED lines=9> */
[----:B------:R-:W-:Y:S04]  /*721e0*/  STL [R1+0x314], R8 ;  /* 0x0003140801007387 */ /* 0x000fe80000100800 */
[----:B------:R0:W-:Y:S04]  /*721f0*/  STL [R1+0x318], R6 ;  /* 0x0003180601007387 */ /* 0x0001e80000100800 */
[----:B0-----:R-:W4:Y:S01]  /*72200*/  LDL.LU R6, [R1+0x50] ;  /* 0x0000500001067983 */ /* 0x001f220000300800 */
[----:B------:R-:W-:-:S05]  /*72210*/  LOP3.LUT R8, R0, 0x1ee, R17, 0xfe, !PT ;  /* 0x000001ee00087812 */ /* 0x000fca00078efe11 */
[----:B------:R0:W-:Y:S02]  /*72220*/  STL [R1+0x31c], R8 ;  /* 0x00031c0801007387 */ /* 0x0001e40000100800 */
[----:B0-----:R-:W-:-:S05]  /*72230*/  LOP3.LUT R8, R0, 0x1f0, R17, 0xfe, !PT ;  /* 0x000001f000087812 */ /* 0x001fca00078efe11 */
[----:B------:R0:W-:Y:S02]  /*72240*/  STL [R1+0x320], R8 ;  /* 0x0003200801007387 */ /* 0x0001e40000100800 */
[----:B0-----:R-:W-:-:S05]  /*72250*/  LOP3.LUT R8, R0, 0x1f2, R17, 0xfe, !PT ;  /* 0x000001f200087812 */ /* 0x001fca00078efe11 */
[----:B------:R0:W-:Y:S02]  /*72260*/  STL [R1+0x324], R8 ;  /* 0x0003240801007387 */ /* 0x0001e40000100800 */
[----:B0-----:R-:W-:-:S05]  /*72270*/  LOP3.LUT R8, R0, 0x1f4, R17, 0xfe, !PT ;  /* 0x000001f400087812 */ /* 0x001fca00078efe11 */
[----:B------:R0:W-:Y:S02]  /*72280*/  STL [R1+0x328], R8 ;  /* 0x0003280801007387 */ /* 0x0001e40000100800 */
[----:B0-----:R-:W-:-:S05]  /*72290*/  LOP3.LUT R8, R0, 0x1f6, R17, 0xfe, !PT ;  /* 0x000001f600087812 */ /* 0x001fca00078efe11 */
[----:B------:R0:W-:Y:S01]  /*722a0*/  STL [R1+0x32c], R8 ;  /* 0x00032c0801007387 */ /* 0x0001e20000100800 */
[C-C-:B------:R-:W-:Y:S02]  /*722b0*/  LOP3.LUT R27, R0.reuse, 0x1fe, R17.reuse, 0xfe, !PT ;  /* 0x000001fe001b7812 */ /* 0x140fe400078efe11 */
[C-C-:B------:R-:W-:Y:S02]  /*722c0*/  LOP3.LUT R29, R0.reuse, 0xc6, R17.reuse, 0xfe, !PT ;  /* 0x000000c6001d7812 */ /* 0x140fe400078efe11 */
[C-C-:B0-----:R-:W-:Y:S02]  /*722d0*/  LOP3.LUT R8, R0.reuse, 0x1f8, R17.reuse, 0xfe, !PT ;  /* 0x000001f800087812 */ /* 0x141fe400078efe11 */
[C-C-:B------:R-:W-:Y:S02]  /*722e0*/  LOP3.LUT R13, R0.reuse, 0xca, R17.reuse, 0xfe, !PT ;  /* 0x000000ca000d7812 */ /* 0x140fe400078efe11 */
[C-C-:B------:R-:W-:Y:S01]  /*722f0*/  LOP3.LUT R14, R0.reuse, 0xce, R17.reuse, 0xfe, !PT ;  /* 0x000000ce000e7812 */ /* 0x140fe200078efe11 */
[----:B------:R0:W-:Y:S01]  /*72300*/  STL [R1+0x330], R8 ;  /* 0x0003300801007387 */ /* 0x0001e20000100800 */
[----:B------:R-:W-:-:S02]  /*72310*/  LOP3.LUT R15, R0, 0xd0, R17, 0xfe, !PT ;  /* 0x000000d0000f7812 */ /* 0x000fc400078efe11 */
[C-C-:B------:R-:W-:Y:S02]  /*72320*/  LOP3.LUT R25, R0.reuse, 0xd2, R17.reuse, 0xfe, !PT ;  /* 0x000000d200197812 */ /* 0x140fe400078efe11 */
[C-C-:B------:R-:W-:Y:S02]  /*72330*/  LOP3.LUT R23, R0.reuse, 0xd4, R17.reuse, 0xfe, !PT ;  /* 0x000000d400177812 */ /* 0x140fe400078efe11 */
[C-C-:B------:R-:W-:Y:S02]  /*72340*/  LOP3.LUT R20, R0.reuse, 0xd6, R17.reuse, 0xfe, !PT ;  /* 0x000000d600147812 */ /* 0x140fe400078efe11 */
[C-C-:B------:R-:W-:Y:S02]  /*72350*/  LOP3.LUT R5, R0.reuse, 0xd8, R17.reuse, 0xfe, !PT ;  /* 0x000000d800057812 */ /* 0x140fe400078efe11 */
[C-C-:B------:R-:W-:Y:S02]  /*72360*/  LOP3.LUT R4, R0.reuse, 0xda, R17.reuse, 0xfe, !PT ;  /* 0x000000da00047812 */ /* 0x140fe400078efe11 */
        /* <DEDUP_REMOVED lines=9> */
[C-C-:B0-----:R-:W-:Y:S02]  /*72400*/  LOP3.LUT R8, R0.reuse, 0x1fa, R17.reuse, 0xfe, !PT ;  /* 0x000001fa00087812 */ /* 0x141fe400078efe11 */
[----:B------:R-:W-:Y:S02]  /*72410*/  LOP3.LUT R0, R0, 0x1fc, R17, 0xfe, !PT ;  /* 0x000001fc00007812 */ /* 0x000fe400078efe11 */
[----:B------:R-:W0:Y:S01]  /*72420*/  LDC R17, c[0x0][0x3b8] ;  /* 0x0000ee00ff117b82 */ /* 0x000e220000000800 */
[----:B------:R-:W-:Y:S02]  /*72430*/  ISETP.LT.AND P1, PT, R27, UR7, !P0 ;  /* 0x000000071b007c0c */ /* 0x000fe4000c721270 */
[----:B--2---:R-:W-:Y:S01]  /*72440*/  ISETP.LT.AND P5, PT, R29, UR4, !P0 ;  /* 0x000000041d007c0c */ /* 0x004fe2000c7a1270 */
[----:B------:R2:W-:Y:S01]  /*72450*/  STL [R1+0x334], R8 ;  /* 0x0003340801007387 */ /* 0x0005e20000100800 */
[----:B-1----:R-:W-:Y:S01]  /*72460*/  ISETP.LT.AND P2, PT, R12, UR5, !P0 ;  /* 0x000000050c007c0c */ /* 0x002fe2000c741270 */
[----:B------:R-:W1:Y:S02]  /*72470*/  LDCU UR5, c[0x0][0x39c] ;  /* 0x00007380ff0577ac */ /* 0x000e640008000800 */
[----:B------:R-:W1:Y:S01]  /*72480*/  LDC R27, c[0x0][0x3b8] ;  /* 0x0000ee00ff1b7b82 */ /* 0x000e620000000800 */
[----:B------:R-:W-:Y:S01]  /*72490*/  ISETP.LT.AND P4, PT, R13, UR6, !P0 ;  /* 0x000000060d007c0c */ /* 0x000fe2000c781270 */
[----:B------:R-:W0:Y:S01]  /*724a0*/  LDCU UR6, c[0x0][0x39c] ;  /* 0x00007380ff0677ac */ /* 0x000e220008000800 */
[----:B--2---:R-:W2:Y:S01]  /*724b0*/  LDL.LU R8, [R1+0x54] ;  /* 0x0000540001087983 */ /* 0x004ea20000300800 */
[----:B------:R-:W0:Y:S04]  /*724c0*/  LDCU UR4, c[0x0][0x39c] ;  /* 0x00007380ff0477ac */ /* 0x000e280008000800 */
[----:B------:R-:W3:Y:S01]  /*724d0*/  LDC R29, c[0x0][0x3b8] ;  /* 0x0000ee00ff1d7b82 */ /* 0x000ee20000000800 */
[----:B------:R0:W-:Y:S01]  /*724e0*/  STL [R1+0x284], R0 ;  /* 0x0002840001007387 */ /* 0x0001e20000100800 */
[----:B------:R-:W0:Y:S02]  /*724f0*/  LDCU UR7, c[0x0][0x39c] ;  /* 0x00007380ff0777ac */ /* 0x000e240008000800 */
[----:B0-----:R-:W-:-:S04]  /*72500*/  IMAD R0, R17, 0x2, R28 ;  /* 0x0000000211007824 */ /* 0x001fc800078e021c */
[----:B------:R-:W0:Y:S01]  /*72510*/  LDC R17, c[0x0][0x3b8] ;  /* 0x0000ee00ff117b82 */ /* 0x000e220000000800 */
[----:B------:R-:W-:-:S04]  /*72520*/  LEA R12, P3, R0, R16, 0x1 ;  /* 0x00000010000c7211 */ /* 0x000fc800078608ff */
[----:B------:R-:W-:Y:S01]  /*72530*/  LEA.HI.X.SX32 R13, R0, R22, 0x1, P3 ;  /* 0x00000016000d7211 */ /* 0x000fe200018f0eff */
[----:B-1----:R-:W-:Y:S02]  /*72540*/  IMAD R0, R27, 0x2, R0 ;  /* 0x000000021b007824 */ /* 0x002fe400078e0200 */
[----:B------:R-:W1:Y:S08]  /*72550*/  LDC R28, c[0x0][0x3b8] ;  /* 0x0000ee00ff1c7b82 */ /* 0x000e700000000800 */
[----:B------:R-:W0:Y:S01]  /*72560*/  LDC R27, c[0x0][0x3b8] ;  /* 0x0000ee00ff1b7b82 */ /* 0x000e220000000800 */
[----:B---3--:R3:W-:Y:S02]  /*72570*/  @P5 STG.E.U16 desc[UR10][R12.64], R2 ;  /* 0x000000020c005986 */ /* 0x0087e4000c10150a */
[----:B---3--:R-:W-:-:S04]  /*72580*/  LEA R12, P3, R0, R16, 0x1 ;  /* 0x00000010000c7211 */ /* 0x008fc800078608ff */
[----:B------:R-:W-:Y:S01]  /*72590*/  LEA.HI.X.SX32 R13, R0, R22, 0x1, P3 ;  /* 0x00000016000d7211 */ /* 0x000fe200018f0eff */
[----:B------:R-:W-:Y:S01]  /*725a0*/  IMAD R0, R29, 0x2, R0 ;  /* 0x000000021d007824 */ /* 0x000fe200078e0200 */
[----:B------:R-:W-:Y:S01]  /*725b0*/  ISETP.LT.AND P3, PT, R15, UR6, !P0 ;  /* 0x000000060f007c0c */ /* 0x000fe2000c761270 */
[----:B------:R-:W3:Y:S01]  /*725c0*/  LDL.LU R29, [R1+0x5c] ;  /* 0x00005c00011d7983 */ /* 0x000ee20000300800 */
[----:B------:R-:W-:Y:S01]  /*725d0*/  ISETP.LT.AND P5, PT, R26, UR4, !P0 ;  /* 0x000000041a007c0c */ /* 0x000fe2000c7a1270 */
[----:B0-----:R-:W-:Y:S01]  /*725e0*/  IMAD R17, R17, 0x2, R0 ;  /* 0x0000000211117824 */ /* 0x001fe200078e0200 */
[----:B------:R-:W0:Y:S01]  /*725f0*/  LDC R26, c[0x0][0x3b8] ;  /* 0x0000ee00ff1a7b82 */ /* 0x000e220000000800 */
[----:B------:R-:W0:Y:S01]  /*72600*/  LDCU UR4, c[0x0][0x39c] ;  /* 0x00007380ff0477ac */ /* 0x000e220008000800 */
[----:B------:R-:W0:Y:S01]  /*72610*/  LDCU UR6, c[0x0][0x39c] ;  /* 0x00007380ff0677ac */ /* 0x000e220008000800 */
[----:B----4-:R4:W-:Y:S02]  /*72620*/  @P2 STG.E.U16 desc[UR10][R12.64], R6 ;  /* 0x000000060c002986 */ /* 0x0109e4000c10150a */
[----:B----4-:R-:W-:-:S04]  /*72630*/  LEA R12, P2, R0, R16, 0x1 ;  /* 0x00000010000c7211 */ /* 0x010fc800078408ff */
[----:B------:R-:W-:Y:S02]  /*72640*/  LEA.HI.X.SX32 R13, R0, R22, 0x1, P2 ;  /* 0x00000016000d7211 */ /* 0x000fe400010f0eff */
[----:B------:R-:W-:Y:S01]  /*72650*/  ISETP.LT.AND P2, PT, R14, UR5, !P0 ;  /* 0x000000050e007c0c */ /* 0x000fe2000c741270 */
[----:B------:R-:W-:Y:S01]  /*72660*/  IMAD R0, R27, 0x2, R17 ;  /* 0x000000021b007824 */ /* 0x000fe200078e0211 */
[C---:B------:R-:W-:Y:S01]  /*72670*/  LEA R14, P6, R17.reuse, R16, 0x1 ;  /* 0x00000010110e7211 */ /* 0x040fe200078c08ff */
[----:B------:R-:W4:Y:S03]  /*72680*/  LDCU UR5, c[0x0][0x39c] ;  /* 0x00007380ff0577ac */ /* 0x000f260008000800 */
[----:B------:R-:W-:Y:S02]  /*72690*/  LEA.HI.X.SX32 R15, R17, R22, 0x1, P6 ;  /* 0x00000016110f7211 */ /* 0x000fe400030f0eff */
[----:B------:R-:W3:Y:S04]  /*726a0*/  LDL.LU R17, [R1+0x30] ;  /* 0x0000300001117983 */ /* 0x000ee80000300800 */
[----:B------:R-:W3:Y:S04]  /*726b0*/  LDL.LU R27, [R1+0x58] ;  /* 0x00005800011b7983 */ /* 0x000ee80000300800 */
[----:B--2---:R0:W-:Y:S02]  /*726c0*/  @P4 STG.E.U16 desc[UR10][R12.64], R8 ;  /* 0x000000080c004986 */ /* 0x0041e4000c10150a */
[----:B0-----:R-:W-:Y:S01]  /*726d0*/  IMAD R13, R26, 0x2, R0 ;  /* 0x000000021a0d7824 */ /* 0x001fe200078e0200 */
[----:B------:R-:W-:Y:S01]  /*726e0*/  ISETP.LT.AND P4, PT, R25, UR4, !P0 ;  /* 0x0000000419007c0c */ /* 0x000fe2000c781270 */
[----:B------:R-:W0:Y:S01]  /*726f0*/  LDC R26, c[0x0][0x3b8] ;  /* 0x0000ee00ff1a7b82 */ /* 0x000e220000000800 */
[----:B------:R-:W-:Y:S01]  /*72700*/  ISETP.LT.AND P6, PT, R23, UR7, !P0 ;  /* 0x0000000717007c0c */ /* 0x000fe2000c7c1270 */
[----:B------:R-:W2:Y:S01]  /*72710*/  LDCU UR4, c[0x0][0x39c] ;  /* 0x00007380ff0477ac */ /* 0x000ea20008000800 */
[----:B------:R-:W0:Y:S05]  /*72720*/  LDCU UR7, c[0x0][0x39c] ;  /* 0x00007380ff0777ac */ /* 0x000e2a0008000800 */
[----:B------:R-:W0:Y:S08]  /*72730*/  LDC R25, c[0x0][0x3b8] ;  /* 0x0000ee00ff197b82 */ /* 0x000e300000000800 */
[----:B------:R-:W0:Y:S01]  /*72740*/  LDC R23, c[0x0][0x3b8] ;  /* 0x0000ee00ff177b82 */ /* 0x000e220000000800 */
[----:B---3--:R3:W-:Y:S02]  /*72750*/  @P5 STG.E.U16 desc[UR10][R14.64], R27 ;  /* 0x0000001b0e005986 */ /* 0x0087e4000c10150a */
[----:B---3--:R-:W-:-:S04]  /*72760*/  LEA R14, P5, R0, R16, 0x1 ;  /* 0x00000010000e7211 */ /* 0x008fc800078a08ff */
[----:B------:R-:W-:Y:S02]  /*72770*/  LEA.HI.X.SX32 R15, R0, R22, 0x1, P5 ;  /* 0x00000016000f7211 */ /* 0x000fe400028f0eff */
[----:B------:R-:W-:Y:S01]  /*72780*/  PRMT R0, R17, 0x7632, R0 ;  /* 0x0000763211007816 */ /* 0x000fe20000000000 */
[----:B-1----:R-:W-:Y:S02]  /*72790*/  IMAD R17, R28, 0x2, R13 ;  /* 0x000000021c117824 */ /* 0x002fe400078e020d */
[----:B------:R1:W-:Y:S01]  /*727a0*/  @P2 STG.E.U16 desc[UR10][R14.64], R29 ;  /* 0x0000001d0e002986 */ /* 0x0003e2000c10150a */
[----:B----4-:R-:W-:Y:S01]  /*727b0*/  ISETP.LT.AND P2, PT, R20, UR5, !P0 ;  /* 0x0000000514007c0c */ /* 0x010fe2000c741270 */
[----:B------:R-:W3:Y:S02]  /*727c0*/  LDCU UR5, c[0x0][0x39c] ;  /* 0x00007380ff0577ac */ /* 0x000ee40008000800 */
[----:B------:R-:W4:Y:S04]  /*727d0*/  LDL.LU R28, [R1+0x38] ;  /* 0x00003800011c7983 */ /* 0x000f280000300800 */
[----:B------:R-:W3:Y:S01]  /*727e0*/  LDL.LU R20, [R1+0x34] ;  /* 0x0000340001147983 */ /* 0x000ee20000300800 */
[----:B------:R-:W-:-:S04]  /*727f0*/  LEA R12, P5, R13, R16, 0x1 ;  /* 0x000000100d0c7211 */ /* 0x000fc800078a08ff */
[----:B------:R-:W-:Y:S02]  /*72800*/  LEA.HI.X.SX32 R13, R13, R22, 0x1, P5 ;  /* 0x000000160d0d7211 */ /* 0x000fe400028f0eff */
[----:B-1----:R-:W-:-:S04]  /*72810*/  LEA R14, P5, R17, R16, 0x1 ;  /* 0x00000010110e7211 */ /* 0x002fc800078a08ff */
[----:B------:R-:W-:Y:S01]  /*72820*/  LEA.HI.X.SX32 R15, R17, R22, 0x1, P5 ;  /* 0x00000016110f7211 */ /* 0x000fe200028f0eff */
[----:B------:R0:W-:Y:S01]  /*72830*/  @P3 STG.E.U16 desc[UR10][R12.64], R0 ;  /* 0x000000000c003986 */ /* 0x0001e2000c10150a */
[----:B------:R-:W-:Y:S01]  /*72840*/  ISETP.LT.AND P5, PT, R4, UR6, !P0 ;  /* 0x0000000604007c0c */ /* 0x000fe2000c7a1270 */
[----:B------:R-:W1:Y:S01]  /*72850*/  LDCU UR6, c[0x0][0x39c] ;  /* 0x00007380ff0677ac */ /* 0x000e620008000800 */
[----:B--2---:R-:W-:Y:S01]  /*72860*/  ISETP.LT.AND P3, PT, R5, UR4, !P0 ;  /* 0x0000000405007c0c */ /* 0x004fe2000c761270 */
[----:B------:R-:W2:Y:S01]  /*72870*/  LDCU UR4, c[0x0][0x39c] ;  /* 0x00007380ff0477ac */ /* 0x000ea20008000800 */
[----:B0-----:R-:W-:Y:S02]  /*72880*/  IMAD R0, R25, 0x2, R17 ;  /* 0x0000000219007824 */ /* 0x001fe400078e0211 */
[----:B------:R-:W0:Y:S02]  /*72890*/  LDC R17, c[0x0][0x3b8] ;  /* 0x0000ee00ff117b82 */ /* 0x000e240000000800 */
[----:B------:R-:W-:-:S06]  /*728a0*/  IMAD R13, R23, 0x2, R0 ;  /* 0x00000002170d7824 */ /* 0x000fcc00078e0200 */
[----:B------:R-:W0:Y:S01]  /*728b0*/  LDC R23, c[0x0][0x3b8] ;  /* 0x0000ee00ff177b82 */ /* 0x000e220000000800 */
[----:B---3--:R-:W-:-:S07]  /*728c0*/  PRMT R4, R20, 0x7632, R4 ;  /* 0x0000763214047816 */ /* 0x008fce0000000004 */
[----:B------:R-:W3:Y:S01]  /*728d0*/  LDC R20, c[0x0][0x3b8] ;  /* 0x0000ee00ff147b82 */ /* 0x000ee20000000800 */
[----:B------:R0:W-:Y:S02]  /*728e0*/  @P4 STG.E.U16 desc[UR10][R14.64], R4 ;  /* 0x000000040e004986 */ /* 0x0001e4000c10150a */
[----:B0-----:R-:W-:Y:S01]  /*728f0*/  LEA R4, P4, R0, R16, 0x1 ;  /* 0x0000001000047211 */ /* 0x001fe200078808ff */
[----:B------:R-:W-:Y:S01]  /*72900*/  IMAD R14, R26, 0x2, R13 ;  /* 0x000000021a0e7824 */ /* 0x000fe200078e020d */
[----:B----4-:R-:W-:Y:S02]  /*72910*/  PRMT R15, R28, 0x7632, R15 ;  /* 0x000076321c0f7816 */ /* 0x010fe4000000000f */
[----:B------:R-:W-:Y:S02]  /*72920*/  LEA.HI.X.SX32 R5, R0, R22, 0x1, P4 ;  /* 0x0000001600057211 */ /* 0x000fe400020f0eff */
[C---:B------:R-:W-:Y:S02]  /*72930*/  LEA R12, P4, R13.reuse, R16, 0x1 ;  /* 0x000000100d0c7211 */ /* 0x040fe400078808ff */
[----:B------:R-:W-:Y:S01]  /*72940*/  PRMT R0, R2, 0x7632, R0 ;  /* 0x0000763202007816 */ /* 0x000fe20000000000 */
[----:B------:R0:W-:Y:S01]  /*72950*/  @P6 STG.E.U16 desc[UR10][R4.64], R15 ;  /* 0x0000000f04006986 */ /* 0x0001e2000c10150a */
[----:B------:R-:W-:-:S03]  /*72960*/  LEA.HI.X.SX32 R13, R13, R22, 0x1, P4 ;  /* 0x000000160d0d7211 */ /* 0x000fc600020f0eff */
[----:B------:R-:W4:Y:S04]  /*72970*/  LDL.LU R2, [R1+0x90] ;  /* 0x0000900001027983 */ /* 0x000f280000300800 */
[----:B------:R3:W-:Y:S01]  /*72980*/  @P2 STG.E.U16 desc[UR10][R12.64], R0 ;  /* 0x000000000c002986 */ /* 0x0007e2000c10150a */
[C---:B0-----:R-:W-:Y:S01]  /*72990*/  LEA R4, P6, R14.reuse, R16, 0x1 ;  /* 0x000000100e047211 */ /* 0x041fe200078c08ff */
[----:B------:R-:W0:Y:S01]  /*729a0*/  LDC R15, c[0x0][0x3b8] ;  /* 0x0000ee00ff0f7b82 */ /* 0x000e220000000800 */
[----:B------:R-:W-:Y:S01]  /*729b0*/  ISETP.LT.AND P2, PT, R3, UR5, !P0 ;  /* 0x0000000503007c0c */ /* 0x000fe2000c741270 */
[----:B------:R-:W0:Y:S01]  /*729c0*/  LDCU UR5, c[0x0][0x39c] ;  /* 0x00007380ff0577ac */ /* 0x000e220008000800 */
[----:B------:R-:W-:Y:S02]  /*729d0*/  LEA.HI.X.SX32 R5, R14, R22, 0x1, P6 ;  /* 0x000000160e057211 */ /* 0x000fe400030f0eff */
[----:B-1----:R-:W-:Y:S01]  /*729e0*/  ISETP.LT.AND P6, PT, R7, UR6, !P0 ;  /* 0x0000000607007c0c */ /* 0x002fe2000c7c1270 */
[----:B------:R-:W1:Y:S01]  /*729f0*/  LDCU UR6, c[0x0][0x39c] ;  /* 0x00007380ff0677ac */ /* 0x000e620008000800 */
[----:B------:R-:W-:-:S02]  /*72a00*/  PRMT R3, R6, 0x7632, R3 ;  /* 0x0000763206037816 */ /* 0x000fc40000000003 */
[----:B------:R-:W4:Y:S01]  /*72a10*/  LDL.LU R6, [R1+0x1ac0] ;  /* 0x001ac00001067983 */ /* 0x000f220000300800 */
[----:B------:R-:W-:-:S03]  /*72a20*/  PRMT R7, R8, 0x7632, R7 ;  /* 0x0000763208077816 */ /* 0x000fc60000000007 */
[----:B------:R-:W4:Y:S01]  /*72a30*/  LDL.LU R8, [R1+0x1abc] ;  /* 0x001abc0001087983 */ /* 0x000f220000300800 */
[----:B--2---:R-:W-:Y:S01]  /*72a40*/  ISETP.LT.AND P4, PT, R11, UR4, !P0 ;  /* 0x000000040b007c0c */ /* 0x004fe2000c781270 */
[----:B------:R-:W4:Y:S01]  /*72a50*/  LDCU UR4, c[0x0][0x39c] ;  /* 0x00007380ff0477ac */ /* 0x000f220008000800 */
[----:B---3--:R-:W-:Y:S02]  /*72a60*/  IMAD R0, R20, 0x2, R14 ;  /* 0x0000000214007824 */ /* 0x008fe400078e020e */
[----:B------:R-:W2:Y:S01]  /*72a70*/  LDC R14, c[0x0][0x3b8] ;  /* 0x0000ee00ff0e7b82 */ /* 0x000ea20000000800 */
[----:B------:R3:W-:Y:S01]  /*72a80*/  @P3 STG.E.U16 desc[UR10][R4.64], R3 ;  /* 0x0000000304003986 */ /* 0x0007e2000c10150a */
[----:B------:R-:W-:-:S06]  /*72a90*/  IMAD R11, R17, 0x2, R0 ;  /* 0x00000002110b7824 */ /* 0x000fcc00078e0200 */
[----:B------:R-:W1:Y:S01]  /*72aa0*/  LDC R17, c[0x0][0x3b8] ;  /* 0x0000ee00ff117b82 */ /* 0x000e620000000800 */
[----:B---3--:R-:W-:Y:S01]  /*72ab0*/  LEA R4, P3, R0, R16, 0x1 ;  /* 0x0000001000047211 */ /* 0x008fe200078608ff */
[----:B------:R-:W-:-:S03]  /*72ac0*/  IMAD R3, R23, 0x2, R11 ;  /* 0x0000000217037824 */ /* 0x000fc600078e020b */
[----:B------:R-:W-:Y:S02]  /*72ad0*/  LEA.HI.X.SX32 R5, R0, R22, 0x1, P3 ;  /* 0x0000001600057211 */ /* 0x000fe400018f0eff */
[----:B------:R-:W-:Y:S02]  /*72ae0*/  LEA R12, P3, R11, R16, 0x1 ;  /* 0x000000100b0c7211 */ /* 0x000fe400078608ff */
[----:B------:R-:W-:Y:S01]  /*72af0*/  PRMT R0, R27, 0x7632, R0 ;  /* 0x000076321b007816 */ /* 0x000fe20000000000 */
[----:B------:R3:W-:Y:S01]  /*72b00*/  @P5 STG.E.U16 desc[UR10][R4.64], R7 ;  /* 0x0000000704005986 */ /* 0x0007e2000c10150a */
[----:B------:R-:W-:Y:S02]  /*72b10*/  LEA.HI.X.SX32 R13, R11, R22, 0x1, P3 ;  /* 0x000000160b0d7211 */ /* 0x000fe400018f0eff */
[----:B------:R-:W4:Y:S01]  /*72b20*/  LDC R11, c[0x0][0x3b8] ;  /* 0x0000ee00ff0b7b82 */ /* 0x000f220000000800 */
[----:B------:R-:W4:Y:S04]  /*72b30*/  LDL.LU R27, [R1+0x4] ;  /* 0x00000400011b7983 */ /* 0x000f280000300800 */
[----:B------:R0:W-:Y:S01]  /*72b40*/  @P4 STG.E.U16 desc[UR10][R12.64], R0 ;  /* 0x000000000c004986 */ /* 0x0001e2000c10150a */
[----:B---3--:R-:W-:-:S03]  /*72b50*/  LEA R4, P3, R3, R16, 0x1 ;  /* 0x0000001003047211 */ /* 0x008fc600078608ff */
[----:B------:R-:W3:Y:S01]  /*72b60*/  LDL.LU R23, [R1+0x8] ;  /* 0x0000080001177983 */ /* 0x000ee20000300800 */
[----:B------:R-:W-:Y:S01]  /*72b70*/  LEA.HI.X.SX32 R5, R3, R22, 0x1, P3 ;  /* 0x0000001603057211 */ /* 0x000fe200018f0eff */
[----:B0-----:R-:W-:Y:S02]  /*72b80*/  IMAD R3, R15, 0x2, R3 ;  /* 0x000000020f037824 */ /* 0x001fe400078e0203 */
[----:B------:R-:W3:Y:S01]  /*72b90*/  LDL.LU R26, [R1+0xc] ;  /* 0x00000c00011a7983 */ /* 0x000ee20000300800 */
[----:B------:R-:W-:Y:S01]  /*72ba0*/  PRMT R0, R29, 0x7632, R0 ;  /* 0x000076321d007816 */ /* 0x000fe20000000000 */
[----:B------:R-:W0:Y:S02]  /*72bb0*/  LDC R13, c[0x0][0x3b8] ;  /* 0x0000ee00ff0d7b82 */ /* 0x000e240000000800 */
[----:B------:R-:W3:Y:S04]  /*72bc0*/  LDL.LU R29, [R1+0x10] ;  /* 0x00001000011d7983 */ /* 0x000ee80000300800 */
[----:B------:R2:W-:Y:S02]  /*72bd0*/  @P2 STG.E.U16 desc[UR10][R4.64], R0 ;  /* 0x0000000004002986 */ /* 0x0005e4000c10150a */
[----:B------:R-:W0:Y:S02]  /*72be0*/  LDC R12, c[0x0][0x3b8] ;  /* 0x0000ee00ff0c7b82 */ /* 0x000e240000000800 */
[----:B------:R-:W3:Y:S04]  /*72bf0*/  LDL.LU R20, [R1+0x204] ;  /* 0x0002040001147983 */ /* 0x000ee80000300800 */
[----:B------:R-:W3:Y:S01]  /*72c00*/  LDL.LU R25, [R1+0x208] ;  /* 0x0002080001197983 */ /* 0x000ee20000300800 */
[----:B--2---:R-:W-:-:S03]  /*72c10*/  IMAD R5, R14, 0x2, R3 ;  /* 0x000000020e057824 */ /* 0x004fc600078e0203 */
[----:B------:R-:W2:Y:S01]  /*72c20*/  LDL.LU R28, [R1+0x20c] ;  /* 0x00020c00011c7983 */ /* 0x000ea20000300800 */
[----:B-1----:R-:W-:-:S03]  /*72c30*/  IMAD R0, R17, 0x2, R5 ;  /* 0x0000000211007824 */ /* 0x002fc600078e0205 */
[----:B------:R-:W2:Y:S04]  /*72c40*/  LDL.LU R15, [R1+0x200] ;  /* 0x00020000010f7983 */ /* 0x000ea80000300800 */
[----:B------:R-:W2:Y:S04]  /*72c50*/  LDL.LU R14, [R1+0x9c] ;  /* 0x00009c00010e7983 */ /* 0x000ea80000300800 */
[----:B------:R-:W2:Y:S01]  /*72c60*/  LDL.LU R17, [R1+0x98] ;  /* 0x0000980001117983 */ /* 0x000ea20000300800 */
[----:B----4-:R-:W-:Y:S01]  /*72c70*/  ISETP.LT.AND P5, PT, R8, UR4, !P0 ;  /* 0x0000000408007c0c */ /* 0x010fe2000c7a1270 */
[----:B------:R-:W1:Y:S01]  /*72c80*/  LDCU UR4, c[0x0][0x39c] ;  /* 0x00007380ff0477ac */ /* 0x000e620008000800 */
[----:B------:R-:W-:Y:S01]  /*72c90*/  ISETP.LT.AND P4, PT, R6, UR5, !P0 ;  /* 0x0000000506007c0c */ /* 0x000fe2000c781270 */
[----:B------:R-:W4:Y:S01]  /*72ca0*/  LDC R8, c[0x0][0x3b8] ;  /* 0x0000ee00ff087b82 */ /* 0x000f220000000800 */
[C---:B------:R-:W-:Y:S01]  /*72cb0*/  LEA R6, P2, R3.reuse, R16, 0x1 ;  /* 0x0000001003067211 */ /* 0x040fe200078408ff */
[----:B------:R-:W0:Y:S03]  /*72cc0*/  LDCU UR5, c[0x0][0x39c] ;  /* 0x00007380ff0577ac */ /* 0x000e260008000800 */
[----:B------:R-:W-:-:S02]  /*72cd0*/  LEA.HI.X.SX32 R7, R3, R22, 0x1, P2 ;  /* 0x0000001603077211 */ /* 0x000fc400010f0eff */
[----:B------:R-:W-:-:S04]  /*72ce0*/  LEA R4, P2, R5, R16, 0x1 ;  /* 0x0000001005047211 */ /* 0x000fc800078408ff */
[----:B------:R-:W-:Y:S02]  /*72cf0*/  LEA.HI.X.SX32 R5, R5, R22, 0x1, P2 ;  /* 0x0000001605057211 */ /* 0x000fe400010f0eff */
[----:B-1----:R-:W-:Y:S01]  /*72d00*/  ISETP.LT.AND P2, PT, R18, UR4, !P0 ;  /* 0x0000000412007c0c */ /* 0x002fe2000c741270 */
[----:B------:R1:W-:Y:S01]  /*72d10*/  @P6 STG.E.U16 desc[UR10][R6.64], R2 ;  /* 0x0000000206006986 */ /* 0x0003e2000c10150a */
[----:B------:R-:W-:Y:S01]  /*72d20*/  ISETP.LT.AND P3, PT, R10, UR6, !P0 ;  /* 0x000000060a007c0c */ /* 0x000fe2000c761270 */
[----:B------:R-:W0:Y:S01]  /*72d30*/  LDCU UR6, c[0x0][0x39c] ;  /* 0x00007380ff0677ac */ /* 0x000e220008000800 */
[----:B------:R-:W0:Y:S01]  /*72d40*/  LDC R10, c[0x0][0x3b8] ;  /* 0x0000ee00ff0a7b82 */ /* 0x000e220000000800 */
[----:B------:R-:W2:Y:S01]  /*72d50*/  LDL.LU R18, [R1+0x94] ;  /* 0x0000940001127983 */ /* 0x000ea20000300800 */
[----:B------:R-:W0:Y:S01]  /*72d60*/  LDCU UR4, c[0x0][0x39c] ;  /* 0x00007380ff0477ac */ /* 0x000e220008000800 */
[----:B-1----:R-:W-:-:S04]  /*72d70*/  LEA R6, P6, R0, R16, 0x1 ;  /* 0x0000001000067211 */ /* 0x002fc800078c08ff */
[----:B------:R-:W-:Y:S01]  /*72d80*/  LEA.HI.X.SX32 R7, R0, R22, 0x1, P6 ;  /* 0x0000001600077211 */ /* 0x000fe200030f0eff */
[----:B------:R-:W-:Y:S02]  /*72d90*/  IMAD R0, R11, 0x2, R0 ;  /* 0x000000020b007824 */ /* 0x000fe400078e0200 */
[----:B------:R-:W3:Y:S02]  /*72da0*/  LDL.LU R11, [R1] ;  /* 0x00000000010b7983 */ /* 0x000ee40000300800 */
[----:B----4-:R-:W-:Y:S02]  /*72db0*/  IMAD R3, R8, 0x2, R0 ;  /* 0x0000000208037824 */ /* 0x010fe400078e0200 */
[----:B------:R-:W1:Y:S01]  /*72dc0*/  LDC R8, c[0x0][0x3b8] ;  /* 0x0000ee00ff087b82 */ /* 0x000e620000000800 */
[----:B--2---:R2:W-:Y:S01]  /*72dd0*/  @P5 STG.E.U16 desc[UR10][R4.64], R18 ;  /* 0x0000001204005986 */ /* 0x0045e2000c10150a */
[----:B0-----:R-:W-:Y:S01]  /*72de0*/  ISETP.LT.AND P5, PT, R9, UR5, !P0 ;  /* 0x0000000509007c0c */ /* 0x001fe2000c7a1270 */
[----:B------:R-:W0:Y:S05]  /*72df0*/  LDCU UR5, c[0x0][0x39c] ;  /* 0x00007380ff0577ac */ /* 0x000e2a0008000800 */
[----:B------:R-:W4:Y:S01]  /*72e00*/  LDC R9, c[0x0][0x3b8] ;  /* 0x0000ee00ff097b82 */ /* 0x000f220000000800 */
[----:B------:R0:W-:Y:S01]  /*72e10*/  @P4 STG.E.U16 desc[UR10][R6.64], R17 ;  /* 0x0000001106004986 */ /* 0x0001e2000c10150a */
[----:B--2---:R-:W-:-:S04]  /*72e20*/  LEA R4, P6, R0, R16, 0x1 ;  /* 0x0000001000047211 */ /* 0x004fc800078c08ff */
[----:B------:R-:W-:Y:S01]  /*72e30*/  LEA.HI.X.SX32 R5, R0, R22, 0x1, P6 ;  /* 0x0000001600057211 */ /* 0x000fe200030f0eff */
[----:B------:R-:W-:Y:S01]  /*72e40*/  IMAD R0, R13, 0x2, R3 ;  /* 0x000000020d007824 */ /* 0x000fe200078e0203 */
[----:B------:R-:W-:Y:S01]  /*72e50*/  ISETP.LT.AND P4, PT, R19, UR6, !P0 ;  /* 0x0000000613007c0c */ /* 0x000fe2000c781270 */
[----:B------:R-:W2:Y:S01]  /*72e60*/  LDCU UR6, c[0x0][0x39c] ;  /* 0x00007380ff0677ac */ /* 0x000ea20008000800 */
[----:B0-----:R-:W-:Y:S01]  /*72e70*/  LEA R6, P6, R3, R16, 0x1 ;  /* 0x0000001003067211 */ /* 0x001fe200078c08ff */
[----:B------:R0:W-:Y:S01]  /*72e80*/  @P3 STG.E.U16 desc[UR10][R4.64], R14 ;  /* 0x0000000e04003986 */ /* 0x0001e2000c10150a */
[----:B------:R-:W-:Y:S01]  /*72e90*/  ISETP.LT.AND P3, PT, R21, UR4, !P0 ;  /* 0x0000000415007c0c */ /* 0x000fe2000c761270 */
[----:B------:R-:W1:Y:S01]  /*72ea0*/  LDCU UR4, c[0x0][0x39c] ;  /* 0x00007380ff0477ac */ /* 0x000e620008000800 */
[----:B------:R-:W-:Y:S01]  /*72eb0*/  LEA.HI.X.SX32 R7, R3, R22, 0x1, P6 ;  /* 0x0000001603077211 */ /* 0x000fe200030f0eff */
[----:B------:R-:W-:Y:S02]  /*72ec0*/  IMAD R3, R12, 0x2, R0 ;  /* 0x000000020c037824 */ /* 0x000fe400078e0200 */
[----:B------:R-:W1:Y:S02]  /*72ed0*/  LDC R12, c[0x0][0x3b8] ;  /* 0x0000ee00ff0c7b82 */ /* 0x000e640000000800 */
[----:B------:R2:W-:Y:S01]  /*72ee0*/  @P2 STG.E.U16 desc[UR10][R6.64], R15 ;  /* 0x0000000f06002986 */ /* 0x0005e2000c10150a */
[----:B0-----:R-:W-:-:S04]  /*72ef0*/  LEA R4, P6, R0, R16, 0x1 ;  /* 0x0000001000047211 */ /* 0x001fc800078c08ff */
[----:B------:R-:W-:Y:S01]  /*72f00*/  LEA.HI.X.SX32 R5, R0, R22, 0x1, P6 ;  /* 0x0000001600057211 */ /* 0x000fe200030f0eff */
[----:B----4-:R-:W-:Y:S01]  /*72f10*/  IMAD R0, R9, 0x2, R3 ;  /* 0x0000000209007824 */ /* 0x010fe200078e0203 */
[----:B------:R-:W-:Y:S01]  /*72f20*/  ISETP.LT.AND P2, PT, R24, UR5, !P0 ;  /* 0x0000000518007c0c */ /* 0x000fe2000c741270 */
[----:B------:R-:W0:Y:S01]  /*72f30*/  LDCU UR5, c[0x0][0x39c] ;  /* 0x00007380ff0577ac */ /* 0x000e220008000800 */
[C---:B--2---:R-:W-:Y:S01]  /*72f40*/  LEA R6, P6, R3.reuse, R16, 0x1 ;  /* 0x0000001003067211 */ /* 0x044fe200078c08ff */
[----:B---3--:R2:W-:Y:S01]  /*72f50*/  @P5 STG.E.U16 desc[UR10][R4.64], R20 ;  /* 0x0000001404005986 */ /* 0x0085e2000c10150a */
[----:B------:R-:W3:Y:S02]  /*72f60*/  LDC R9, c[0x0][0x3b8] ;  /* 0x0000ee00ff097b82 */ /* 0x000ee40000000800 */
[----:B------:R-:W-:Y:S01]  /*72f70*/  LEA.HI.X.SX32 R7, R3, R22, 0x1, P6 ;  /* 0x0000001603077211 */ /* 0x000fe200030f0eff */
[----:B------:R-:W-:Y:S01]  /*72f80*/  IMAD R3, R10, 0x2, R0 ;  /* 0x000000020a037824 */ /* 0x000fe200078e0200 */
[----:B------:R-:W-:Y:S01]  /*72f90*/  ISETP.LT.AND P5, PT, R11, UR6, !P0 ;  /* 0x000000060b007c0c */ /* 0x000fe2000c7a1270 */
[----:B------:R-:W4:Y:S01]  /*72fa0*/  LDCU UR6, c[0x0][0x39c] ;  /* 0x00007380ff0677ac */ /* 0x000f220008000800 */
[C---:B--2---:R-:W-:Y:S01]  /*72fb0*/  LEA R4, P6, R0.reuse, R16, 0x1 ;  /* 0x0000001000047211 */ /* 0x044fe200078c08ff */
[----:B------:R2:W-:Y:S01]  /*72fc0*/  @P4 STG.E.U16 desc[UR10][R6.64], R25 ;  /* 0x0000001906004986 */ /* 0x0005e2000c10150a */
[----:B------:R-:W3:Y:S02]  /*72fd0*/  LDC R11, c[0x0][0x3b8] ;  /* 0x0000ee00ff0b7b82 */ /* 0x000ee40000000800 */
[----:B------:R-:W-:-:S02]  /*72fe0*/  LEA.HI.X.SX32 R5, R0, R22, 0x1, P6 ;  /* 0x0000001600057211 */ /* 0x000fc400030f0eff */
[----:B-1----:R-:W-:Y:S01]  /*72ff0*/  ISETP.LT.AND P6, PT, R27, UR4, !P0 ;  /* 0x000000041b007c0c */ /* 0x002fe2000c7c1270 */
[----:B------:R-:W1:Y:S01]  /*73000*/  LDCU UR4, c[0x0][0x39c] ;  /* 0x00007380ff0477ac */ /* 0x000e620008000800 */
[----:B------:R-:W-:Y:S02]  /*73010*/  PRMT R0, R2, 0x7632, R0 ;  /* 0x0000763202007816 */ /* 0x000fe40000000000 */
[----:B------:R-:W3:Y:S01]  /*73020*/  LDC R10, c[0x0][0x3b8] ;  /* 0x0000ee00ff0a7b82 */ /* 0x000ee20000000800 */
[C---:B--2---:R-:W-:Y:S01]  /*73030*/  LEA R6, P4, R3.reuse, R16, 0x1 ;  /* 0x0000001003067211 */ /* 0x044fe200078808ff */
[----:B------:R2:W-:Y:S03]  /*73040*/  @P3 STG.E.U16 desc[UR10][R4.64], R28 ;  /* 0x0000001c04003986 */ /* 0x0005e6000c10150a */
[----:B------:R-:W-:Y:S01]  /*73050*/  LEA.HI.X.SX32 R7, R3, R22, 0x1, P4 ;  /* 0x0000001603077211 */ /* 0x000fe200020f0eff */
[----:B------:R-:W-:Y:S01]  /*73060*/  IMAD R3, R8, 0x2, R3 ;  /* 0x0000000208037824 */ /* 0x000fe200078e0203 */
[----:B------:R-:W3:Y:S04]  /*73070*/  LDL.LU R27, [R1+0x14] ;  /* 0x00001400011b7983 */ /* 0x000ee80000300800 */
[----:B------:R1:W-:Y:S01]  /*73080*/  @P2 STG.E.U16 desc[UR10][R6.64], R0 ;  /* 0x0000000006002986 */ /* 0x0003e2000c10150a */
[----:B--2---:R-:W-:-:S03]  /*73090*/  LEA R4, P2, R3, R16, 0x1 ;  /* 0x0000001003047211 */ /* 0x004fc600078408ff */
[----:B------:R-:W2:Y:S01]  /*730a0*/  LDL.LU R2, [R1+0x1ab8] ;  /* 0x001ab80001027983 */ /* 0x000ea20000300800 */
[----:B0-----:R-:W-:Y:S01]  /*730b0*/  ISETP.LT.AND P4, PT, R23, UR5, !P0 ;  /* 0x0000000517007c0c */ /* 0x001fe2000c781270 */
[----:B------:R-:W0:Y:S01]  /*730c0*/  LDCU UR5, c[0x0][0x39c] ;  /* 0x00007380ff0577ac */ /* 0x000e220008000800 */
[----:B----4-:R-:W-:Y:S01]  /*730d0*/  ISETP.LT.AND P3, PT, R26, UR6, !P0 ;  /* 0x000000061a007c0c */ /* 0x010fe2000c761270 */
[----:B------:R-:W4:Y:S01]  /*730e0*/  LDL.LU R23, [R1+0x18] ;  /* 0x0000180001177983 */ /* 0x000f220000300800 */
[----:B------:R-:W-:Y:S01]  /*730f0*/  LEA.HI.X.SX32 R5, R3, R22, 0x1, P2 ;  /* 0x0000001603057211 */ /* 0x000fe200010f0eff */
[----:B------:R-:W0:Y:S01]  /*73100*/  LDCU UR6, c[0x0][0x39c] ;  /* 0x00007380ff0677ac */ /* 0x000e220008000800 */
[----:B-1----:R-:W-:Y:S01]  /*73110*/  ISETP.LT.AND P2, PT, R29, UR4, !P0 ;  /* 0x000000041d007c0c */ /* 0x002fe2000c741270 */
[----:B------:R-:W2:Y:S01]  /*73120*/  LDL.LU R26, [R1+0x1c] ;  /* 0x00001c00011a7983 */ /* 0x000ea20000300800 */
[----:B------:R-:W-:Y:S01]  /*73130*/  PRMT R0, R18, 0x7632, R0 ;  /* 0x0000763212007816 */ /* 0x000fe20000000000 */
[----:B------:R-:W-:Y:S01]  /*73140*/  IMAD R3, R12, 0x2, R3 ;  /* 0x000000020c037824 */ /* 0x000fe200078e0203 */
[----:B------:R-:W-:Y:S01]  /*73150*/  PRMT R8, R17, 0x7632, R8 ;  /* 0x0000763211087816 */ /* 0x000fe20000000008 */
[----:B------:R-:W4:Y:S01]  /*73160*/  LDL.LU R29, [R1+0x20] ;  /* 0x00002000011d7983 */ /* 0x000f220000300800 */
[----:B------:R-:W1:Y:S01]  /*73170*/  LDC R12, c[0x0][0x3b8] ;  /* 0x0000ee00ff0c7b82 */ /* 0x000e620000000800 */
[----:B---3--:R-:W-:Y:S01]  /*73180*/  IMAD R7, R11, 0x2, R3 ;  /* 0x000000020b077824 */ /* 0x008fe200078e0203 */
[----:B------:R-:W3:Y:S01]  /*73190*/  LDCU UR4, c[0x0][0x39c] ;  /* 0x00007380ff0477ac */ /* 0x000ee20008000800 */
[----:B------:R0:W-:Y:S05]  /*731a0*/  @P5 STG.E.U16 desc[UR10][R4.64], R0 ;  /* 0x0000000004005986 */ /* 0x0001ea000c10150a */
[----:B------:R-:W1:Y:S01]  /*731b0*/  LDC R11, c[0x0][0x3b8] ;  /* 0x0000ee00ff0b7b82 */ /* 0x000e620000000800 */
[----:B0-----:R-:W-:-:S04]  /*731c0*/  LEA R4, P5, R3, R16, 0x1 ;  /* 0x0000001003047211 */ /* 0x001fc800078a08ff */
[----:B------:R-:W-:Y:S02]  /*731d0*/  LEA.HI.X.SX32 R5, R3, R22, 0x1, P5 ;  /* 0x0000001603057211 */ /* 0x000fe400028f0eff */
[C---:B------:R-:W-:Y:S01]  /*731e0*/  LEA R6, P5, R7.reuse, R16, 0x1 ;  /* 0x0000001007067211 */ /* 0x040fe200078a08ff */
[----:B------:R-:W-:Y:S01]  /*731f0*/  IMAD R3, R10, 0x2, R7 ;  /* 0x000000020a037824 */ /* 0x000fe200078e0207 */
[----:B------:R-:W-:Y:S01]  /*73200*/  PRMT R0, R14, 0x7632, R0 ;  /* 0x000076320e007816 */ /* 0x000fe20000000000 */
[----:B------:R0:W-:Y:S01]  /*73210*/  @P6 STG.E.U16 desc[UR10][R4.64], R8 ;  /* 0x0000000804006986 */ /* 0x0001e2000c10150a */
[----:B------:R-:W-:Y:S01]  /*73220*/  LEA.HI.X.SX32 R7, R7, R22, 0x1, P5 ;  /* 0x0000001607077211 */ /* 0x000fe200028f0eff */
[----:B------:R-:W1:Y:S04]  /*73230*/  LDC R10, c[0x0][0x3b8] ;  /* 0x0000ee00ff0a7b82 */ /* 0x000e680000000800 */
[----:B------:R0:W-:Y:S02]  /*73240*/  @P4 STG.E.U16 desc[UR10][R6.64], R0 ;  /* 0x0000000006004986 */ /* 0x0001e4000c10150a */
[----:B0-----:R-:W-:-:S04]  /*73250*/  LEA R4, P6, R3, R16, 0x1 ;  /* 0x0000001003047211 */ /* 0x001fc800078c08ff */
[----:B------:R-:W-:Y:S01]  /*73260*/  LEA.HI.X.SX32 R5, R3, R22, 0x1, P6 ;  /* 0x0000001603057211 */ /* 0x000fe200030f0eff */
[--C-:B------:R-:W-:Y:S01]  /*73270*/  IMAD R0, R9, 0x2, R3.reuse ;  /* 0x0000000209007824 */ /* 0x100fe200078e0203 */
[----:B------:R-:W-:Y:S01]  /*73280*/  PRMT R3, R15, 0x7632, R3 ;  /* 0x000076320f037816 */ /* 0x000fe20000000003 */
[----:B------:R-:W0:Y:S03]  /*73290*/  LDC R9, c[0x0][0x3b8] ;  /* 0x0000ee00ff097b82 */ /* 0x000e260000000800 */
[C---:B------:R-:W-:Y:S01]  /*732a0*/  LEA R6, P6, R0.reuse, R16, 0x1 ;  /* 0x0000001000067211 */ /* 0x040fe200078c08ff */
[----:B------:R0:W-:Y:S03]  /*732b0*/  @P3 STG.E.U16 desc[UR10][R4.64], R3 ;  /* 0x0000000304003986 */ /* 0x0001e6000c10150a */
[----:B------:R-:W-:-:S02]  /*732c0*/  LEA.HI.X.SX32 R7, R0, R22, 0x1, P6 ;  /* 0x0000001600077211 */ /* 0x000fc400030f0eff */
[----:B------:R-:W-:Y:S02]  /*732d0*/  ISETP.LT.AND P5, PT, R27, UR5, !P0 ;  /* 0x000000051b007c0c */ /* 0x000fe4000c7a1270 */
[----:B--2---:R-:W-:Y:S01]  /*732e0*/  ISETP.LT.AND P3, PT, R26, UR6, !P0 ;  /* 0x000000061a007c0c */ /* 0x004fe2000c761270 */
[----:B------:R-:W2:Y:S01]  /*732f0*/  LDL.LU R27, [R1+0x24] ;  /* 0x00002400011b7983 */ /* 0x000ea20000300800 */
[----:B0-----:R-:W-:Y:S01]  /*73300*/  PRMT R3, R20, 0x7632, R3 ;  /* 0x0000763214037816 */ /* 0x001fe20000000003 */
[----:B-1----:R-:W-:Y:S01]  /*73310*/  IMAD R0, R12, 0x2, R0 ;  /* 0x000000020c007824 */ /* 0x002fe200078e0200 */
[----:B----4-:R-:W-:Y:S01]  /*73320*/  ISETP.LT.AND P6, PT, R29, UR7, !P0 ;  /* 0x000000071d007c0c */ /* 0x010fe2000c7c1270 */
[----:B------:R-:W4:Y:S01]  /*73330*/  LDL.LU R26, [R1+0x28] ;  /* 0x00002800011a7983 */ /* 0x000f220000300800 */
[----:B---3--:R-:W-:Y:S01]  /*73340*/  ISETP.LT.AND P4, PT, R23, UR4, !P0 ;  /* 0x0000000417007c0c */ /* 0x008fe2000c781270 */
[----:B------:R-:W2:Y:S01]  /*73350*/  LDCU UR4, c[0x0][0x39c] ;  /* 0x00007380ff0477ac */ /* 0x000ea20008000800 */
[----:B------:R-:W-:Y:S01]  /*73360*/  PRMT R8, R25, 0x7632, R8 ;  /* 0x0000763219087816 */ /* 0x000fe20000000008 */
[----:B------:R-:W3:Y:S01]  /*73370*/  LDL.LU R29, [R1+0x2c] ;  /* 0x00002c00011d7983 */ /* 0x000ee20000300800 */
[----:B------:R-:W3:Y:S01]  /*73380*/  LDCU UR6, c[0x0][0x39c] ;  /* 0x00007380ff0677ac */ /* 0x000ee20008000800 */
[----:B------:R-:W0:Y:S02]  /*73390*/  LDC R12, c[0x0][0x3b8] ;  /* 0x0000ee00ff0c7b82 */ /* 0x000e240000000800 */
[----:B------:R-:W4:Y:S01]  /*733a0*/  LDL.LU R19, [R1+0xa0] ;  /* 0x0000a00001137983 */ /* 0x000f220000300800 */
[----:B------:R-:W4:Y:S03]  /*733b0*/  LDCU UR5, c[0x0][0x39c] ;  /* 0x00007380ff0577ac */ /* 0x000f260008000800 */
[----:B------:R1:W-:Y:S01]  /*733c0*/  @P2 STG.E.U16 desc[UR10][R6.64], R3 ;  /* 0x0000000306002986 */ /* 0x0003e2000c10150a */
[----:B------:R-:W-:Y:S01]  /*733d0*/  IMAD R5, R10, 0x2, R0 ;  /* 0x000000020a057824 */ /* 0x000fe200078e0200 */
[----:B------:R-:W0:Y:S01]  /*733e0*/  LDCU UR7, c[0x0][0x39c] ;  /* 0x00007380ff0777ac */ /* 0x000e220008000800 */
[----:B------:R-:W0:Y:S01]  /*733f0*/  LDC R10, c[0x0][0x3b8] ;  /* 0x0000ee00ff0a7b82 */ /* 0x000e220000000800 */
[----:B------:R-:W4:Y:S04]  /*73400*/  LDL.LU R18, [R1+0xa4] ;  /* 0x0000a40001127983 */ /* 0x000f280000300800 */
[----:B------:R-:W4:Y:S01]  /*73410*/  LDL.LU R25, [R1+0xe0] ;  /* 0x0000e00001197983 */ /* 0x000f220000300800 */
[----:B-1----:R-:W-:-:S03]  /*73420*/  LEA R6, P2, R0, R16, 0x1 ;  /* 0x0000001000067211 */ /* 0x002fc600078408ff */
[----:B------:R-:W4:Y:S01]  /*73430*/  LDL.LU R17, [R1+0xa8] ;  /* 0x0000a80001117983 */ /* 0x000f220000300800 */
[----:B------:R-:W-:Y:S02]  /*73440*/  LEA.HI.X.SX32 R7, R0, R22, 0x1, P2 ;  /* 0x0000001600077211 */ /* 0x000fe400010f0eff */
[----:B------:R-:W-:Y:S02]  /*73450*/  PRMT R0, R28, 0x7632, R0 ;  /* 0x000076321c007816 */ /* 0x000fe40000000000 */
[----:B------:R-:W4:Y:S01]  /*73460*/  LDL.LU R28, [R1+0xe4] ;  /* 0x0000e400011c7983 */ /* 0x000f220000300800 */
[----:B------:R-:W-:Y:S01]  /*73470*/  LEA R4, P2, R5, R16, 0x1 ;  /* 0x0000001005047211 */ /* 0x000fe200078408ff */
[----:B------:R-:W-:Y:S02]  /*73480*/  IMAD R3, R11, 0x2, R5 ;  /* 0x000000020b037824 */ /* 0x000fe400078e0205 */
[----:B------:R1:W-:Y:S01]  /*73490*/  @P5 STG.E.U16 desc[UR10][R6.64], R8 ;  /* 0x0000000806005986 */ /* 0x0003e2000c10150a */
[----:B------:R-:W-:Y:S01]  /*734a0*/  LEA.HI.X.SX32 R5, R5, R22, 0x1, P2 ;  /* 0x0000001605057211 */ /* 0x000fe200010f0eff */
[----:B------:R-:W0:Y:S01]  /*734b0*/  LDC R11, c[0x0][0x3b8] ;  /* 0x0000ee00ff0b7b82 */ /* 0x000e220000000800 */
[----:B-1----:R-:W-:-:S07]  /*734c0*/  LEA R6, P2, R3, R16, 0x1 ;  /* 0x0000001003067211 */ /* 0x002fce00078408ff */
[----:B------:R-:W1:Y:S01]  /*734d0*/  LDC R8, c[0x0][0x3b8] ;  /* 0x0000ee00ff087b82 */ /* 0x000e620000000800 */
[----:B------:R-:W-:Y:S02]  /*734e0*/  LEA.HI.X.SX32 R7, R3, R22, 0x1, P2 ;  /* 0x0000001603077211 */ /* 0x000fe400010f0eff */
[----:B--2---:R-:W-:Y:S01]  /*734f0*/  ISETP.LT.AND P5, PT, R27, UR4, !P0 ;  /* 0x000000041b007c0c */ /* 0x004fe2000c7a1270 */
[----:B------:R2:W-:Y:S01]  /*73500*/  @P4 STG.E.U16 desc[UR10][R4.64], R0 ;  /* 0x0000000004004986 */ /* 0x0005e2000c10150a */
[----:B------:R-:W0:Y:S03]  /*73510*/  LDCU UR4, c[0x0][0x39c] ;  /* 0x00007380ff0477ac */ /* 0x000e260008000800 */
[----:B------:R-:W4:Y:S01]  /*73520*/  LDL.LU R27, [R1+0xac] ;  /* 0x0000ac00011b7983 */ /* 0x000f220000300800 */
[----:B---3--:R-:W-:-:S03]  /*73530*/  ISETP.LT.AND P2, PT, R29, UR6, !P0 ;  /* 0x000000061d007c0c */ /* 0x008fc6000c741270 */
[----:B------:R-:W3:Y:S01]  /*73540*/  LDL.LU R13, [R1+0xe8] ;  /* 0x0000e800010d7983 */ /* 0x000ee20000300800 */
[----:B----4-:R-:W-:Y:S01]  /*73550*/  ISETP.LT.AND P4, PT, R26, UR5, !P0 ;  /* 0x000000051a007c0c */ /* 0x010fe2000c781270 */
[----:B------:R-:W4:Y:S02]  /*73560*/  LDCU UR5, c[0x0][0x39c] ;  /* 0x00007380ff0577ac */ /* 0x000f240008000800 */
[----:B------:R-:W3:Y:S01]  /*73570*/  LDL.LU R29, [R1+0xec] ;  /* 0x0000ec00011d7983 */ /* 0x000ee20000300800 */
[----:B--2---:R-:W-:Y:S01]  /*73580*/  IMAD R0, R9, 0x2, R3 ;  /* 0x0000000209007824 */ /* 0x004fe200078e0203 */
[----:B------:R-:W2:Y:S01]  /*73590*/  LDCU UR6, c[0x0][0x39c] ;  /* 0x00007380ff0677ac */ /* 0x000ea20008000800 */
[----:B------:R-:W2:Y:S01]  /*735a0*/  LDC R9, c[0x0][0x3b8] ;  /* 0x0000ee00ff097b82 */ /* 0x000ea20000000800 */
[----:B------:R-:W2:Y:S01]  /*735b0*/  LDL.LU R23, [R1+0xb0] ;  /* 0x0000b00001177983 */ /* 0x000ea20000300800 */
[----:B0-----:R-:W-:-:S03]  /*735c0*/  IMAD R3, R10, 0x2, R0 ;  /* 0x000000020a037824 */ /* 0x001fc600078e0200 */
[----:B------:R0:W-:Y:S03]  /*735d0*/  @P3 STG.E.U16 desc[UR10][R6.64], R19 ;  /* 0x0000001306003986 */ /* 0x0001e6000c10150a */
[----:B------:R-:W2:Y:S01]  /*735e0*/  LDC R10, c[0x0][0x3b8] ;  /* 0x0000ee00ff0a7b82 */ /* 0x000ea20000000800 */
[----:B------:R-:W3:Y:S04]  /*735f0*/  LDL.LU R20, [R1+0xb4] ;  /* 0x0000b40001147983 */ /* 0x000ee80000300800 */
[----:B------:R-:W3:Y:S01]  /*73600*/  LDL.LU R26, [R1+0xb8] ;  /* 0x0000b800011a7983 */ /* 0x000ee20000300800 */
[----:B0-----:R-:W-:-:S03]  /*73610*/  LEA R6, P3, R0, R16, 0x1 ;  /* 0x0000001000067211 */ /* 0x001fc600078608ff */
[----:B------:R-:W3:Y:S01]  /*73620*/  LDL.LU R14, [R1+0x140] ;  /* 0x00014000010e7983 */ /* 0x000ee20000300800 */
[----:B------:R-:W-:Y:S02]  /*73630*/  LEA.HI.X.SX32 R7, R0, R22, 0x1, P3 ;  /* 0x0000001600077211 */ /* 0x000fe400018f0eff */
[C---:B------:R-:W-:Y:S01]  /*73640*/  LEA R4, P3, R3.reuse, R16, 0x1 ;  /* 0x0000001003047211 */ /* 0x040fe200078608ff */
[----:B------:R-:W-:Y:S02]  /*73650*/  IMAD R0, R12, 0x2, R3 ;  /* 0x000000020c007824 */ /* 0x000fe400078e0203 */
[----:B------:R0:W-:Y:S01]  /*73660*/  @P6 STG.E.U16 desc[UR10][R6.64], R18 ;  /* 0x0000001206006986 */ /* 0x0001e2000c10150a */
[----:B------:R-:W-:Y:S01]  /*73670*/  LEA.HI.X.SX32 R5, R3, R22, 0x1, P3 ;  /* 0x0000001603057211 */ /* 0x000fe200018f0eff */
[----:B------:R-:W2:Y:S01]  /*73680*/  LDC R12, c[0x0][0x3b8] ;  /* 0x0000ee00ff0c7b82 */ /* 0x000ea20000000800 */
[----:B------:R-:W-:Y:S01]  /*73690*/  ISETP.LT.AND P3, PT, R25, UR4, !P0 ;  /* 0x0000000419007c0c */ /* 0x000fe2000c761270 */
[----:B------:R-:W3:Y:S02]  /*736a0*/  LDCU UR4, c[0x0][0x39c] ;  /* 0x00007380ff0477ac */ /* 0x000ee40008000800 */
[----:B------:R4:W-:Y:S02]  /*736b0*/  @P5 STG.E.U16 desc[UR10][R4.64], R17 ;  /* 0x0000001104005986 */ /* 0x0009e4000c10150a */
[----:B----4-:R-:W-:Y:S01]  /*736c0*/  ISETP.LT.AND P5, PT, R28, UR5, !P0 ;  /* 0x000000051c007c0c */ /* 0x010fe2000c7a1270 */
[----:B------:R-:W4:Y:S01]  /*736d0*/  LDCU UR5, c[0x0][0x39c] ;  /* 0x00007380ff0577ac */ /* 0x000f220008000800 */
[----:B------:R-:W3:Y:S01]  /*736e0*/  LDL.LU R28, [R1+0x144] ;  /* 0x00014400011c7983 */ /* 0x000ee20000300800 */
[----:B0-----:R-:W-:-:S03]  /*736f0*/  LEA R6, P6, R0, R16, 0x1 ;  /* 0x0000001000067211 */ /* 0x001fc600078c08ff */
[----:B------:R-:W3:Y:S01]  /*73700*/  LDL.LU R15, [R1+0x148] ;  /* 0x00014800010f7983 */ /* 0x000ee20000300800 */
[----:B------:R-:W-:Y:S01]  /*73710*/  LEA.HI.X.SX32 R7, R0, R22, 0x1, P6 ;  /* 0x0000001600077211 */ /* 0x000fe200030f0eff */
[----:B-1----:R-:W-:Y:S02]  /*73720*/  IMAD R0, R8, 0x2, R0 ;  /* 0x0000000208007824 */ /* 0x002fe400078e0200 */
[----:B------:R-:W3:Y:S01]  /*73730*/  LDL.LU R25, [R1+0xbc] ;  /* 0x0000bc0001197983 */ /* 0x000ee20000300800 */
[----:B------:R-:W0:Y:S02]  /*73740*/  LDC R8, c[0x0][0x3b8] ;  /* 0x0000ee00ff087b82 */ /* 0x000e240000000800 */
[----:B------:R-:W-:-:S04]  /*73750*/  LEA R4, P6, R0, R16, 0x1 ;  /* 0x0000001000047211 */ /* 0x000fc800078c08ff */
[----:B------:R-:W-:Y:S01]  /*73760*/  LEA.HI.X.SX32 R5, R0, R22, 0x1, P6 ;  /* 0x0000001600057211 */ /* 0x000fe200030f0eff */
[----:B------:R1:W-:Y:S04]  /*73770*/  @P4 STG.E.U16 desc[UR10][R6.64], R27 ;  /* 0x0000001b06004986 */ /* 0x0003e8000c10150a */
[----:B--2---:R2:W-:Y:S01]  /*73780*/  @P2 STG.E.U16 desc[UR10][R4.64], R23 ;  /* 0x0000001704002986 */ /* 0x0045e2000c10150a */
[----:B---3--:R-:W-:Y:S01]  /*73790*/  ISETP.LT.AND P2, PT, R29, UR4, !P0 ;  /* 0x000000041d007c0c */ /* 0x008fe2000c741270 */
[----:B------:R-:W-:Y:S01]  /*737a0*/  IMAD R3, R9, 0x2, R0 ;  /* 0x0000000209037824 */ /* 0x000fe200078e0200 */
[----:B------:R-:W-:Y:S01]  /*737b0*/  ISETP.LT.AND P4, PT, R13, UR6, !P0 ;  /* 0x000000060d007c0c */ /* 0x000fe2000c781270 */
[----:B------:R-:W3:Y:S01]  /*737c0*/  LDL.LU R29, [R1+0x14c] ;  /* 0x00014c00011d7983 */ /* 0x000ee20000300800 */
[----:B------:R-:W0:Y:S01]  /*737d0*/  LDCU UR6, c[0x0][0x39c] ;  /* 0x00007380ff0677ac */ /* 0x000e220008000800 */
[----:B------:R-:W-:Y:S01]  /*737e0*/  IMAD R0, R11, 0x2, R3 ;  /* 0x000000020b007824 */ /* 0x000fe200078e0203 */
[C---:B-1----:R-:W-:Y:S01]  /*737f0*/  LEA R6, P6, R3.reuse, R16, 0x1 ;  /* 0x0000001003067211 */ /* 0x042fe200078c08ff */
[----:B------:R-:W1:Y:S01]  /*73800*/  LDC R11, c[0x0][0x3b8] ;  /* 0x0000ee00ff0b7b82 */ /* 0x000e620000000800 */
[----:B------:R-:W0:Y:S02]  /*73810*/  LDCU UR4, c[0x0][0x39c] ;  /* 0x00007380ff0477ac */ /* 0x000e240008000800 */
[----:B------:R-:W-:-:S02]  /*73820*/  LEA.HI.X.SX32 R7, R3, R22, 0x1, P6 ;  /* 0x0000001603077211 */ /* 0x000fc400030f0eff */
[----:B--2---:R-:W-:Y:S01]  /*73830*/  LEA R4, P6, R0, R16, 0x1 ;  /* 0x0000001000047211 */ /* 0x004fe200078c08ff */
[----:B------:R-:W-:Y:S02]  /*73840*/  IMAD R3, R12, 0x2, R0 ;  /* 0x000000020c037824 */ /* 0x000fe400078e0200 */
[----:B------:R2:W-:Y:S01]  /*73850*/  @P3 STG.E.U16 desc[UR10][R6.64], R20 ;  /* 0x0000001406003986 */ /* 0x0005e2000c10150a */
[----:B------:R-:W-:Y:S01]  /*73860*/  LEA.HI.X.SX32 R5, R0, R22, 0x1, P6 ;  /* 0x0000001600057211 */ /* 0x000fe200030f0eff */
[----:B------:R-:W1:Y:S01]  /*73870*/  LDC R9, c[0x0][0x3b8] ;  /* 0x0000ee00ff097b82 */ /* 0x000e620000000800 */
[----:B----4-:R-:W-:Y:S01]  /*73880*/  ISETP.LT.AND P3, PT, R14, UR5, !P0 ;  /* 0x000000050e007c0c */ /* 0x010fe2000c761270 */
[----:B------:R-:W3:Y:S01]  /*73890*/  LDCU UR5, c[0x0][0x39c] ;  /* 0x00007380ff0577ac */ /* 0x000ee20008000800 */
[----:B------:R-:W4:Y:S01]  /*738a0*/  LDL.LU R14, [R1+0x150] ;  /* 0x00015000010e7983 */ /* 0x000f220000300800 */
[----:B0-----:R-:W-:-:S03]  /*738b0*/  IMAD R0, R8, 0x2, R3 ;  /* 0x0000000208007824 */ /* 0x001fc600078e0203 */
[----:B------:R0:W-:Y:S01]  /*738c0*/  @P5 STG.E.U16 desc[UR10][R4.64], R26 ;  /* 0x0000001a04005986 */ /* 0x0001e2000c10150a */
[----:B------:R-:W1:Y:S01]  /*738d0*/  LDC R8, c[0x0][0x3b8] ;  /* 0x0000ee00ff087b82 */ /* 0x000e620000000800 */
[----:B--2---:R-:W-:-:S07]  /*738e0*/  LEA R6, P6, R3, R16, 0x1 ;  /* 0x0000001003067211 */ /* 0x004fce00078c08ff */
[----:B------:R-:W2:Y:S01]  /*738f0*/  LDC R12, c[0x0][0x3b8] ;  /* 0x0000ee00ff0c7b82 */ /* 0x000ea20000000800 */
[----:B------:R-:W-:Y:S01]  /*73900*/  ISETP.LT.AND P5, PT, R28, UR6, !P0 ;  /* 0x000000061c007c0c */ /* 0x000fe2000c7a1270 */
[----:B------:R-:W1:Y:S01]  /*73910*/  LDCU UR6, c[0x0][0x39c] ;  /* 0x00007380ff0677ac */ /* 0x000e620008000800 */
[----:B------:R-:W2:Y:S01]  /*73920*/  LDL.LU R28, [R1+0x154] ;  /* 0x00015400011c7983 */ /* 0x000ea20000300800 */
[----:B------:R-:W-:Y:S02]  /*73930*/  LEA.HI.X.SX32 R7, R3, R22, 0x1, P6 ;  /* 0x0000001603077211 */ /* 0x000fe400030f0eff */
[----:B0-----:R-:W-:Y:S01]  /*73940*/  LEA R4, P6, R0, R16, 0x1 ;  /* 0x0000001000047211 */ /* 0x001fe200078c08ff */
[--C-:B------:R-:W-:Y:S02]  /*73950*/  IMAD R3, R10, 0x2, R0.reuse ;  /* 0x000000020a037824 */ /* 0x100fe400078e0200 */
[----:B------:R0:W-:Y:S01]  /*73960*/  @P4 STG.E.U16 desc[UR10][R6.64], R25 ;  /* 0x0000001906004986 */ /* 0x0001e2000c10150a */
[----:B------:R-:W-:Y:S01]  /*73970*/  LEA.HI.X.SX32 R5, R0, R22, 0x1, P6 ;  /* 0x0000001600057211 */ /* 0x000fe200030f0eff */
[----:B------:R-:W0:Y:S01]  /*73980*/  LDC R10, c[0x0][0x3b8] ;  /* 0x0000ee00ff0a7b82 */ /* 0x000e220000000800 */
[----:B------:R-:W-:-:S02]  /*73990*/  PRMT R0, R19, 0x7632, R0 ;  /* 0x0000763213007816 */ /* 0x000fc40000000000 */
[----:B------:R-:W-:Y:S01]  /*739a0*/  ISETP.LT.AND P4, PT, R15, UR4, !P0 ;  /* 0x000000040f007c0c */ /* 0x000fe2000c781270 */
[----:B------:R-:W4:Y:S01]  /*739b0*/  LDCU UR4, c[0x0][0x39c] ;  /* 0x00007380ff0477ac */ /* 0x000f220008000800 */
[----:B------:R-:W2:Y:S04]  /*739c0*/  LDL.LU R15, [R1+0x158] ;  /* 0x00015800010f7983 */ /* 0x000ea80000300800 */
[----:B------:R1:W-:Y:S01]  /*739d0*/  @P2 STG.E.U16 desc[UR10][R4.64], R0 ;  /* 0x0000000004002986 */ /* 0x0003e2000c10150a */
[----:B---3--:R-:W-:Y:S02]  /*739e0*/  ISETP.LT.AND P2, PT, R29, UR5, !P0 ;  /* 0x000000051d007c0c */ /* 0x008fe4000c741270 */
[----:B0-----:R-:W-:Y:S01]  /*739f0*/  LEA R6, P6, R3, R16, 0x1 ;  /* 0x0000001003067211 */ /* 0x001fe200078c08ff */
[----:B------:R-:W3:Y:S01]  /*73a00*/  LDL.LU R29, [R1+0x15c] ;  /* 0x00015c00011d7983 */ /* 0x000ee20000300800 */
[--C-:B-1----:R-:W-:Y:S01]  /*73a10*/  IMAD R0, R11, 0x2, R3.reuse ;  /* 0x000000020b007824 */ /* 0x102fe200078e0203 */
[----:B------:R-:W0:Y:S01]  /*73a20*/  LDCU UR5, c[0x0][0x39c] ;  /* 0x00007380ff0577ac */ /* 0x000e220008000800 */
[----:B------:R-:W-:Y:S01]  /*73a30*/  LEA.HI.X.SX32 R7, R3, R22, 0x1, P6 ;  /* 0x0000001603077211 */ /* 0x000fe200030f0eff */
[----:B------:R-:W1:Y:S01]  /*73a40*/  LDC R11, c[0x0][0x3b8] ;  /* 0x0000ee00ff0b7b82 */ /* 0x000e620000000800 */
[----:B------:R-:W-:-:S02]  /*73a50*/  PRMT R3, R18, 0x7632, R3 ;  /* 0x0000763212037816 */ /* 0x000fc40000000003 */
[----:B------:R-:W-:-:S03]  /*73a60*/  LEA R4, P6, R0, R16, 0x1 ;  /* 0x0000001000047211 */ /* 0x000fc600078c08ff */
[----:B------:R0:W-:Y:S01]  /*73a70*/  @P3 STG.E.U16 desc[UR10][R6.64], R3 ;  /* 0x0000000306003986 */ /* 0x0001e2000c10150a */
[----:B------:R-:W-:Y:S02]  /*73a80*/  LEA.HI.X.SX32 R5, R0, R22, 0x1, P6 ;  /* 0x0000001600057211 */ /* 0x000fe400030f0eff */
[----:B----4-:R-:W-:Y:S01]  /*73a90*/  ISETP.LT.AND P3, PT, R14, UR4, !P0 ;  /* 0x000000040e007c0c */ /* 0x010fe2000c761270 */
[----:B------:R-:W3:Y:S01]  /*73aa0*/  LDCU UR4, c[0x0][0x39c] ;  /* 0x00007380ff0477ac */ /* 0x000ee20008000800 */
[--C-:B0-----:R-:W-:Y:S01]  /*73ab0*/  IMAD R3, R9, 0x2, R0.reuse ;  /* 0x0000000209037824 */ /* 0x101fe200078e0200 */
[----:B------:R-:W-:Y:S01]  /*73ac0*/  PRMT R0, R17, 0x7632, R0 ;  /* 0x0000763211007816 */ /* 0x000fe20000000000 */
[----:B------:R-:W0:Y:S03]  /*73ad0*/  LDC R9, c[0x0][0x3b8] ;  /* 0x0000ee00ff097b82 */ /* 0x000e260000000800 */
[C---:B------:R-:W-:Y:S01]  /*73ae0*/  LEA R6, P6, R3.reuse, R16, 0x1 ;  /* 0x0000001003067211 */ /* 0x040fe200078c08ff */
[----:B------:R4:W-:Y:S01]  /*73af0*/  @P5 STG.E.U16 desc[UR10][R4.64], R0 ;  /* 0x0000000004005986 */ /* 0x0009e2000c10150a */
[----:B--2---:R-:W-:Y:S01]  /*73b00*/  ISETP.LT.AND P5, PT, R28, UR6, !P0 ;  /* 0x000000061c007c0c */ /* 0x004fe2000c7a1270 */
[----:B------:R-:W2:Y:S01]  /*73b10*/  LDCU UR6, c[0x0][0x39c] ;  /* 0x00007380ff0677ac */ /* 0x000ea20008000800 */
[----:B------:R-:W-:Y:S01]  /*73b20*/  LEA.HI.X.SX32 R7, R3, R22, 0x1, P6 ;  /* 0x0000001603077211 */ /* 0x000fe200030f0eff */
[----:B------:R-:W2:Y:S01]  /*73b30*/  LDL.LU R28, [R1+0x160] ;  /* 0x00016000011c7983 */ /* 0x000ea20000300800 */
[--C-:B----4-:R-:W-:Y:S01]  /*73b40*/  IMAD R0, R10, 0x2, R3.reuse ;  /* 0x000000020a007824 */ /* 0x110fe200078e0203 */
[----:B------:R-:W-:Y:S01]  /*73b50*/  PRMT R3, R27, 0x7632, R3 ;  /* 0x000076321b037816 */ /* 0x000fe20000000003 */
[----:B------:R-:W4:Y:S01]  /*73b60*/  LDC R10, c[0x0][0x3b8] ;  /* 0x0000ee00ff0a7b82 */ /* 0x000f220000000800 */
[----:B------:R-:W2:Y:S02]  /*73b70*/  LDL.LU R27, [R1+0x164] ;  /* 0x00016400011b7983 */ /* 0x000ea40000300800 */
[----:B------:R-:W-:-:S02]  /*73b80*/  LEA R4, P6, R0, R16, 0x1 ;  /* 0x0000001000047211 */ /* 0x000fc400078c08ff */
[----:B------:R1:W-:Y:S02]  /*73b90*/  @P4 STG.E.U16 desc[UR10][R6.64], R3 ;  /* 0x0000000306004986 */ /* 0x0003e4000c10150a */
[----:B------:R-:W-:Y:S01]  /*73ba0*/  LEA.HI.X.SX32 R5, R0, R22, 0x1, P6 ;  /* 0x0000001600057211 */ /* 0x000fe200030f0eff */
[--C-:B-1----:R-:W-:Y:S01]  /*73bb0*/  IMAD R3, R8, 0x2, R0.reuse ;  /* 0x0000000208037824 */ /* 0x102fe200078e0200 */
[----:B------:R-:W-:Y:S01]  /*73bc0*/  PRMT R0, R23, 0x7632, R0 ;  /* 0x0000763217007816 */ /* 0x000fe20000000000 */
[----:B------:R-:W1:Y:S04]  /*73bd0*/  LDC R8, c[0x0][0x3b8] ;  /* 0x0000ee00ff087b82 */ /* 0x000e680000000800 */
[----:B------:R0:W-:Y:S01]  /*73be0*/  @P2 STG.E.U16 desc[UR10][R4.64], R0 ;  /* 0x0000000004002986 */ /* 0x0001e2000c10150a */
[----:B---3--:R-:W-:-:S02]  /*73bf0*/  ISETP.LT.AND P2, PT, R29, UR4, !P0 ;  /* 0x000000041d007c0c */ /* 0x008fc4000c741270 */
[----:B------:R-:W-:Y:S01]  /*73c00*/  ISETP.LT.AND P4, PT, R15, UR5, !P0 ;  /* 0x000000050f007c0c */ /* 0x000fe2000c781270 */
[----:B------:R-:W3:Y:S01]  /*73c10*/  LDL.LU R29, [R1+0x168] ;  /* 0x00016800011d7983 */ /* 0x000ee20000300800 */
[----:B------:R-:W2:Y:S01]  /*73c20*/  LDCU UR5, c[0x0][0x39c] ;  /* 0x00007380ff0577ac */ /* 0x000ea20008000800 */
[----:B------:R-:W-:Y:S01]  /*73c30*/  LEA R6, P6, R3, R16, 0x1 ;  /* 0x0000001003067211 */ /* 0x000fe200078c08ff */
[--C-:B0-----:R-:W-:Y:S01]  /*73c40*/  IMAD R0, R9, 0x2, R3.reuse ;  /* 0x0000000209007824 */ /* 0x101fe200078e0203 */
[----:B------:R-:W3:Y:S02]  /*73c50*/  LDCU UR4, c[0x0][0x39c] ;  /* 0x00007380ff0477ac */ /* 0x000ee40008000800 */
[----:B------:R-:W-:Y:S01]  /*73c60*/  LEA.HI.X.SX32 R7, R3, R22, 0x1, P6 ;  /* 0x0000001603077211 */ /* 0x000fe200030f0eff */
[----:B------:R-:W0:Y:S01]  /*73c70*/  LDC R9, c[0x0][0x3b8] ;  /* 0x0000ee00ff097b82 */ /* 0x000e220000000800 */
[----:B------:R-:W-:Y:S02]  /*73c80*/  PRMT R3, R20, 0x7632, R3 ;  /* 0x0000763214037816 */ /* 0x000fe40000000003 */
[C---:B------:R-:W-:Y:S01]  /*73c90*/  LEA R4, P6, R0.reuse, R16, 0x1 ;  /* 0x0000001000047211 */ /* 0x040fe200078c08ff */
[----:B------:R-:W3:Y:S03]  /*73ca0*/  LDL.LU R20, [R1+0x16c] ;  /* 0x00016c0001147983 */ /* 0x000ee60000300800 */
[----:B------:R-:W-:Y:S01]  /*73cb0*/  LEA.HI.X.SX32 R5, R0, R22, 0x1, P6 ;  /* 0x0000001600057211 */ /* 0x000fe200030f0eff */
[----:B------:R4:W-:Y:S04]  /*73cc0*/  @P3 STG.E.U16 desc[UR10][R6.64], R3 ;  /* 0x0000000306003986 */ /* 0x0009e8000c10150a */
[----:B------:R-:W3:Y:S04]  /*73cd0*/  LDL.LU R13, [R1+0xc0] ;  /* 0x0000c000010d7983 */ /* 0x000ee80000300800 */
[----:B------:R-:W3:Y:S01]  /*73ce0*/  LDL.LU R18, [R1+0xc4] ;  /* 0x0000c40001127983 */ /* 0x000ee20000300800 */
[--C-:B----4-:R-:W-:Y:S01]  /*73cf0*/  IMAD R3, R10, 0x2, R0.reuse ;  /* 0x000000020a037824 */ /* 0x110fe200078e0200 */
[----:B------:R-:W-:Y:S01]  /*73d00*/  PRMT R0, R26, 0x7632, R0 ;  /* 0x000076321a007816 */ /* 0x000fe20000000000 */
[----:B------:R-:W4:Y:S01]  /*73d10*/  LDC R10, c[0x0][0x3b8] ;  /* 0x0000ee00ff0a7b82 */ /* 0x000f220000000800 */
[----:B--2---:R-:W-:Y:S01]  /*73d20*/  ISETP.LT.AND P3, PT, R28, UR5, !P0 ;  /* 0x000000051c007c0c */ /* 0x004fe2000c761270 */
[----:B------:R-:W2:Y:S01]  /*73d30*/  LDCU UR5, c[0x0][0x39c] ;  /* 0x00007380ff0577ac */ /* 0x000ea20008000800 */
[----:B------:R-:W2:Y:S04]  /*73d40*/  LDL.LU R28, [R1+0x170] ;  /* 0x00017000011c7983 */ /* 0x000ea80000300800 */
[----:B------:R1:W-:Y:S01]  /*73d50*/  @P5 STG.E.U16 desc[UR10][R4.64], R0 ;  /* 0x0000000004005986 */ /* 0x0003e2000c10150a */
[----:B------:R-:W-:Y:S01]  /*73d60*/  ISETP.LT.AND P5, PT, R27, UR6, !P0 ;  /* 0x000000061b007c0c */ /* 0x000fe2000c7a1270 */
[----:B------:R-:W0:Y:S02]  /*73d70*/  LDCU UR6, c[0x0][0x39c] ;  /* 0x00007380ff0677ac */ /* 0x000e240008000800 */
[----:B------:R-:W4:Y:S04]  /*73d80*/  LDL.LU R27, [R1+0x174] ;  /* 0x00017400011b7983 */ /* 0x000f280000300800 */
[----:B------:R-:W4:Y:S01]  /*73d90*/  LDL.LU R14, [R1+0xc8] ;  /* 0x0000c800010e7983 */ /* 0x000f220000300800 */
[----:B------:R-:W-:-:S03]  /*73da0*/  LEA R6, P6, R3, R16, 0x1 ;  /* 0x0000001003067211 */ /* 0x000fc600078c08ff */
[----:B------:R-:W4:Y:S01]  /*73db0*/  LDL.LU R26, [R1+0xcc] ;  /* 0x0000cc00011a7983 */ /* 0x000f220000300800 */
[----:B------:R-:W-:Y:S02]  /*73dc0*/  LEA.HI.X.SX32 R7, R3, R22, 0x1, P6 ;  /* 0x0000001603077211 */ /* 0x000fe400030f0eff */
[----:B---3--:R-:W-:Y:S01]  /*73dd0*/  ISETP.LT.AND P6, PT, R29, UR4, !P0 ;  /* 0x000000041d007c0c */ /* 0x008fe2000c7c1270 */
[----:B-1----:R-:W-:Y:S01]  /*73de0*/  IMAD R0, R8, 0x2, R3 ;  /* 0x0000000208007824 */ /* 0x002fe200078e0203 */
[----:B------:R-:W3:Y:S01]  /*73df0*/  LDL.LU R29, [R1+0x178] ;  /* 0x00017800011d7983 */ /* 0x000ee20000300800 */
[----:B------:R-:W1:Y:S01]  /*73e00*/  LDC R8, c[0x0][0x3b8] ;  /* 0x0000ee00ff087b82 */ /* 0x000e620000000800 */
[----:B------:R-:W-:Y:S01]  /*73e10*/  PRMT R4, R25, 0x7632, R4 ;  /* 0x0000763219047816 */ /* 0x000fe20000000004 */
[----:B0-----:R-:W-:Y:S01]  /*73e20*/  IMAD R3, R9, 0x2, R0 ;  /* 0x0000000209037824 */ /* 0x001fe200078e0200 */
[----:B------:R-:W3:Y:S01]  /*73e30*/  LDL.LU R25, [R1+0xd0] ;  /* 0x0000d00001197983 */ /* 0x000ee20000300800 */
[----:B------:R-:W3:Y:S03]  /*73e40*/  LDCU UR4, c[0x0][0x39c] ;  /* 0x00007380ff0477ac */ /* 0x000ee60008000800 */
[----:B------:R0:W-:Y:S01]  /*73e50*/  @P4 STG.E.U16 desc[UR10][R6.64], R4 ;  /* 0x0000000406004986 */ /* 0x0001e2000c10150a */
[----:B------:R-:W3:Y:S03]  /*73e60*/  LDC R9, c[0x0][0x3b8] ;  /* 0x0000ee00ff097b82 */ /* 0x000ee60000000800 */
[----:B------:R-:W3:Y:S04]  /*73e70*/  LDL.LU R17, [R1+0x17c] ;  /* 0x00017c0001117983 */ /* 0x000ee80000300800 */
[----:B------:R-:W3:Y:S01]  /*73e80*/  LDL.LU R23, [R1+0xd4] ;  /* 0x0000d40001177983 */ /* 0x000ee20000300800 */
[----:B0-----:R-:W-:-:S03]  /*73e90*/  LEA R6, P4, R0, R16, 0x1 ;  /* 0x0000001000067211 */ /* 0x001fc600078808ff */
[----:B------:R-:W3:Y:S01]  /*73ea0*/  LDL.LU R15, [R1+0x180] ;  /* 0x00018000010f7983 */ /* 0x000ee20000300800 */
[----:B------:R-:W-:Y:S01]  /*73eb0*/  LEA.HI.X.SX32 R7, R0, R22, 0x1, P4 ;  /* 0x0000001600077211 */ /* 0x000fe200020f0eff */
[----:B------:R-:W-:Y:S01]  /*73ec0*/  IMAD R0, R12, 0x2, R3 ;  /* 0x000000020c007824 */ /* 0x000fe200078e0203 */
[C---:B------:R-:W-:Y:S01]  /*73ed0*/  LEA R4, P4, R3.reuse, R16, 0x1 ;  /* 0x0000001003047211 */ /* 0x040fe200078808ff */
[----:B------:R-:W0:Y:S02]  /*73ee0*/  LDC R12, c[0x0][0x3b8] ;  /* 0x0000ee00ff0c7b82 */ /* 0x000e240000000800 */
[----:B------:R4:W-:Y:S01]  /*73ef0*/  @P2 STG.E.U16 desc[UR10][R6.64], R13 ;  /* 0x0000000d06002986 */ /* 0x0009e2000c10150a */
[----:B------:R-:W-:Y:S02]  /*73f00*/  LEA.HI.X.SX32 R5, R3, R22, 0x1, P4 ;  /* 0x0000001603057211 */ /* 0x000fe400020f0eff */
[----:B--2---:R-:W-:Y:S01]  /*73f10*/  ISETP.LT.AND P2, PT, R20, UR5, !P0 ;  /* 0x0000000514007c0c */ /* 0x004fe2000c741270 */
[----:B------:R-:W2:Y:S01]  /*73f20*/  LDCU UR5, c[0x0][0x39c] ;  /* 0x00007380ff0577ac */ /* 0x000ea20008000800 */
[----:B----4-:R-:W-:-:S04]  /*73f30*/  LEA R6, P4, R0, R16, 0x1 ;  /* 0x0000001000067211 */ /* 0x010fc800078808ff */
[----:B------:R-:W-:Y:S02]  /*73f40*/  LEA.HI.X.SX32 R7, R0, R22, 0x1, P4 ;  /* 0x0000001600077211 */ /* 0x000fe400020f0eff */
[----:B------:R-:W-:Y:S01]  /*73f50*/  ISETP.LT.AND P4, PT, R27, UR7, !P0 ;  /* 0x000000071b007c0c */ /* 0x000fe2000c781270 */
[----:B-1----:R-:W-:Y:S01]  /*73f60*/  IMAD R0, R8, 0x2, R0 ;  /* 0x0000000208007824 */ /* 0x002fe200078e0200 */
[----:B------:R-:W4:Y:S01]  /*73f70*/  LDL.LU R27, [R1+0x184] ;  /* 0x00018400011b7983 */ /* 0x000f220000300800 */
[----:B------:R-:W1:Y:S01]  /*73f80*/  LDC R8, c[0x0][0x3b8] ;  /* 0x0000ee00ff087b82 */ /* 0x000e620000000800 */
[----:B------:R-:W4:Y:S02]  /*73f90*/  LDCU UR7, c[0x0][0x39c] ;  /* 0x00007380ff0777ac */ /* 0x000f240008000800 */
[----:B------:R-:W4:Y:S01]  /*73fa0*/  LDL.LU R20, [R1+0xd8] ;  /* 0x0000d80001147983 */ /* 0x000f220000300800 */
[----:B------:R-:W-:-:S03]  /*73fb0*/  IMAD R3, R10, 0x2, R0 ;  /* 0x000000020a037824 */ /* 0x000fc600078e0200 */
[----:B------:R2:W-:Y:S01]  /*73fc0*/  @P3 STG.E.U16 desc[UR10][R4.64], R18 ;  /* 0x0000001204003986 */ /* 0x0005e2000c10150a */
[----:B------:R-:W0:Y:S03]  /*73fd0*/  LDC R10, c[0x0][0x3b8] ;  /* 0x0000ee00ff0a7b82 */ /* 0x000e260000000800 */
[----:B------:R2:W-:Y:S02]  /*73fe0*/  @P5 STG.E.U16 desc[UR10][R6.64], R14 ;  /* 0x0000000e06005986 */ /* 0x0005e4000c10150a */
[----:B--2---:R-:W-:-:S04]  /*73ff0*/  LEA R4, P5, R0, R16, 0x1 ;  /* 0x0000001000047211 */ /* 0x004fc800078a08ff */
[----:B------:R-:W-:Y:S02]  /*74000*/  LEA.HI.X.SX32 R5, R0, R22, 0x1, P5 ;  /* 0x0000001600057211 */ /* 0x000fe400028f0eff */
[----:B------:R-:W-:Y:S02]  /*74010*/  LEA R6, P5, R3, R16, 0x1 ;  /* 0x0000001003067211 */ /* 0x000fe400078a08ff */
[----:B------:R-:W-:Y:S01]  /*74020*/  ISETP.LT.AND P3, PT, R28, UR6, !P0 ;  /* 0x000000061c007c0c */ /* 0x000fe2000c761270 */
[----:B------:R-:W-:Y:S01]  /*74030*/  IMAD R0, R11, 0x2, R3 ;  /* 0x000000020b007824 */ /* 0x000fe200078e0203 */
[----:B------:R-:W2:Y:S01]  /*74040*/  LDL.LU R28, [R1+0xdc] ;  /* 0x0000dc00011c7983 */ /* 0x000ea20000300800 */
[----:B------:R-:W-:Y:S01]  /*74050*/  LEA.HI.X.SX32 R7, R3, R22, 0x1, P5 ;  /* 0x0000001603077211 */ /* 0x000fe200028f0eff */
[----:B------:R-:W0:Y:S01]  /*74060*/  LDCU UR6, c[0x0][0x39c] ;  /* 0x00007380ff0677ac */ /* 0x000e220008000800 */
[----:B------:R-:W0:Y:S01]  /*74070*/  LDC R11, c[0x0][0x3b8] ;  /* 0x0000ee00ff0b7b82 */ /* 0x000e220000000800 */
[----:B------:R-:W2:Y:S01]  /*74080*/  LDL.LU R19, [R1+0x188] ;  /* 0x0001880001137983 */ /* 0x000ea20000300800 */
[----:B---3--:R-:W-:-:S03]  /*74090*/  ISETP.LT.AND P5, PT, R29, UR4, !P0 ;  /* 0x000000041d007c0c */ /* 0x008fc6000c7a1270 */
[----:B------:R3:W-:Y:S01]  /*740a0*/  @P6 STG.E.U16 desc[UR10][R4.64], R26 ;  /* 0x0000001a04006986 */ /* 0x0007e2000c10150a */
[----:B------:R-:W-:Y:S01]  /*740b0*/  IMAD R3, R9, 0x2, R0 ;  /* 0x0000000209037824 */ /* 0x000fe200078e0200 */
[----:B------:R-:W0:Y:S01]  /*740c0*/  LDCU UR4, c[0x0][0x39c] ;  /* 0x00007380ff0477ac */ /* 0x000e220008000800 */
[----:B------:R-:W2:Y:S01]  /*740d0*/  LDC R9, c[0x0][0x3b8] ;  /* 0x0000ee00ff097b82 */ /* 0x000ea20000000800 */
[----:B------:R-:W2:Y:S04]  /*740e0*/  LDL.LU R29, [R1+0x18c] ;  /* 0x00018c00011d7983 */ /* 0x000ea80000300800 */
[----:B------:R0:W-:Y:S01]  /*740f0*/  @P2 STG.E.U16 desc[UR10][R6.64], R25 ;  /* 0x0000001906002986 */ /* 0x0001e2000c10150a */
[----:B---3--:R-:W-:-:S04]  /*74100*/  LEA R4, P6, R0, R16, 0x1 ;  /* 0x0000001000047211 */ /* 0x008fc800078c08ff */
[----:B------:R-:W-:Y:S02]  /*74110*/  LEA.HI.X.SX32 R5, R0, R22, 0x1, P6 ;  /* 0x0000001600057211 */ /* 0x000fe400030f0eff */
[----:B0-----:R-:W-:Y:S01]  /*74120*/  LEA R6, P6, R3, R16, 0x1 ;  /* 0x0000001003067211 */ /* 0x001fe200078c08ff */
[----:B-1----:R-:W-:Y:S01]  /*74130*/  IMAD R0, R8, 0x2, R3 ;  /* 0x0000000208007824 */ /* 0x002fe200078e0203 */
[----:B------:R-:W-:Y:S01]  /*74140*/  ISETP.LT.AND P2, PT, R17, UR5, !P0 ;  /* 0x0000000511007c0c */ /* 0x000fe2000c741270 */
[----:B------:R-:W0:Y:S01]  /*74150*/  LDCU UR5, c[0x0][0x39c] ;  /* 0x00007380ff0577ac */ /* 0x000e220008000800 */
[----:B------:R-:W-:Y:S01]  /*74160*/  LEA.HI.X.SX32 R7, R3, R22, 0x1, P6 ;  /* 0x0000001603077211 */ /* 0x000fe200030f0eff */
[----:B------:R-:W3:Y:S01]  /*74170*/  LDL.LU R17, [R1+0x190] ;  /* 0x0001900001117983 */ /* 0x000ee20000300800 */
[----:B------:R-:W-:-:S03]  /*74180*/  IMAD R3, R10, 0x2, R0 ;  /* 0x000000020a037824 */ /* 0x000fc600078e0200 */
[----:B------:R-:W-:Y:S01]  /*74190*/  @P3 STG.E.U16 desc[UR10][R4.64], R23 ;  /* 0x0000001704003986 */ /* 0x000fe2000c10150a */
[----:B------:R-:W-:Y:S01]  /*741a0*/  ISETP.LT.AND P3, PT, R15, UR6, !P0 ;  /* 0x000000060f007c0c */ /* 0x000fe2000c761270 */
[----:B------:R-:W1:Y:S01]  /*741b0*/  LDC R10, c[0x0][0x3b8] ;  /* 0x0000ee00ff0a7b82 */ /* 0x000e620000000800 */
[----:B------:R-:W-:Y:S01]  /*741c0*/  PRMT R8, R13, 0x7632, R8 ;  /* 0x000076320d087816 */ /* 0x000fe20000000008 */
[----:B------:R-:W3:Y:S01]  /*741d0*/  LDL.LU R15, [R1+0x194] ;  /* 0x00019400010f7983 */ /* 0x000ee20000300800 */
[----:B------:R-:W3:Y:S01]  /*741e0*/  LDCU UR6, c[0x0][0x39c] ;  /* 0x00007380ff0677ac */ /* 0x000ee20008000800 */
[----:B----4-:R-:W-:Y:S01]  /*741f0*/  ISETP.LT.AND P6, PT, R27, UR7, !P0 ;  /* 0x000000071b007c0c */ /* 0x010fe2000c7c1270 */
[----:B------:R-:W4:Y:S01]  /*74200*/  LDCU UR7, c[0x0][0x39c] ;  /* 0x00007380ff0777ac */ /* 0x000f220008000800 */
[----:B------:R-:W4:Y:S04]  /*74210*/  LDL.LU R27, [R1+0x198] ;  /* 0x00019800011b7983 */ /* 0x000f280000300800 */
[----:B------:R0:W-:Y:S02]  /*74220*/  @P4 STG.E.U16 desc[UR10][R6.64], R20 ;  /* 0x0000001406004986 */ /* 0x0001e4000c10150a */
[----:B0-----:R-:W-:-:S04]  /*74230*/  LEA R6, P4, R0, R16, 0x1 ;  /* 0x0000001000067211 */ /* 0x001fc800078808ff */
[----:B------:R-:W-:Y:S02]  /*74240*/  LEA.HI.X.SX32 R7, R0, R22, 0x1, P4 ;  /* 0x0000001600077211 */ /* 0x000fe400020f0eff */
[----:B------:R-:W-:-:S04]  /*74250*/  LEA R4, P4, R3, R16, 0x1 ;  /* 0x0000001003047211 */ /* 0x000fc800078808ff */
[----:B------:R-:W-:Y:S01]  /*74260*/  LEA.HI.X.SX32 R5, R3, R22, 0x1, P4 ;  /* 0x0000001603057211 */ /* 0x000fe200020f0eff */
[----:B--2---:R0:W-:Y:S04]  /*74270*/  @P5 STG.E.U16 desc[UR10][R6.64], R28 ;  /* 0x0000001c06005986 */ /* 0x0041e8000c10150a */
[----:B------:R2:W-:Y:S01]  /*74280*/  @P2 STG.E.U16 desc[UR10][R4.64], R8 ;  /* 0x0000000804002986 */ /* 0x0005e2000c10150a */
[----:B------:R-:W-:Y:S01]  /*74290*/  ISETP.LT.AND P2, PT, R29, UR5, !P0 ;  /* 0x000000051d007c0c */ /* 0x000fe2000c741270 */
[----:B------:R-:W-:Y:S02]  /*742a0*/  IMAD R0, R12, 0x2, R3 ;  /* 0x000000020c007824 */ /* 0x000fe400078e0203 */
[----:B------:R-:W4:Y:S01]  /*742b0*/  LDL.LU R29, [R1+0x19c] ;  /* 0x00019c00011d7983 */ /* 0x000f220000300800 */
[----:B------:R-:W4:Y:S01]  /*742c0*/  LDC R12, c[0x0][0x3b8] ;  /* 0x0000ee00ff0c7b82 */ /* 0x000f220000000800 */
[----:B------:R-:W4:Y:S01]  /*742d0*/  LDCU UR5, c[0x0][0x39c] ;  /* 0x00007380ff0577ac */ /* 0x000f220008000800 */
[----:B0-----:R-:W-:-:S02]  /*742e0*/  LEA R6, P4, R0, R16, 0x1 ;  /* 0x0000001000067211 */ /* 0x001fc400078808ff */
[----:B------:R-:W-:Y:S02]  /*742f0*/  PRMT R3, R18, 0x7632, R3 ;  /* 0x0000763212037816 */ /* 0x000fe40000000003 */
[----:B------:R-:W-:Y:S01]  /*74300*/  LEA.HI.X.SX32 R7, R0, R22, 0x1, P4 ;  /* 0x0000001600077211 */ /* 0x000fe200020f0eff */
[----:B------:R-:W-:Y:S01]  /*74310*/  IMAD R0, R9, 0x2, R0 ;  /* 0x0000000209007824 */ /* 0x000fe200078e0200 */
[----:B------:R-:W-:Y:S01]  /*74320*/  ISETP.LT.AND P5, PT, R19, UR4, !P0 ;  /* 0x0000000413007c0c */ /* 0x000fe2000c7a1270 */
[----:B------:R-:W0:Y:S02]  /*74330*/  LDCU UR4, c[0x0][0x39c] ;  /* 0x00007380ff0477ac */ /* 0x000e240008000800 */
[----:B------:R1:W-:Y:S01]  /*74340*/  @P3 STG.E.U16 desc[UR10][R6.64], R3 ;  /* 0x0000000306003986 */ /* 0x0003e2000c10150a */
[----:B--2---:R-:W-:-:S04]  /*74350*/  LEA R4, P3, R0, R16, 0x1 ;  /* 0x0000001000047211 */ /* 0x004fc800078608ff */
[----:B------:R-:W-:Y:S01]  /*74360*/  LEA.HI.X.SX32 R5, R0, R22, 0x1, P3 ;  /* 0x0000001600057211 */ /* 0x000fe200018f0eff */
[----:B-1----:R-:W-:Y:S01]  /*74370*/  IMAD R3, R10, 0x2, R0 ;  /* 0x000000020a037824 */ /* 0x002fe200078e0200 */
[----:B---3--:R-:W-:Y:S01]  /*74380*/  ISETP.LT.AND P4, PT, R17, UR6, !P0 ;  /* 0x0000000611007c0c */ /* 0x008fe2000c781270 */
[----:B------:R-:W1:Y:S01]  /*74390*/  LDCU UR6, c[0x0][0x39c] ;  /* 0x00007380ff0677ac */ /* 0x000e620008000800 */
[----:B------:R-:W-:Y:S01]  /*743a0*/  PRMT R9, R14, 0x7632, R9 ;  /* 0x000076320e097816 */ /* 0x000fe20000000009 */
[----:B------:R-:W2:Y:S01]  /*743b0*/  LDC R10, c[0x0][0x3b8] ;  /* 0x0000ee00ff0a7b82 */ /* 0x000ea20000000800 */
[C---:B------:R-:W-:Y:S02]  /*743c0*/  LEA R6, P3, R3.reuse, R16, 0x1 ;  /* 0x0000001003067211 */ /* 0x040fe400078608ff */
[----:B------:R-:W-:Y:S02]  /*743d0*/  PRMT R8, R26, 0x7632, R8 ;  /* 0x000076321a087816 */ /* 0x000fe40000000008 */
[----:B------:R-:W3:Y:S01]  /*743e0*/  LDL.LU R26, [R1+0x1a0] ;  /* 0x0001a000011a7983 */ /* 0x000ee20000300800 */
[----:B------:R-:W-:Y:S01]  /*743f0*/  LEA.HI.X.SX32 R7, R3, R22, 0x1, P3 ;  /* 0x0000001603077211 */ /* 0x000fe200018f0eff */
[----:B------:R-:W-:-:S02]  /*74400*/  IMAD R0, R11, 0x2, R3 ;  /* 0x000000020b007824 */ /* 0x000fc400078e0203 */
[----:B------:R0:W-:Y:S01]  /*74410*/  @P6 STG.E.U16 desc[UR10][R4.64], R9 ;  /* 0x0000000904006986 */ /* 0x0001e2000c10150a */
[----:B------:R-:W1:Y:S03]  /*74420*/  LDC R11, c[0x0][0x3b8] ;  /* 0x0000ee00ff0b7b82 */ /* 0x000e660000000800 */
[----:B------:R4:W-:Y:S02]  /*74430*/  @P5 STG.E.U16 desc[UR10][R6.64], R8 ;  /* 0x0000000806005986 */ /* 0x0009e4000c10150a */
[----:B----4-:R-:W-:Y:S01]  /*74440*/  ISETP.LT.AND P5, PT, R27, UR5, !P0 ;  /* 0x000000051b007c0c */ /* 0x010fe2000c7a1270 */
[----:B------:R-:W-:Y:S01]  /*74450*/  IMAD R3, R12, 0x2, R0 ;  /* 0x000000020c037824 */ /* 0x000fe200078e0200 */
[----:B------:R-:W4:Y:S01]  /*74460*/  LDL.LU R27, [R1+0x1a4] ;  /* 0x0001a400011b7983 */ /* 0x000f220000300800 */
[----:B0-----:R-:W-:Y:S01]  /*74470*/  ISETP.LT.AND P3, PT, R15, UR4, !P0 ;  /* 0x000000040f007c0c */ /* 0x001fe2000c761270 */
[----:B------:R-:W3:Y:S01]  /*74480*/  LDCU UR4, c[0x0][0x39c] ;  /* 0x00007380ff0477ac */ /* 0x000ee20008000800 */
[----:B------:R-:W0:Y:S01]  /*74490*/  LDC R12, c[0x0][0x3b8] ;  /* 0x0000ee00ff0c7b82 */ /* 0x000e220000000800 */
[C---:B------:R-:W-:Y:S01]  /*744a0*/  LEA R4, P6, R0.reuse, R16, 0x1 ;  /* 0x0000001000047211 */ /* 0x040fe200078c08ff */
[----:B------:R-:W4:Y:S03]  /*744b0*/  LDCU UR5, c[0x0][0x39c] ;  /* 0x00007380ff0577ac */ /* 0x000f260008000800 */
[----:B------:R-:W-:-:S02]  /*744c0*/  LEA.HI.X.SX32 R5, R0, R22, 0x1, P6 ;  /* 0x0000001600057211 */ /* 0x000fc400030f0eff */
[----:B------:R-:W-:Y:S01]  /*744d0*/  PRMT R0, R25, 0x7632, R0 ;  /* 0x0000763219007816 */ /* 0x000fe20000000000 */
[----:B------:R-:W0:Y:S04]  /*744e0*/  LDC R8, c[0x0][0x3b8] ;  /* 0x0000ee00ff087b82 */ /* 0x000e280000000800 */
[----:B------:R0:W-:Y:S04]  /*744f0*/  @P2 STG.E.U16 desc[UR10][R4.64], R0 ;  /* 0x0000000004002986 */ /* 0x0001e8000c10150a */
[----:B------:R-:W0:Y:S01]  /*74500*/  LDC R9, c[0x0][0x3b8] ;  /* 0x0000ee00ff097b82 */ /* 0x000e220000000800 */
[----:B-1----:R-:W-:Y:S01]  /*74510*/  ISETP.LT.AND P2, PT, R29, UR6, !P0 ;  /* 0x000000061d007c0c */ /* 0x002fe2000c741270 */
[----:B------:R-:W1:Y:S01]  /*74520*/  LDCU UR6, c[0x0][0x39c] ;  /* 0x00007380ff0677ac */ /* 0x000e620008000800 */
[----:B------:R-:W1:Y:S01]  /*74530*/  LDL.LU R29, [R1+0x1a8] ;  /* 0x0001a800011d7983 */ /* 0x000e620000300800 */
[----:B------:R-:W-:-:S02]  /*74540*/  LEA R6, P6, R3, R16, 0x1 ;  /* 0x0000001003067211 */ /* 0x000fc400078c08ff */
[----:B0-----:R-:W-:Y:S01]  /*74550*/  PRMT R0, R23, 0x7632, R0 ;  /* 0x0000763217007816 */ /* 0x001fe20000000000 */
[----:B------:R-:W4:Y:S01]  /*74560*/  LDL.LU R25, [R1+0x1ac] ;  /* 0x0001ac0001197983 */ /* 0x000f220000300800 */
[----:B------:R-:W-:Y:S01]  /*74570*/  LEA.HI.X.SX32 R7, R3, R22, 0x1, P6 ;  /* 0x0000001603077211 */ /* 0x000fe200030f0eff */
[----:B--2---:R-:W-:Y:S02]  /*74580*/  IMAD R3, R10, 0x2, R3 ;  /* 0x000000020a037824 */ /* 0x004fe400078e0203 */
[----:B------:R-:W2:Y:S01]  /*74590*/  LDL.LU R19, [R1+0xf0] ;  /* 0x0000f00001137983 */ /* 0x000ea20000300800 */
[----:B------:R-:W0:Y:S03]  /*745a0*/  LDC R10, c[0x0][0x3b8] ;  /* 0x0000ee00ff0a7b82 */ /* 0x000e260000000800 */
[----:B------:R3:W-:Y:S01]  /*745b0*/  @P4 STG.E.U16 desc[UR10][R6.64], R0 ;  /* 0x0000000006004986 */ /* 0x0007e2000c10150a */
[----:B------:R-:W-:-:S03]  /*745c0*/  LEA R4, P4, R3, R16, 0x1 ;  /* 0x0000001003047211 */ /* 0x000fc600078808ff */
[----:B------:R-:W2:Y:S01]  /*745d0*/  LDL.LU R18, [R1+0xf4] ;  /* 0x0000f40001127983 */ /* 0x000ea20000300800 */
[----:B------:R-:W-:Y:S02]  /*745e0*/  LEA.HI.X.SX32 R5, R3, R22, 0x1, P4 ;  /* 0x0000001603057211 */ /* 0x000fe400020f0eff */
[----:B---3--:R-:W-:Y:S01]  /*745f0*/  PRMT R7, R20, 0x7632, R7 ;  /* 0x0000763214077816 */ /* 0x008fe20000000007 */
[----:B------:R-:W-:Y:S01]  /*74600*/  IMAD R0, R11, 0x2, R3 ;  /* 0x000000020b007824 */ /* 0x000fe200078e0203 */
[----:B------:R-:W-:-:S03]  /*74610*/  ISETP.LT.AND P4, PT, R26, UR4, !P0 ;  /* 0x000000041a007c0c */ /* 0x000fc6000c781270 */
[----:B------:R3:W-:Y:S01]  /*74620*/  @P3 STG.E.U16 desc[UR10][R4.64], R7 ;  /* 0x0000000704003986 */ /* 0x0007e2000c10150a */
[----:B------:R-:W-:Y:S01]  /*74630*/  LEA R6, P6, R0, R16, 0x1 ;  /* 0x0000001000067211 */ /* 0x000fe200078c08ff */
[----:B------:R-:W0:Y:S01]  /*74640*/  LDC R11, c[0x0][0x3b8] ;  /* 0x0000ee00ff0b7b82 */ /* 0x000e220000000800 */
[----:B------:R-:W-:Y:S01]  /*74650*/  PRMT R3, R28, 0x7632, R3 ;  /* 0x000076321c037816 */ /* 0x000fe20000000003 */
[----:B------:R-:W2:Y:S01]  /*74660*/  LDL.LU R26, [R1+0x1b0] ;  /* 0x0001b000011a7983 */ /* 0x000ea20000300800 */
[----:B------:R-:W-:Y:S01]  /*74670*/  IMAD R8, R8, 0x2, R0 ;  /* 0x0000000208087824 */ /* 0x000fe200078e0200 */
[----:B------:R-:W0:Y:S02]  /*74680*/  LDCU UR4, c[0x0][0x39c] ;  /* 0x00007380ff0477ac */ /* 0x000e240008000800 */
[----:B------:R-:W2:Y:S01]  /*74690*/  LDL.LU R17, [R1+0xf8] ;  /* 0x0000f80001117983 */ /* 0x000ea20000300800 */
[----:B----4-:R-:W-:Y:S01]  /*746a0*/  ISETP.LT.AND P3, PT, R27, UR5, !P0 ;  /* 0x000000051b007c0c */ /* 0x010fe2000c761270 */
[----:B------:R-:W4:Y:S02]  /*746b0*/  LDCU UR5, c[0x0][0x39c] ;  /* 0x00007380ff0577ac */ /* 0x000f240008000800 */
[----:B------:R-:W4:Y:S01]  /*746c0*/  LDL.LU R27, [R1+0x1b4] ;  /* 0x0001b400011b7983 */ /* 0x000f220000300800 */
[----:B---3--:R-:W-:-:S03]  /*746d0*/  LEA.HI.X.SX32 R7, R0, R22, 0x1, P6 ;  /* 0x0000001600077211 */ /* 0x008fc600030f0eff */
[----:B------:R-:W3:Y:S04]  /*746e0*/  LDL.LU R28, [R1+0xfc] ;  /* 0x0000fc00011c7983 */ /* 0x000ee80000300800 */
[----:B------:R0:W-:Y:S01]  /*746f0*/  @P5 STG.E.U16 desc[UR10][R6.64], R3 ;  /* 0x0000000306005986 */ /* 0x0001e2000c10150a */
[----:B-1----:R-:W-:Y:S01]  /*74700*/  ISETP.LT.AND P5, PT, R29, UR6, !P0 ;  /* 0x000000061d007c0c */ /* 0x002fe2000c7a1270 */
[----:B------:R-:W-:Y:S02]  /*74710*/  IMAD R0, R12, 0x2, R8 ;  /* 0x000000020c007824 */ /* 0x000fe400078e0208 */
[----:B------:R-:W3:Y:S01]  /*74720*/  LDL.LU R29, [R1+0x1b8] ;  /* 0x0001b800011d7983 */ /* 0x000ee20000300800 */
[C---:B------:R-:W-:Y:S01]  /*74730*/  LEA R4, P6, R8.reuse, R16, 0x1 ;  /* 0x0000001008047211 */ /* 0x040fe200078c08ff */
[----:B------:R-:W1:Y:S01]  /*74740*/  LDCU UR6, c[0x0][0x39c] ;  /* 0x00007380ff0677ac */ /* 0x000e620008000800 */
[----:B0-----:R-:W-:Y:S01]  /*74750*/  IMAD R3, R9, 0x2, R0 ;  /* 0x0000000209037824 */ /* 0x001fe200078e0200 */
[----:B------:R-:W3:Y:S01]  /*74760*/  LDL.LU R15, [R1+0x210] ;  /* 0x00021000010f7983 */ /* 0x000ee20000300800 */
[----:B------:R-:W-:Y:S01]  /*74770*/  LEA.HI.X.SX32 R5, R8, R22, 0x1, P6 ;  /* 0x0000001608057211 */ /* 0x000fe200030f0eff */
[----:B------:R-:W0:Y:S02]  /*74780*/  LDC R9, c[0x0][0x3b8] ;  /* 0x0000ee00ff097b82 */ /* 0x000e240000000800 */
[----:B------:R-:W3:Y:S01]  /*74790*/  LDL.LU R13, [R1+0x1bc] ;  /* 0x0001bc00010d7983 */ /* 0x000ee20000300800 */
[----:B------:R-:W-:-:S03]  /*747a0*/  LEA R6, P6, R3, R16, 0x1 ;  /* 0x0000001003067211 */ /* 0x000fc600078c08ff */
[----:B--2---:R2:W-:Y:S01]  /*747b0*/  @P2 STG.E.U16 desc[UR10][R4.64], R19 ;  /* 0x0000001304002986 */ /* 0x0045e2000c10150a */
[----:B------:R-:W-:Y:S01]  /*747c0*/  LEA.HI.X.SX32 R7, R3, R22, 0x1, P6 ;  /* 0x0000001603077211 */ /* 0x000fe200030f0eff */
[----:B------:R-:W-:Y:S01]  /*747d0*/  IMAD R3, R11, 0x2, R3 ;  /* 0x000000020b037824 */ /* 0x000fe200078e0203 */
[----:B------:R-:W0:Y:S08]  /*747e0*/  LDC R12, c[0x0][0x3b8] ;  /* 0x0000ee00ff0c7b82 */ /* 0x000e300000000800 */
[----:B------:R-:W0:Y:S01]  /*747f0*/  LDC R8, c[0x0][0x3b8] ;  /* 0x0000ee00ff087b82 */ /* 0x000e220000000800 */
[----:B--2---:R-:W-:-:S04]  /*74800*/  LEA R4, P2, R0, R16, 0x1 ;  /* 0x0000001000047211 */ /* 0x004fc800078408ff */
[----:B------:R-:W-:Y:S02]  /*74810*/  LEA.HI.X.SX32 R5, R0, R22, 0x1, P2 ;  /* 0x0000001600057211 */ /* 0x000fe400010f0eff */
[----:B------:R-:W-:Y:S01]  /*74820*/  ISETP.LT.AND P2, PT, R25, UR4, !P0 ;  /* 0x0000000419007c0c */ /* 0x000fe2000c741270 */
[----:B------:R-:W2:Y:S01]  /*74830*/  LDCU UR4, c[0x0][0x39c] ;  /* 0x00007380ff0477ac */ /* 0x000ea20008000800 */
[----:B------:R-:W3:Y:S01]  /*74840*/  LDL.LU R25, [R1+0x214] ;  /* 0x0002140001197983 */ /* 0x000ee20000300800 */
[----:B------:R-:W0:Y:S03]  /*74850*/  LDC R11, c[0x0][0x3b8] ;  /* 0x0000ee00ff0b7b82 */ /* 0x000e260000000800 */
[----:B------:R-:W-:Y:S04]  /*74860*/  @P4 STG.E.U16 desc[UR10][R4.64], R18 ;  /* 0x0000001204004986 */ /* 0x000fe8000c10150a */
[----:B------:R-:W3:Y:S04]  /*74870*/  LDL.LU R14, [R1+0x1c0] ;  /* 0x0001c000010e7983 */ /* 0x000ee80000300800 */
[----:B------:R1:W-:Y:S01]  /*74880*/  @P3 STG.E.U16 desc[UR10][R6.64], R17 ;  /* 0x0000001106003986 */ /* 0x0003e2000c10150a */
[----:B----4-:R-:W-:Y:S01]  /*74890*/  ISETP.LT.AND P4, PT, R26, UR5, !P0 ;  /* 0x000000051a007c0c */ /* 0x010fe2000c781270 */
[----:B------:R-:W4:Y:S02]  /*748a0*/  LDCU UR5, c[0x0][0x39c] ;  /* 0x00007380ff0577ac */ /* 0x000f240008000800 */
[----:B------:R-:W3:Y:S04]  /*748b0*/  LDL.LU R23, [R1+0x1c4] ;  /* 0x0001c40001177983 */ /* 0x000ee80000300800 */
[----:B------:R-:W3:Y:S01]  /*748c0*/  LDL.LU R20, [R1+0x218] ;  /* 0x0002180001147983 */ /* 0x000ee20000300800 */
[----:B-1----:R-:W-:-:S03]  /*748d0*/  LEA R6, P3, R3, R16, 0x1 ;  /* 0x0000001003067211 */ /* 0x002fc600078608ff */
[----:B------:R-:W3:Y:S01]  /*748e0*/  LDL.LU R26, [R1+0x21c] ;  /* 0x00021c00011a7983 */ /* 0x000ee20000300800 */
[----:B------:R-:W-:Y:S02]  /*748f0*/  LEA.HI.X.SX32 R7, R3, R22, 0x1, P3 ;  /* 0x0000001603077211 */ /* 0x000fe400018f0eff */
[----:B------:R-:W-:Y:S01]  /*74900*/  ISETP.LT.AND P3, PT, R27, UR6, !P0 ;  /* 0x000000061b007c0c */ /* 0x000fe2000c761270 */
[----:B------:R-:W-:Y:S01]  /*74910*/  IMAD R0, R10, 0x2, R3 ;  /* 0x000000020a007824 */ /* 0x000fe200078e0203 */
[----:B------:R-:W3:Y:S01]  /*74920*/  LDL.LU R27, [R1+0x1c8] ;  /* 0x0001c800011b7983 */ /* 0x000ee20000300800 */
[----:B------:R-:W1:Y:S01]  /*74930*/  LDC R10, c[0x0][0x3b8] ;  /* 0x0000ee00ff0a7b82 */ /* 0x000e620000000800 */
[----:B------:R-:W0:Y:S02]  /*74940*/  LDCU UR6, c[0x0][0x39c] ;  /* 0x00007380ff0677ac */ /* 0x000e240008000800 */
[----:B---3--:R3:W-:Y:S01]  /*74950*/  @P5 STG.E.U16 desc[UR10][R6.64], R28 ;  /* 0x0000001c06005986 */ /* 0x0087e2000c10150a */
[----:B--2---:R-:W-:Y:S01]  /*74960*/  ISETP.LT.AND P5, PT, R29, UR4, !P0 ;  /* 0x000000041d007c0c */ /* 0x004fe2000c7a1270 */
[----:B0-----:R-:W-:-:S02]  /*74970*/  IMAD R3, R9, 0x2, R0 ;  /* 0x0000000209037824 */ /* 0x001fc400078e0200 */
[----:B------:R-:W2:Y:S01]  /*74980*/  LDL.LU R29, [R1+0x1cc] ;  /* 0x0001cc00011d7983 */ /* 0x000ea20000300800 */
[C---:B------:R-:W-:Y:S01]  /*74990*/  LEA R4, P6, R0.reuse, R16, 0x1 ;  /* 0x0000001000047211 */ /* 0x040fe200078c08ff */
[----:B------:R-:W0:Y:S01]  /*749a0*/  LDC R9, c[0x0][0x3b8] ;  /* 0x0000ee00ff097b82 */ /* 0x000e220000000800 */
[----:B------:R-:W0:Y:S02]  /*749b0*/  LDCU UR4, c[0x0][0x39c] ;  /* 0x00007380ff0477ac */ /* 0x000e240008000800 */
[----:B------:R-:W-:Y:S01]  /*749c0*/  LEA.HI.X.SX32 R5, R0, R22, 0x1, P6 ;  /* 0x0000001600057211 */ /* 0x000fe200030f0eff */
[----:B------:R-:W-:Y:S01]  /*749d0*/  IMAD R0, R12, 0x2, R3 ;  /* 0x000000020c007824 */ /* 0x000fe200078e0203 */
[----:B---3--:R-:W-:-:S03]  /*749e0*/  LEA R6, P6, R3, R16, 0x1 ;  /* 0x0000001003067211 */ /* 0x008fc600078c08ff */
[----:B------:R3:W-:Y:S01]  /*749f0*/  @P2 STG.E.U16 desc[UR10][R4.64], R15 ;  /* 0x0000000f04002986 */ /* 0x0007e2000c10150a */
[----:B----4-:R-:W-:Y:S01]  /*74a00*/  ISETP.LT.AND P2, PT, R13, UR5, !P0 ;  /* 0x000000050d007c0c */ /* 0x010fe2000c741270 */
[----:B------:R-:W4:Y:S01]  /*74a10*/  LDCU UR5, c[0x0][0x39c] ;  /* 0x00007380ff0577ac */ /* 0x000f220008000800 */
[----:B------:R-:W-:Y:S01]  /*74a20*/  LEA.HI.X.SX32 R7, R3, R22, 0x1, P6 ;  /* 0x0000001603077211 */ /* 0x000fe200030f0eff */
[----:B------:R-:W-:Y:S01]  /*74a30*/  IMAD R3, R8, 0x2, R0 ;  /* 0x0000000208037824 */ /* 0x000fe200078e0200 */
[----:B------:R-:W2:Y:S01]  /*74a40*/  LDC R12, c[0x0][0x3b8] ;  /* 0x0000ee00ff0c7b82 */ /* 0x000ea20000000800 */
[----:B---3--:R-:W-:-:S07]  /*74a50*/  LEA R4, P6, R0, R16, 0x1 ;  /* 0x0000001000047211 */ /* 0x008fce00078c08ff */
[----:B------:R-:W3:Y:S01]  /*74a60*/  LDC R8, c[0x0][0x3b8] ;  /* 0x0000ee00ff087b82 */ /* 0x000ee20000000800 */
[----:B------:R-:W-:Y:S01]  /*74a70*/  LEA.HI.X.SX32 R5, R0, R22, 0x1, P6 ;  /* 0x0000001600057211 */ /* 0x000fe200030f0eff */
[----:B------:R4:W-:Y:S01]  /*74a80*/  @P4 STG.E.U16 desc[UR10][R6.64], R25 ;  /* 0x0000001906004986 */ /* 0x0009e2000c10150a */
[----:B-1----:R-:W-:-:S05]  /*74a90*/  IMAD R0, R10, 0x2, R3 ;  /* 0x000000020a007824 */ /* 0x002fca00078e0203 */
[----:B------:R-:W1:Y:S01]  /*74aa0*/  LDC R10, c[0x0][0x3b8] ;  /* 0x0000ee00ff0a7b82 */ /* 0x000e620000000800 */
[----:B------:R-:W-:Y:S01]  /*74ab0*/  ISETP.LT.AND P4, PT, R14, UR6, !P0 ;  /* 0x000000060e007c0c */ /* 0x000fe2000c781270 */
[----:B------:R-:W2:Y:S01]  /*74ac0*/  LDCU UR6, c[0x0][0x39c] ;  /* 0x00007380ff0677ac */ /* 0x000ea20008000800 */
[----:B------:R-:W3:Y:S01]  /*74ad0*/  LDL.LU R14, [R1+0x1d0] ;  /* 0x0001d000010e7983 */ /* 0x000ee20000300800 */
[----:B----4-:R-:W-:-:S04]  /*74ae0*/  LEA R6, P6, R3, R16, 0x1 ;  /* 0x0000001003067211 */ /* 0x010fc800078c08ff */
[----:B------:R-:W-:Y:S01]  /*74af0*/  LEA.HI.X.SX32 R7, R3, R22, 0x1, P6 ;  /* 0x0000001603077211 */ /* 0x000fe200030f0eff */
[----:B------:R4:W-:Y:S04]  /*74b00*/  @P3 STG.E.U16 desc[UR10][R4.64], R20 ;  /* 0x0000001404003986 */ /* 0x0009e8000c10150a */
[----:B------:R1:W-:Y:S01]  /*74b10*/  @P5 STG.E.U16 desc[UR10][R6.64], R26 ;  /* 0x0000001a06005986 */ /* 0x0003e2000c10150a */
[----:B0-----:R-:W-:Y:S01]  /*74b20*/  IMAD R3, R9, 0x2, R0 ;  /* 0x0000000209037824 */ /* 0x001fe200078e0200 */
[C---:B----4-:R-:W-:Y:S01]  /*74b30*/  LEA R4, P6, R0.reuse, R16, 0x1 ;  /* 0x0000001000047211 */ /* 0x050fe200078c08ff */
[----:B------:R-:W0:Y:S01]  /*74b40*/  LDC R9, c[0x0][0x3b8] ;  /* 0x0000ee00ff097b82 */ /* 0x000e220000000800 */
[----:B------:R-:W-:Y:S01]  /*74b50*/  ISETP.LT.AND P5, PT, R27, UR5, !P0 ;  /* 0x000000051b007c0c */ /* 0x000fe2000c7a1270 */
[----:B------:R-:W4:Y:S01]  /*74b60*/  LDCU UR5, c[0x0][0x39c] ;  /* 0x00007380ff0577ac */ /* 0x000f220008000800 */
[----:B------:R-:W4:Y:S01]  /*74b70*/  LDL.LU R27, [R1+0x1d4] ;  /* 0x0001d400011b7983 */ /* 0x000f220000300800 */
[----:B------:R-:W-:-:S02]  /*74b80*/  LEA.HI.X.SX32 R5, R0, R22, 0x1, P6 ;  /* 0x0000001600057211 */ /* 0x000fc400030f0eff */
[----:B------:R-:W-:Y:S02]  /*74b90*/  PRMT R0, R19, 0x7632, R0 ;  /* 0x0000763213007816 */ /* 0x000fe40000000000 */
[----:B------:R-:W-:Y:S01]  /*74ba0*/  ISETP.LT.AND P3, PT, R23, UR4, !P0 ;  /* 0x0000000417007c0c */ /* 0x000fe2000c761270 */
[----:B------:R-:W0:Y:S01]  /*74bb0*/  LDCU UR4, c[0x0][0x39c] ;  /* 0x00007380ff0477ac */ /* 0x000e220008000800 */
[----:B------:R-:W4:Y:S04]  /*74bc0*/  LDL.LU R23, [R1+0x1d8] ;  /* 0x0001d80001177983 */ /* 0x000f280000300800 */
[----:B------:R0:W-:Y:S01]  /*74bd0*/  @P2 STG.E.U16 desc[UR10][R4.64], R0 ;  /* 0x0000000004002986 */ /* 0x0001e2000c10150a */
[----:B--2---:R-:W-:Y:S01]  /*74be0*/  ISETP.LT.AND P2, PT, R29, UR6, !P0 ;  /* 0x000000061d007c0c */ /* 0x004fe2000c741270 */
[----:B------:R-:W2:Y:S02]  /*74bf0*/  LDCU UR6, c[0x0][0x39c] ;  /* 0x00007380ff0677ac */ /* 0x000ea40008000800 */
[----:B------:R-:W2:Y:S01]  /*74c00*/  LDL.LU R29, [R1+0x1dc] ;  /* 0x0001dc00011d7983 */ /* 0x000ea20000300800 */
[----:B-1----:R-:W-:-:S02]  /*74c10*/  LEA R6, P6, R3, R16, 0x1 ;  /* 0x0000001003067211 */ /* 0x002fc400078c08ff */
[----:B0-----:R-:W-:Y:S02]  /*74c20*/  PRMT R0, R18, 0x7632, R0 ;  /* 0x0000763212007816 */ /* 0x001fe40000000000 */
[----:B------:R-:W-:Y:S01]  /*74c30*/  LEA.HI.X.SX32 R7, R3, R22, 0x1, P6 ;  /* 0x0000001603077211 */ /* 0x000fe200030f0eff */
[----:B---3--:R-:W-:-:S04]  /*74c40*/  IMAD R3, R8, 0x2, R3 ;  /* 0x0000000208037824 */ /* 0x008fc800078e0203 */
[----:B------:R0:W-:Y:S01]  /*74c50*/  @P4 STG.E.U16 desc[UR10][R6.64], R0 ;  /* 0x0000000006004986 */ /* 0x0001e2000c10150a */
[----:B------:R-:W-:-:S04]  /*74c60*/  LEA R4, P4, R3, R16, 0x1 ;  /* 0x0000001003047211 */ /* 0x000fc800078808ff */
[----:B------:R-:W-:Y:S01]  /*74c70*/  LEA.HI.X.SX32 R5, R3, R22, 0x1, P4 ;  /* 0x0000001603057211 */ /* 0x000fe200020f0eff */
[----:B0-----:R-:W-:Y:S01]  /*74c80*/  IMAD R0, R10, 0x2, R3 ;  /* 0x000000020a007824 */ /* 0x001fe200078e0203 */
[----:B------:R-:W-:Y:S01]  /*74c90*/  PRMT R7, R17, 0x7632, R7 ;  /* 0x0000763211077816 */ /* 0x000fe20000000007 */
[----:B------:R-:W0:Y:S02]  /*74ca0*/  LDC R10, c[0x0][0x3b8] ;  /* 0x0000ee00ff0a7b82 */ /* 0x000e240000000800 */
[----:B------:R-:W-:Y:S01]  /*74cb0*/  IMAD R3, R11, 0x2, R0 ;  /* 0x000000020b037824 */ /* 0x000fe200078e0200 */
[----:B------:R-:W-:Y:S01]  /*74cc0*/  LEA R6, P6, R0, R16, 0x1 ;  /* 0x0000001000067211 */ /* 0x000fe200078c08ff */
[----:B------:R1:W-:Y:S01]  /*74cd0*/  @P3 STG.E.U16 desc[UR10][R4.64], R7 ;  /* 0x0000000704003986 */ /* 0x0003e2000c10150a */
[----:B------:R-:W-:-:S03]  /*74ce0*/  PRMT R8, R28, 0x7632, R8 ;  /* 0x000076321c087816 */ /* 0x000fc60000000008 */
[----:B------:R-:W3:Y:S01]  /*74cf0*/  LDL.LU R28, [R1+0x1e0] ;  /* 0x0001e000011c7983 */ /* 0x000ee20000300800 */
[----:B------:R-:W0:Y:S01]  /*74d00*/  LDC R11, c[0x0][0x3b8] ;  /* 0x0000ee00ff0b7b82 */ /* 0x000e220000000800 */
[----:B------:R-:W-:Y:S01]  /*74d10*/  ISETP.LT.AND P4, PT, R14, UR4, !P0 ;  /* 0x000000040e007c0c */ /* 0x000fe2000c781270 */
[----:B------:R-:W2:Y:S01]  /*74d20*/  LDCU UR4, c[0x0][0x39c] ;  /* 0x00007380ff0477ac */ /* 0x000ea20008000800 */
[----:B-1----:R-:W-:Y:S02]  /*74d30*/  LEA.HI.X.SX32 R7, R0, R22, 0x1, P6 ;  /* 0x0000001600077211 */ /* 0x002fe400030f0eff */
[----:B------:R-:W-:Y:S02]  /*74d40*/  LEA R4, P6, R3, R16, 0x1 ;  /* 0x0000001003047211 */ /* 0x000fe400078c08ff */
[----:B------:R-:W-:Y:S02]  /*74d50*/  PRMT R0, R15, 0x7632, R0 ;  /* 0x000076320f007816 */ /* 0x000fe40000000000 */
[----:B------:R-:W-:Y:S01]  /*74d60*/  LEA.HI.X.SX32 R5, R3, R22, 0x1, P6 ;  /* 0x0000001603057211 */ /* 0x000fe200030f0eff */
[----:B------:R-:W-:Y:S01]  /*74d70*/  IMAD R3, R9, 0x2, R3 ;  /* 0x0000000209037824 */ /* 0x000fe200078e0203 */
[----:B------:R1:W-:Y:S01]  /*74d80*/  @P5 STG.E.U16 desc[UR10][R6.64], R8 ;  /* 0x0000000806005986 */ /* 0x0003e2000c10150a */
[----:B------:R-:W0:Y:S03]  /*74d90*/  LDC R9, c[0x0][0x3b8] ;  /* 0x0000ee00ff097b82 */ /* 0x000e260000000800 */
[----:B------:R4:W-:Y:S05]  /*74da0*/  @P2 STG.E.U16 desc[UR10][R4.64], R0 ;  /* 0x0000000004002986 */ /* 0x0009ea000c10150a */
[----:B-1----:R-:W1:Y:S01]  /*74db0*/  LDC R8, c[0x0][0x3b8] ;  /* 0x0000ee00ff087b82 */ /* 0x002e620000000800 */
[----:B----4-:R-:W-:Y:S01]  /*74dc0*/  ISETP.LT.AND P3, PT, R27, UR5, !P0 ;  /* 0x000000051b007c0c */ /* 0x010fe2000c761270 */
[----:B------:R-:W3:Y:S01]  /*74dd0*/  LDCU UR5, c[0x0][0x39c] ;  /* 0x00007380ff0577ac */ /* 0x000ee20008000800 */
[----:B------:R-:W4:Y:S01]  /*74de0*/  LDL.LU R27, [R1+0x1e4] ;  /* 0x0001e400011b7983 */ /* 0x000f220000300800 */
[----:B------:R-:W-:-:S04]  /*74df0*/  LEA R4, P2, R3, R16, 0x1 ;  /* 0x0000001003047211 */ /* 0x000fc800078408ff */
[----:B------:R-:W-:Y:S02]  /*74e00*/  LEA.HI.X.SX32 R5, R3, R22, 0x1, P2 ;  /* 0x0000001603057211 */ /* 0x000fe400010f0eff */
[----:B--2---:R-:W-:Y:S02]  /*74e10*/  ISETP.LT.AND P2, PT, R29, UR4, !P0 ;  /* 0x000000041d007c0c */ /* 0x004fe4000c741270 */
[----:B------:R-:W-:Y:S01]  /*74e20*/  ISETP.LT.AND P5, PT, R23, UR6, !P0 ;  /* 0x0000000617007c0c */ /* 0x000fe2000c7a1270 */
[----:B------:R-:W2:Y:S01]  /*74e30*/  LDL.LU R29, [R1+0x1e8] ;  /* 0x0001e800011d7983 */ /* 0x000ea20000300800 */
[----:B------:R-:W4:Y:S01]  /*74e40*/  LDCU UR6, c[0x0][0x39c] ;  /* 0x00007380ff0677ac */ /* 0x000f220008000800 */
[--C-:B0-----:R-:W-:Y:S01]  /*74e50*/  IMAD R0, R10, 0x2, R3.reuse ;  /* 0x000000020a007824 */ /* 0x101fe200078e0203 */
[----:B------:R-:W-:Y:S01]  /*74e60*/  PRMT R3, R25, 0x7632, R3 ;  /* 0x0000763219037816 */ /* 0x000fe20000000003 */
[----:B------:R-:W0:Y:S01]  /*74e70*/  LDC R10, c[0x0][0x3b8] ;  /* 0x0000ee00ff0a7b82 */ /* 0x000e220000000800 */
[----:B------:R-:W2:Y:S01]  /*74e80*/  LDL.LU R25, [R1+0x1ec] ;  /* 0x0001ec0001197983 */ /* 0x000ea20000300800 */
[----:B------:R-:W2:Y:S01]  /*74e90*/  LDCU UR4, c[0x0][0x39c] ;  /* 0x00007380ff0477ac */ /* 0x000ea20008000800 */
[----:B------:R-:W-:-:S02]  /*74ea0*/  LEA R6, P6, R0, R16, 0x1 ;  /* 0x0000001000067211 */ /* 0x000fc400078c08ff */
[----:B------:R-:W2:Y:S02]  /*74eb0*/  LDL.LU R19, [R1+0x100] ;  /* 0x0001000001137983 */ /* 0x000ea40000300800 */
[----:B------:R-:W-:Y:S02]  /*74ec0*/  LEA.HI.X.SX32 R7, R0, R22, 0x1, P6 ;  /* 0x0000001600077211 */ /* 0x000fe400030f0eff */
[----:B------:R1:W-:Y:S04]  /*74ed0*/  @P4 STG.E.U16 desc[UR10][R4.64], R3 ;  /* 0x0000000304004986 */ /* 0x0003e8000c10150a */
[----:B------:R-:W2:Y:S01]  /*74ee0*/  LDL.LU R18, [R1+0x104] ;  /* 0x0001040001127983 */ /* 0x000ea20000300800 */
[--C-:B-1----:R-:W-:Y:S01]  /*74ef0*/  IMAD R3, R11, 0x2, R0.reuse ;  /* 0x000000020b037824 */ /* 0x102fe200078e0200 */
[----:B------:R-:W-:Y:S01]  /*74f00*/  PRMT R0, R20, 0x7632, R0 ;  /* 0x0000763214007816 */ /* 0x000fe20000000000 */
[----:B------:R-:W1:Y:S01]  /*74f10*/  LDC R11, c[0x0][0x3b8] ;  /* 0x0000ee00ff0b7b82 */ /* 0x000e620000000800 */
[----:B---3--:R-:W-:Y:S01]  /*74f20*/  ISETP.LT.AND P4, PT, R28, UR5, !P0 ;  /* 0x000000051c007c0c */ /* 0x008fe2000c781270 */
[----:B------:R-:W3:Y:S02]  /*74f30*/  LDCU UR5, c[0x0][0x39c] ;  /* 0x00007380ff0577ac */ /* 0x000ee40008000800 */
[----:B------:R0:W-:Y:S04]  /*74f40*/  @P3 STG.E.U16 desc[UR10][R6.64], R0 ;  /* 0x0000000006003986 */ /* 0x0001e8000c10150a */
[----:B------:R-:W3:Y:S01]  /*74f50*/  LDL.LU R28, [R1+0x1f0] ;  /* 0x0001f000011c7983 */ /* 0x000ee20000300800 */
[----:B------:R-:W-:-:S04]  /*74f60*/  LEA R4, P6, R3, R16, 0x1 ;  /* 0x0000001003047211 */ /* 0x000fc800078c08ff */
[----:B------:R-:W-:Y:S02]  /*74f70*/  LEA.HI.X.SX32 R5, R3, R22, 0x1, P6 ;  /* 0x0000001603057211 */ /* 0x000fe400030f0eff */
[----:B----4-:R-:W-:Y:S01]  /*74f80*/  ISETP.LT.AND P3, PT, R27, UR6, !P0 ;  /* 0x000000061b007c0c */ /* 0x010fe2000c761270 */
[----:B0-----:R-:W-:Y:S01]  /*74f90*/  IMAD R0, R9, 0x2, R3 ;  /* 0x0000000209007824 */ /* 0x001fe200078e0203 */
[----:B------:R-:W4:Y:S01]  /*74fa0*/  LDL.LU R27, [R1+0x1f4] ;  /* 0x0001f400011b7983 */ /* 0x000f220000300800 */
[----:B------:R-:W-:Y:S01]  /*74fb0*/  PRMT R6, R26, 0x7632, R6 ;  /* 0x000076321a067816 */ /* 0x000fe20000000006 */
[----:B------:R-:W3:Y:S01]  /*74fc0*/  LDCU UR6, c[0x0][0x39c] ;  /* 0x00007380ff0677ac */ /* 0x000ee20008000800 */
[----:B------:R-:W0:Y:S01]  /*74fd0*/  LDC R9, c[0x0][0x3b8] ;  /* 0x0000ee00ff097b82 */ /* 0x000e220000000800 */
[----:B------:R-:W4:Y:S04]  /*74fe0*/  LDL.LU R17, [R1+0x108] ;  /* 0x0001080001117983 */ /* 0x000f280000300800 */
[----:B------:R-:W4:Y:S01]  /*74ff0*/  LDL.LU R14, [R1+0x10c] ;  /* 0x00010c00010e7983 */ /* 0x000f220000300800 */
[----:B--2---:R-:W-:Y:S01]  /*75000*/  ISETP.LT.AND P6, PT, R29, UR4, !P0 ;  /* 0x000000041d007c0c */ /* 0x004fe2000c7c1270 */
[----:B------:R-:W-:-:S02]  /*75010*/  IMAD R3, R10, 0x2, R0 ;  /* 0x000000020a037824 */ /* 0x000fc400078e0200 */
[----:B------:R-:W2:Y:S01]  /*75020*/  LDL.LU R29, [R1+0x1f8] ;  /* 0x0001f800011d7983 */ /* 0x000ea20000300800 */
[----:B------:R-:W0:Y:S01]  /*75030*/  LDC R10, c[0x0][0x3b8] ;  /* 0x0000ee00ff0a7b82 */ /* 0x000e220000000800 */
[----:B------:R-:W2:Y:S02]  /*75040*/  LDCU UR4, c[0x0][0x39c] ;  /* 0x00007380ff0477ac */ /* 0x000ea40008000800 */
[----:B------:R1:W-:Y:S04]  /*75050*/  @P5 STG.E.U16 desc[UR10][R4.64], R6 ;  /* 0x0000000604005986 */ /* 0x0003e8000c10150a */
[----:B------:R-:W2:Y:S04]  /*75060*/  LDL.LU R23, [R1+0x110] ;  /* 0x0001100001177983 */ /* 0x000ea80000300800 */
[----:B------:R-:W2:Y:S01]  /*75070*/  LDL.LU R20, [R1+0x114] ;  /* 0x0001140001147983 */ /* 0x000ea20000300800 */
[----:B-1----:R-:W-:-:S03]  /*75080*/  LEA R6, P5, R0, R16, 0x1 ;  /* 0x0000001000067211 */ /* 0x002fc600078a08ff */
[----:B------:R-:W2:Y:S01]  /*75090*/  LDL.LU R21, [R1+0x1fc] ;  /* 0x0001fc0001157983 */ /* 0x000ea20000300800 */
[----:B------:R-:W-:Y:S01]  /*750a0*/  LEA.HI.X.SX32 R7, R0, R22, 0x1, P5 ;  /* 0x0000001600077211 */ /* 0x000fe200028f0eff */
[----:B------:R-:W-:Y:S01]  /*750b0*/  IMAD R0, R12, 0x2, R3 ;  /* 0x000000020c007824 */ /* 0x000fe200078e0203 */
[C---:B------:R-:W-:Y:S01]  /*750c0*/  LEA R4, P5, R3.reuse, R16, 0x1 ;  /* 0x0000001003047211 */ /* 0x040fe200078a08ff */
[----:B------:R-:W2:Y:S01]  /*750d0*/  LDL.LU R13, [R1+0x220] ;  /* 0x00022000010d7983 */ /* 0x000ea20000300800 */
[----:B------:R-:W1:Y:S02]  /*750e0*/  LDC R12, c[0x0][0x3b8] ;  /* 0x0000ee00ff0c7b82 */ /* 0x000e640000000800 */
[----:B------:R-:W-:Y:S01]  /*750f0*/  LEA.HI.X.SX32 R5, R3, R22, 0x1, P5 ;  /* 0x0000001603057211 */ /* 0x000fe200028f0eff */
[----:B------:R3:W-:Y:S04]  /*75100*/  @P2 STG.E.U16 desc[UR10][R6.64], R19 ;  /* 0x0000001306002986 */ /* 0x0007e8000c10150a */
[----:B------:R-:W2:Y:S01]  /*75110*/  LDL.LU R15, [R1+0x224] ;  /* 0x00022400010f7983 */ /* 0x000ea20000300800 */
[----:B---3--:R-:W-:-:S03]  /*75120*/  LEA R6, P5, R0, R16, 0x1 ;  /* 0x0000001000067211 */ /* 0x008fc600078a08ff */
[----:B------:R-:W-:Y:S01]  /*75130*/  @P4 STG.E.U16 desc[UR10][R4.64], R18 ;  /* 0x0000001204004986 */ /* 0x000fe2000c10150a */
[----:B------:R-:W-:Y:S01]  /*75140*/  LEA.HI.X.SX32 R7, R0, R22, 0x1, P5 ;  /* 0x0000001600077211 */ /* 0x000fe200028f0eff */
[----:B------:R-:W-:Y:S02]  /*75150*/  IMAD R0, R8, 0x2, R0 ;  /* 0x0000000208007824 */ /* 0x000fe400078e0200 */
[----:B------:R-:W3:Y:S01]  /*75160*/  LDL.LU R26, [R1+0x118] ;  /* 0x00011800011a7983 */ /* 0x000ee20000300800 */
[----:B------:R-:W-:Y:S01]  /*75170*/  ISETP.LT.AND P4, PT, R28, UR6, !P0 ;  /* 0x000000061c007c0c */ /* 0x000fe2000c781270 */
[----:B------:R-:W1:Y:S01]  /*75180*/  LDC R8, c[0x0][0x3b8] ;  /* 0x0000ee00ff087b82 */ /* 0x000e620000000800 */
[----:B0-----:R-:W-:Y:S01]  /*75190*/  IMAD R3, R10, 0x2, R0 ;  /* 0x000000020a037824 */ /* 0x001fe200078e0200 */
[----:B------:R-:W3:Y:S01]  /*751a0*/  LDL.LU R28, [R1+0x11c] ;  /* 0x00011c00011c7983 */ /* 0x000ee20000300800 */
[----:B------:R-:W-:Y:S01]  /*751b0*/  ISETP.LT.AND P2, PT, R25, UR5, !P0 ;  /* 0x0000000519007c0c */ /* 0x000fe2000c741270 */
[----:B------:R-:W0:Y:S02]  /*751c0*/  LDCU UR6, c[0x0][0x39c] ;  /* 0x00007380ff0677ac */ /* 0x000e240008000800 */
[----:B------:R-:W3:Y:S02]  /*751d0*/  LDL.LU R25, [R1+0x228] ;  /* 0x0002280001197983 */ /* 0x000ee40000300800 */
[----:B------:R-:W0:Y:S01]  /*751e0*/  LDC R10, c[0x0][0x3b8] ;  /* 0x0000ee00ff0a7b82 */ /* 0x000e220000000800 */
[----:B------:R-:W0:Y:S01]  /*751f0*/  LDCU UR5, c[0x0][0x39c] ;  /* 0x00007380ff0577ac */ /* 0x000e220008000800 */
[----:B----4-:R4:W-:Y:S01]  /*75200*/  @P3 STG.E.U16 desc[UR10][R6.64], R17 ;  /* 0x0000001106003986 */ /* 0x0109e2000c10150a */
[----:B------:R-:W-:Y:S01]  /*75210*/  ISETP.LT.AND P5, PT, R27, UR7, !P0 ;  /* 0x000000071b007c0c */ /* 0x000fe2000c7a1270 */
[----:B------:R-:W0:Y:S02]  /*75220*/  LDCU UR7, c[0x0][0x39c] ;  /* 0x00007380ff0777ac */ /* 0x000e240008000800 */
[----:B------:R-:W3:Y:S01]  /*75230*/  LDL.LU R27, [R1+0x22c] ;  /* 0x00022c00011b7983 */ /* 0x000ee20000300800 */
[----:B----4-:R-:W-:-:S04]  /*75240*/  LEA R6, P3, R0, R16, 0x1 ;  /* 0x0000001000067211 */ /* 0x010fc800078608ff */
[----:B------:R-:W-:Y:S02]  /*75250*/  LEA.HI.X.SX32 R7, R0, R22, 0x1, P3 ;  /* 0x0000001600077211 */ /* 0x000fe400018f0eff */
[----:B------:R-:W-:-:S04]  /*75260*/  LEA R4, P3, R3, R16, 0x1 ;  /* 0x0000001003047211 */ /* 0x000fc800078608ff */
[----:B------:R-:W-:Y:S02]  /*75270*/  LEA.HI.X.SX32 R5, R3, R22, 0x1, P3 ;  /* 0x0000001603057211 */ /* 0x000fe400018f0eff */
[----:B--2---:R-:W-:Y:S01]  /*75280*/  ISETP.LT.AND P3, PT, R29, UR4, !P0 ;  /* 0x000000041d007c0c */ /* 0x004fe2000c761270 */
[----:B------:R-:W-:Y:S01]  /*75290*/  IMAD R0, R11, 0x2, R3 ;  /* 0x000000020b007824 */ /* 0x000fe200078e0203 */
[----:B------:R-:W2:Y:S01]  /*752a0*/  LDL.LU R29, [R1+0x230] ;  /* 0x00023000011d7983 */ /* 0x000ea20000300800 */
[----:B------:R-:W4:Y:S01]  /*752b0*/  LDC R11, c[0x0][0x3b8] ;  /* 0x0000ee00ff0b7b82 */ /* 0x000f220000000800 */
[----:B------:R-:W0:Y:S02]  /*752c0*/  LDCU UR4, c[0x0][0x39c] ;  /* 0x00007380ff0477ac */ /* 0x000e240008000800 */
[----:B------:R1:W-:Y:S04]  /*752d0*/  @P6 STG.E.U16 desc[UR10][R6.64], R14 ;  /* 0x0000000e06006986 */ /* 0x0003e8000c10150a */
[----:B------:R-:W-:Y:S01]  /*752e0*/  @P2 STG.E.U16 desc[UR10][R4.64], R23 ;  /* 0x0000001704002986 */ /* 0x000fe2000c10150a */
[----:B-1----:R-:W-:-:S04]  /*752f0*/  LEA R6, P6, R0, R16, 0x1 ;  /* 0x0000001000067211 */ /* 0x002fc800078c08ff */
[----:B------:R-:W-:Y:S01]  /*75300*/  LEA.HI.X.SX32 R7, R0, R22, 0x1, P6 ;  /* 0x0000001600077211 */ /* 0x000fe200030f0eff */
[----:B------:R-:W-:-:S04]  /*75310*/  IMAD R0, R9, 0x2, R0 ;  /* 0x0000000209007824 */ /* 0x000fc800078e0200 */
[----:B------:R1:W-:Y:S01]  /*75320*/  @P4 STG.E.U16 desc[UR10][R6.64], R20 ;  /* 0x0000001406004986 */ /* 0x0003e2000c10150a */
[----:B------:R-:W-:Y:S01]  /*75330*/  IMAD R3, R8, 0x2, R0 ;  /* 0x0000000208037824 */ /* 0x000fe200078e0200 */
[----:B0-----:R-:W-:Y:S01]  /*75340*/  ISETP.LT.AND P4, PT, R13, UR6, !P0 ;  /* 0x000000060d007c0c */ /* 0x001fe2000c781270 */
[----:B------:R-:W2:Y:S01]  /*75350*/  LDCU UR6, c[0x0][0x39c] ;  /* 0x00007380ff0677ac */ /* 0x000ea20008000800 */
[----:B------:R-:W-:Y:S01]  /*75360*/  ISETP.LT.AND P2, PT, R21, UR5, !P0 ;  /* 0x0000000515007c0c */ /* 0x000fe2000c741270 */
[----:B------:R-:W0:Y:S01]  /*75370*/  LDC R8, c[0x0][0x3b8] ;  /* 0x0000ee00ff087b82 */ /* 0x000e220000000800 */
[----:B------:R-:W0:Y:S01]  /*75380*/  LDCU UR5, c[0x0][0x39c] ;  /* 0x00007380ff0577ac */ /* 0x000e220008000800 */
[----:B-1----:R-:W-:-:S06]  /*75390*/  LEA R6, P6, R0, R16, 0x1 ;  /* 0x0000001000067211 */ /* 0x002fcc00078c08ff */
[----:B------:R-:W1:Y:S01]  /*753a0*/  LDC R13, c[0x0][0x3b8] ;  /* 0x0000ee00ff0d7b82 */ /* 0x000e620000000800 */
[----:B------:R-:W-:Y:S01]  /*753b0*/  LEA.HI.X.SX32 R7, R0, R22, 0x1, P6 ;  /* 0x0000001600077211 */ /* 0x000fe200030f0eff */
[----:B------:R-:W-:Y:S01]  /*753c0*/  IMAD R0, R10, 0x2, R3 ;  /* 0x000000020a007824 */ /* 0x000fe200078e0203 */
[----:B------:R-:W-:-:S03]  /*753d0*/  LEA R4, P6, R3, R16, 0x1 ;  /* 0x0000001003047211 */ /* 0x000fc600078c08ff */
[----:B---3--:R3:W-:Y:S01]  /*753e0*/  @P5 STG.E.U16 desc[UR10][R6.64], R26 ;  /* 0x0000001a06005986 */ /* 0x0087e2000c10150a */
[----:B------:R-:W-:Y:S01]  /*753f0*/  LEA.HI.X.SX32 R5, R3, R22, 0x1, P6 ;  /* 0x0000001603057211 */ /* 0x000fe200030f0eff */
[----:B----4-:R-:W-:Y:S01]  /*75400*/  IMAD R3, R11, 0x2, R0 ;  /* 0x000000020b037824 */ /* 0x010fe200078e0200 */
[----:B------:R-:W4:Y:S03]  /*75410*/  LDC R10, c[0x0][0x3b8] ;  /* 0x0000ee00ff0a7b82 */ /* 0x000f260000000800 */
[----:B------:R3:W-:Y:S02]  /*75420*/  @P3 STG.E.U16 desc[UR10][R4.64], R28 ;  /* 0x0000001c04003986 */ /* 0x0007e4000c10150a */
[----:B---3--:R-:W-:-:S03]  /*75430*/  LEA R6, P5, R0, R16, 0x1 ;  /* 0x0000001000067211 */ /* 0x008fc600078a08ff */
[----:B------:R-:W3:Y:S01]  /*75440*/  LDC R11, c[0x0][0x3b8] ;  /* 0x0000ee00ff0b7b82 */ /* 0x000ee20000000800 */
[----:B------:R-:W-:Y:S02]  /*75450*/  LEA.HI.X.SX32 R7, R0, R22, 0x1, P5 ;  /* 0x0000001600077211 */ /* 0x000fe400028f0eff */
[----:B------:R-:W-:Y:S02]  /*75460*/  PRMT R0, R19, 0x7632, R0 ;  /* 0x0000763213007816 */ /* 0x000fe40000000000 */
[----:B------:R-:W-:Y:S02]  /*75470*/  LEA R4, P5, R3, R16, 0x1 ;  /* 0x0000001003047211 */ /* 0x000fe400078a08ff */
[----:B------:R-:W-:Y:S01]  /*75480*/  ISETP.LT.AND P6, PT, R15, UR4, !P0 ;  /* 0x000000040f007c0c */ /* 0x000fe2000c7c1270 */
[----:B------:R1:W-:Y:S01]  /*75490*/  @P2 STG.E.U16 desc[UR10][R6.64], R0 ;  /* 0x0000000006002986 */ /* 0x0003e2000c10150a */
[----:B------:R-:W-:Y:S01]  /*754a0*/  ISETP.LT.AND P2, PT, R27, UR7, !P0 ;  /* 0x000000071b007c0c */ /* 0x000fe2000c741270 */
[----:B------:R-:W1:Y:S01]  /*754b0*/  LDCU UR4, c[0x0][0x39c] ;  /* 0x00007380ff0477ac */ /* 0x000e620008000800 */
[----:B------:R-:W-:Y:S01]  /*754c0*/  LEA.HI.X.SX32 R5, R3, R22, 0x1, P5 ;  /* 0x0000001603057211 */ /* 0x000fe200028f0eff */
[----:B------:R-:W3:Y:S01]  /*754d0*/  LDL.LU R15, [R1+0x234] ;  /* 0x00023400010f7983 */ /* 0x000ee20000300800 */
[----:B0-----:R-:W-:Y:S01]  /*754e0*/  ISETP.LT.AND P3, PT, R25, UR5, !P0 ;  /* 0x0000000519007c0c */ /* 0x001fe2000c761270 */
[----:B------:R-:W-:Y:S01]  /*754f0*/  IMAD R3, R8, 0x2, R3 ;  /* 0x0000000208037824 */ /* 0x000fe200078e0203 */
[----:B------:R-:W0:Y:S01]  /*75500*/  LDCU UR5, c[0x0][0x39c] ;  /* 0x00007380ff0577ac */ /* 0x000e220008000800 */
[----:B------:R-:W0:Y:S01]  /*75510*/  LDL.LU R27, [R1+0x238] ;  /* 0x00023800011b7983 */ /* 0x000e220000300800 */
[----:B------:R-:W-:Y:S01]  /*75520*/  PRMT R9, R17, 0x7632, R9 ;  /* 0x0000763211097816 */ /* 0x000fe20000000009 */
[----:B------:R-:W0:Y:S01]  /*75530*/  LDCU UR7, c[0x0][0x39c] ;  /* 0x00007380ff0777ac */ /* 0x000e220008000800 */
[----:B--2---:R-:W-:Y:S01]  /*75540*/  ISETP.LT.AND P5, PT, R29, UR6, !P0 ;  /* 0x000000061d007c0c */ /* 0x004fe2000c7a1270 */
[----:B------:R-:W2:Y:S01]  /*75550*/  LDCU UR6, c[0x0][0x39c] ;  /* 0x00007380ff0677ac */ /* 0x000ea20008000800 */
[----:B------:R-:W2:Y:S01]  /*75560*/  LDL.LU R29, [R1+0x23c] ;  /* 0x00023c00011d7983 */ /* 0x000ea20000300800 */
[----:B-1----:R-:W-:-:S03]  /*75570*/  PRMT R0, R18, 0x7632, R0 ;  /* 0x0000763212007816 */ /* 0x002fc60000000000 */
[----:B------:R-:W2:Y:S04]  /*75580*/  LDL.LU R25, [R1+0x240] ;  /* 0x0002400001197983 */ /* 0x000ea80000300800 */
[----:B------:R1:W-:Y:S02]  /*75590*/  @P4 STG.E.U16 desc[UR10][R4.64], R0 ;  /* 0x0000000004004986 */ /* 0x0003e4000c10150a */
[C---:B-1----:R-:W-:Y:S01]  /*755a0*/  LEA R4, P4, R3.reuse, R16, 0x1 ;  /* 0x0000001003047211 */ /* 0x042fe200078808ff */
[----:B----4-:R-:W-:Y:S01]  /*755b0*/  IMAD R0, R10, 0x2, R3 ;  /* 0x000000020a007824 */ /* 0x010fe200078e0203 */
[----:B------:R-:W-:Y:S01]  /*755c0*/  PRMT R8, R14, 0x7632, R8 ;  /* 0x000076320e087816 */ /* 0x000fe20000000008 */
[----:B------:R-:W1:Y:S01]  /*755d0*/  LDC R10, c[0x0][0x3b8] ;  /* 0x0000ee00ff0a7b82 */ /* 0x000e620000000800 */
[----:B------:R-:W-:Y:S01]  /*755e0*/  LEA.HI.X.SX32 R5, R3, R22, 0x1, P4 ;  /* 0x0000001603057211 */ /* 0x000fe200020f0eff */
[----:B---3--:R-:W-:Y:S01]  /*755f0*/  IMAD R3, R11, 0x2, R0 ;  /* 0x000000020b037824 */ /* 0x008fe200078e0200 */
[----:B------:R-:W-:-:S03]  /*75600*/  LEA R6, P4, R0, R16, 0x1 ;  /* 0x0000001000067211 */ /* 0x000fc600078808ff */
[----:B------:R3:W-:Y:S01]  /*75610*/  @P6 STG.E.U16 desc[UR10][R4.64], R9 ;  /* 0x0000000904006986 */ /* 0x0007e2000c10150a */
[----:B------:R-:W-:Y:S01]  /*75620*/  LEA.HI.X.SX32 R7, R0, R22, 0x1, P4 ;  /* 0x0000001600077211 */ /* 0x000fe200020f0eff */
[----:B------:R-:W-:Y:S01]  /*75630*/  IMAD R0, R12, 0x2, R3 ;  /* 0x000000020c007824 */ /* 0x000fe200078e0203 */
[----:B------:R-:W4:Y:S01]  /*75640*/  LDC R11, c[0x0][0x3b8] ;  /* 0x0000ee00ff0b7b82 */ /* 0x000f220000000800 */
[----:B---3--:R-:W-:Y:S02]  /*75650*/  LEA R4, P4, R3, R16, 0x1 ;  /* 0x0000001003047211 */ /* 0x008fe400078808ff */
[----:B------:R3:W-:Y:S01]  /*75660*/  @P3 STG.E.U16 desc[UR10][R6.64], R8 ;  /* 0x0000000806003986 */ /* 0x0007e2000c10150a */
[----:B------:R-:W-:-:S04]  /*75670*/  PRMT R9, R26, 0x7632, R9 ;  /* 0x000076321a097816 */ /* 0x000fc80000000009 */
[----:B------:R-:W1:Y:S01]  /*75680*/  LDC R12, c[0x0][0x3b8] ;  /* 0x0000ee00ff0c7b82 */ /* 0x000e620000000800 */
[----:B------:R-:W-:Y:S02]  /*75690*/  LEA.HI.X.SX32 R5, R3, R22, 0x1, P4 ;  /* 0x0000001603057211 */ /* 0x000fe400020f0eff */
[----:B------:R-:W-:-:S05]  /*756a0*/  PRMT R3, R23, 0x7632, R3 ;  /* 0x0000763217037816 */ /* 0x000fca0000000003 */
[----:B------:R0:W-:Y:S02]  /*756b0*/  @P2 STG.E.U16 desc[UR10][R4.64], R3 ;  /* 0x0000000304002986 */ /* 0x0001e4000c10150a */
[----:B0-----:R-:W-:Y:S01]  /*756c0*/  ISETP.LT.AND P4, PT, R27, UR5, !P0 ;  /* 0x000000051b007c0c */ /* 0x001fe2000c781270 */
[----:B------:R-:W0:Y:S01]  /*756d0*/  LDCU UR5, c[0x0][0x39c] ;  /* 0x00007380ff0577ac */ /* 0x000e220008000800 */
[----:B------:R-:W4:Y:S01]  /*756e0*/  LDL.LU R27, [R1+0x244] ;  /* 0x00024400011b7983 */ /* 0x000f220000300800 */
[----:B--2---:R-:W-:Y:S01]  /*756f0*/  ISETP.LT.AND P2, PT, R29, UR6, !P0 ;  /* 0x000000061d007c0c */ /* 0x004fe2000c741270 */
[----:B------:R-:W2:Y:S02]  /*75700*/  LDCU UR6, c[0x0][0x39c] ;  /* 0x00007380ff0677ac */ /* 0x000ea40008000800 */
[----:B------:R-:W0:Y:S01]  /*75710*/  LDL.LU R29, [R1+0x248] ;  /* 0x00024800011d7983 */ /* 0x000e220000300800 */
[----:B---3--:R-:W-:Y:S02]  /*75720*/  LEA R6, P3, R0, R16, 0x1 ;  /* 0x0000001000067211 */ /* 0x008fe400078608ff */
[----:B------:R-:W-:Y:S01]  /*75730*/  PRMT R3, R20, 0x7632, R3 ;  /* 0x0000763214037816 */ /* 0x000fe20000000003 */
[----:B------:R-:W3:Y:S01]  /*75740*/  LDL.LU R19, [R1+0x120] ;  /* 0x0001200001137983 */ /* 0x000ee20000300800 */
[----:B------:R-:W-:Y:S01]  /*75750*/  LEA.HI.X.SX32 R7, R0, R22, 0x1, P3 ;  /* 0x0000001600077211 */ /* 0x000fe200018f0eff */
[----:B-1----:R-:W-:Y:S01]  /*75760*/  IMAD R0, R10, 0x2, R0 ;  /* 0x000000020a007824 */ /* 0x002fe200078e0200 */
[----:B------:R-:W-:Y:S01]  /*75770*/  ISETP.LT.AND P6, PT, R15, UR4, !P0 ;  /* 0x000000040f007c0c */ /* 0x000fe2000c7c1270 */
[----:B------:R-:W1:Y:S01]  /*75780*/  LDCU UR4, c[0x0][0x39c] ;  /* 0x00007380ff0477ac */ /* 0x000e620008000800 */
[----:B------:R-:W-:Y:S01]  /*75790*/  ISETP.LT.AND P3, PT, R25, UR7, !P0 ;  /* 0x0000000719007c0c */ /* 0x000fe2000c761270 */
[----:B------:R4:W-:Y:S01]  /*757a0*/  @P5 STG.E.U16 desc[UR10][R6.64], R3 ;  /* 0x0000000306005986 */ /* 0x0009e2000c10150a */
[----:B------:R-:W-:Y:S01]  /*757b0*/  LEA R4, P5, R0, R16, 0x1 ;  /* 0x0000001000047211 */ /* 0x000fe200078a08ff */
[----:B------:R-:W0:Y:S01]  /*757c0*/  LDC R10, c[0x0][0x3b8] ;  /* 0x0000ee00ff0a7b82 */ /* 0x000e220000000800 */
[----:B------:R-:W-:Y:S01]  /*757d0*/  PRMT R8, R28, 0x7632, R8 ;  /* 0x000076321c087816 */ /* 0x000fe20000000008 */
[----:B------:R-:W2:Y:S01]  /*757e0*/  LDL.LU R25, [R1+0x24c] ;  /* 0x00024c0001197983 */ /* 0x000ea20000300800 */
[----:B------:R-:W-:Y:S01]  /*757f0*/  LEA.HI.X.SX32 R5, R0, R22, 0x1, P5 ;  /* 0x0000001600057211 */ /* 0x000fe200028f0eff */
[----:B------:R-:W0:Y:S02]  /*75800*/  LDCU UR7, c[0x0][0x39c] ;  /* 0x00007380ff0777ac */ /* 0x000e240008000800 */
[----:B------:R-:W2:Y:S01]  /*75810*/  LDL.LU R23, [R1+0x250] ;  /* 0x0002500001177983 */ /* 0x000ea20000300800 */
[----:B----4-:R-:W-:-:S03]  /*75820*/  IMAD R3, R11, 0x2, R0 ;  /* 0x000000020b037824 */ /* 0x010fc600078e0200 */
[----:B------:R-:W4:Y:S01]  /*75830*/  LDL.LU R18, [R1+0x124] ;  /* 0x0001240001127983 */ /* 0x000f220000300800 */
[----:B------:R-:W0:Y:S01]  /*75840*/  LDC R11, c[0x0][0x3b8] ;  /* 0x0000ee00ff0b7b82 */ /* 0x000e220000000800 */
[C---:B------:R-:W-:Y:S02]  /*75850*/  LEA R6, P5, R3.reuse, R16, 0x1 ;  /* 0x0000001003067211 */ /* 0x040fe400078a08ff */
[----:B------:R-:W4:Y:S02]  /*75860*/  LDL.LU R17, [R1+0x128] ;  /* 0x0001280001117983 */ /* 0x000f240000300800 */
[----:B------:R-:W-:Y:S02]  /*75870*/  LEA.HI.X.SX32 R7, R3, R22, 0x1, P5 ;  /* 0x0000001603077211 */ /* 0x000fe400028f0eff */
[----:B------:R1:W-:Y:S04]  /*75880*/  @P6 STG.E.U16 desc[UR10][R4.64], R9 ;  /* 0x0000000904006986 */ /* 0x0003e8000c10150a */
[----:B------:R-:W4:Y:S04]  /*75890*/  LDL.LU R28, [R1+0x254] ;  /* 0x00025400011c7983 */ /* 0x000f280000300800 */
[----:B------:R1:W-:Y:S01]  /*758a0*/  @P4 STG.E.U16 desc[UR10][R6.64], R8 ;  /* 0x0000000806004986 */ /* 0x0003e2000c10150a */
[----:B------:R-:W-:-:S02]  /*758b0*/  IMAD R0, R13, 0x2, R3 ;  /* 0x000000020d007824 */ /* 0x000fc400078e0203 */
[----:B------:R-:W0:Y:S08]  /*758c0*/  LDC R13, c[0x0][0x3b8] ;  /* 0x0000ee00ff0d7b82 */ /* 0x000e300000000800 */
[----:B-1----:R-:W1:Y:S08]  /*758d0*/  LDC R9, c[0x0][0x3b8] ;  /* 0x0000ee00ff097b82 */ /* 0x002e700000000800 */
[----:B------:R-:W0:Y:S01]  /*758e0*/  LDC R8, c[0x0][0x3b8] ;  /* 0x0000ee00ff087b82 */ /* 0x000e220000000800 */
[----:B------:R-:W-:Y:S01]  /*758f0*/  ISETP.LT.AND P5, PT, R27, UR4, !P0 ;  /* 0x000000041b007c0c */ /* 0x000fe2000c7a1270 */
[----:B------:R-:W0:Y:S01]  /*75900*/  LDCU UR4, c[0x0][0x39c] ;  /* 0x00007380ff0477ac */ /* 0x000e220008000800 */
[----:B------:R-:W4:Y:S01]  /*75910*/  LDL.LU R27, [R1+0x12c] ;  /* 0x00012c00011b7983 */ /* 0x000f220000300800 */
[----:B0-----:R-:W-:Y:S01]  /*75920*/  ISETP.LT.AND P4, PT, R29, UR5, !P0 ;  /* 0x000000051d007c0c */ /* 0x001fe2000c781270 */
[----:B------:R-:W0:Y:S02]  /*75930*/  LDCU UR5, c[0x0][0x39c] ;  /* 0x00007380ff0577ac */ /* 0x000e240008000800 */
[----:B------:R-:W4:Y:S01]  /*75940*/  LDL.LU R29, [R1+0x258] ;  /* 0x00025800011d7983 */ /* 0x000f220000300800 */
[----:B------:R-:W-:-:S03]  /*75950*/  LEA R4, P6, R0, R16, 0x1 ;  /* 0x0000001000047211 */ /* 0x000fc600078c08ff */
[----:B------:R-:W4:Y:S01]  /*75960*/  LDL.LU R26, [R1+0x25c] ;  /* 0x00025c00011a7983 */ /* 0x000f220000300800 */
[----:B------:R-:W-:Y:S01]  /*75970*/  LEA.HI.X.SX32 R5, R0, R22, 0x1, P6 ;  /* 0x0000001600057211 */ /* 0x000fe200030f0eff */
[----:B------:R-:W-:Y:S02]  /*75980*/  IMAD R0, R10, 0x2, R0 ;  /* 0x000000020a007824 */ /* 0x000fe400078e0200 */
[----:B------:R-:W4:Y:S01]  /*75990*/  LDL.LU R15, [R1+0x130] ;  /* 0x00013000010f7983 */ /* 0x000f220000300800 */
[----:B------:R-:W1:Y:S01]  /*759a0*/  LDC R10, c[0x0][0x3b8] ;  /* 0x0000ee00ff0a7b82 */ /* 0x000e620000000800 */
[----:B------:R-:W-:Y:S01]  /*759b0*/  IMAD R3, R11, 0x2, R0 ;  /* 0x000000020b037824 */ /* 0x000fe200078e0200 */
[C---:B------:R-:W-:Y:S01]  /*759c0*/  LEA R6, P6, R0.reuse, R16, 0x1 ;  /* 0x0000001000067211 */ /* 0x040fe200078c08ff */
[----:B---3--:R3:W-:Y:S01]  /*759d0*/  @P2 STG.E.U16 desc[UR10][R4.64], R19 ;  /* 0x0000001304002986 */ /* 0x0087e2000c10150a */
[----:B--2---:R-:W-:Y:S01]  /*759e0*/  ISETP.LT.AND P2, PT, R25, UR6, !P0 ;  /* 0x0000000619007c0c */ /* 0x004fe2000c741270 */
[----:B------:R-:W2:Y:S01]  /*759f0*/  LDCU UR6, c[0x0][0x39c] ;  /* 0x00007380ff0677ac */ /* 0x000ea20008000800 */
[----:B------:R-:W-:Y:S01]  /*75a00*/  LEA.HI.X.SX32 R7, R0, R22, 0x1, P6 ;  /* 0x0000001600077211 */ /* 0x000fe200030f0eff */
[----:B------:R-:W-:Y:S01]  /*75a10*/  IMAD R0, R12, 0x2, R3 ;  /* 0x000000020c007824 */ /* 0x000fe200078e0203 */
[----:B------:R-:W4:Y:S01]  /*75a20*/  LDL.LU R20, [R1+0x134] ;  /* 0x0001340001147983 */ /* 0x000f220000300800 */
[----:B------:R-:W1:Y:S01]  /*75a30*/  LDC R12, c[0x0][0x3b8] ;  /* 0x0000ee00ff0c7b82 */ /* 0x000e620000000800 */
[----:B---3--:R-:W-:-:S02]  /*75a40*/  LEA R4, P6, R3, R16, 0x1 ;  /* 0x0000001003047211 */ /* 0x008fc400078c08ff */
[----:B----4-:R3:W-:Y:S05]  /*75a50*/  @P3 STG.E.U16 desc[UR10][R6.64], R18 ;  /* 0x0000001206003986 */ /* 0x0107ea000c10150a */
[----:B------:R-:W4:Y:S01]  /*75a60*/  LDC R11, c[0x0][0x3b8] ;  /* 0x0000ee00ff0b7b82 */ /* 0x000f220000000800 */
[----:B------:R-:W-:Y:S01]  /*75a70*/  LEA.HI.X.SX32 R5, R3, R22, 0x1, P6 ;  /* 0x0000001603057211 */ /* 0x000fe200030f0eff */
[----:B------:R-:W4:Y:S04]  /*75a80*/  LDL.LU R25, [R1+0x138] ;  /* 0x0001380001197983 */ /* 0x000f280000300800 */
[----:B------:R-:W4:Y:S01]  /*75a90*/  LDL.LU R21, [R1+0x260] ;  /* 0x0002600001157983 */ /* 0x000f220000300800 */
[----:B---3--:R-:W-:-:S03]  /*75aa0*/  LEA R6, P6, R0, R16, 0x1 ;  /* 0x0000001000067211 */ /* 0x008fc600078c08ff */
[----:B------:R-:W-:Y:S01]  /*75ab0*/  @P5 STG.E.U16 desc[UR10][R4.64], R17 ;  /* 0x0000001104005986 */ /* 0x000fe2000c10150a */
[----:B------:R-:W-:-:S03]  /*75ac0*/  LEA.HI.X.SX32 R7, R0, R22, 0x1, P6 ;  /* 0x0000001600077211 */ /* 0x000fc600030f0eff */
[----:B------:R-:W3:Y:S01]  /*75ad0*/  LDL.LU R14, [R1+0x264] ;  /* 0x00026400010e7983 */ /* 0x000ee20000300800 */
[----:B0-----:R-:W-:Y:S02]  /*75ae0*/  ISETP.LT.AND P5, PT, R28, UR5, !P0 ;  /* 0x000000051c007c0c */ /* 0x001fe4000c7a1270 */
[----:B------:R-:W-:Y:S01]  /*75af0*/  ISETP.LT.AND P3, PT, R23, UR4, !P0 ;  /* 0x0000000417007c0c */ /* 0x000fe2000c761270 */
[----:B------:R-:W3:Y:S01]  /*75b00*/  LDL.LU R28, [R1+0x13c] ;  /* 0x00013c00011c7983 */ /* 0x000ee20000300800 */
[----:B------:R-:W0:Y:S01]  /*75b10*/  LDCU UR4, c[0x0][0x39c] ;  /* 0x00007380ff0477ac */ /* 0x000e220008000800 */
[----:B------:R-:W-:Y:S02]  /*75b20*/  IMAD R0, R8, 0x2, R0 ;  /* 0x0000000208007824 */ /* 0x000fe400078e0200 */
[----:B------:R-:W0:Y:S01]  /*75b30*/  LDC R8, c[0x0][0x3b8] ;  /* 0x0000ee00ff087b82 */ /* 0x000e220000000800 */
[----:B------:R-:W0:Y:S01]  /*75b40*/  LDCU UR5, c[0x0][0x39c] ;  /* 0x00007380ff0577ac */ /* 0x000e220008000800 */
[----:B------:R0:W-:Y:S01]  /*75b50*/  @P4 STG.E.U16 desc[UR10][R6.64], R27 ;  /* 0x0000001b06004986 */ /* 0x0001e2000c10150a */
[----:B--2---:R-:W-:Y:S01]  /*75b60*/  ISETP.LT.AND P4, PT, R29, UR6, !P0 ;  /* 0x000000061d007c0c */ /* 0x004fe2000c781270 */
[----:B-1----:R-:W-:-:S02]  /*75b70*/  IMAD R3, R10, 0x2, R0 ;  /* 0x000000020a037824 */ /* 0x002fc400078e0200 */
[----:B------:R-:W2:Y:S01]  /*75b80*/  LDL.LU R29, [R1+0x268] ;  /* 0x00026800011d7983 */ /* 0x000ea20000300800 */
[C---:B0-----:R-:W-:Y:S01]  /*75b90*/  LEA R6, P6, R0.reuse, R16, 0x1 ;  /* 0x0000001000067211 */ /* 0x041fe200078c08ff */
[----:B------:R-:W3:Y:S01]  /*75ba0*/  LDCU UR6, c[0x0][0x39c] ;  /* 0x00007380ff0677ac */ /* 0x000ee20008000800 */
[----:B------:R-:W0:Y:S01]  /*75bb0*/  LDC R10, c[0x0][0x3b8] ;  /* 0x0000ee00ff0a7b82 */ /* 0x000e220000000800 */
[----:B------:R-:W2:Y:S01]  /*75bc0*/  LDL.LU R23, [R1+0x26c] ;  /* 0x00026c0001177983 */ /* 0x000ea20000300800 */
[----:B------:R-:W-:Y:S01]  /*75bd0*/  LEA.HI.X.SX32 R7, R0, R22, 0x1, P6 ;  /* 0x0000001600077211 */ /* 0x000fe200030f0eff */
[----:B------:R-:W-:Y:S01]  /*75be0*/  IMAD R0, R13, 0x2, R3 ;  /* 0x000000020d007824 */ /* 0x000fe200078e0203 */
[----:B------:R-:W-:-:S03]  /*75bf0*/  LEA R4, P6, R3, R16, 0x1 ;  /* 0x0000001003047211 */ /* 0x000fc600078c08ff */
[----:B------:R1:W-:Y:S01]  /*75c00*/  @P2 STG.E.U16 desc[UR10][R6.64], R15 ;  /* 0x0000000f06002986 */ /* 0x0003e2000c10150a */
[----:B------:R-:W-:Y:S01]  /*75c10*/  ISETP.LT.AND P2, PT, R26, UR4, !P0 ;  /* 0x000000041a007c0c */ /* 0x000fe2000c741270 */
[----:B------:R-:W2:Y:S01]  /*75c20*/  LDCU UR4, c[0x0][0x39c] ;  /* 0x00007380ff0477ac */ /* 0x000ea20008000800 */
[----:B------:R-:W-:Y:S01]  /*75c30*/  LEA.HI.X.SX32 R5, R3, R22, 0x1, P6 ;  /* 0x0000001603057211 */ /* 0x000fe200030f0eff */
[----:B------:R-:W2:Y:S01]  /*75c40*/  LDL.LU R26, [R1+0x270] ;  /* 0x00027000011a7983 */ /* 0x000ea20000300800 */
[----:B------:R-:W-:Y:S01]  /*75c50*/  IMAD R3, R12, 0x2, R0 ;  /* 0x000000020c037824 */ /* 0x000fe200078e0200 */
[----:B------:R-:W0:Y:S02]  /*75c60*/  LDC R13, c[0x0][0x3b8] ;  /* 0x0000ee00ff0d7b82 */ /* 0x000e240000000800 */
[----:B------:R4:W-:Y:S01]  /*75c70*/  @P3 STG.E.U16 desc[UR10][R4.64], R20 ;  /* 0x0000001404003986 */ /* 0x0009e2000c10150a */
[----:B-1----:R-:W-:-:S05]  /*75c80*/  LEA R6, P6, R0, R16, 0x1 ;  /* 0x0000001000067211 */ /* 0x002fca00078c08ff */
[----:B------:R-:W1:Y:S01]  /*75c90*/  LDC R12, c[0x0][0x3b8] ;  /* 0x0000ee00ff0c7b82 */ /* 0x000e620000000800 */
[----:B------:R-:W-:Y:S02]  /*75ca0*/  LEA.HI.X.SX32 R7, R0, R22, 0x1, P6 ;  /* 0x0000001600077211 */ /* 0x000fe400030f0eff */
[----:B----4-:R-:W-:-:S04]  /*75cb0*/  LEA R4, P6, R3, R16, 0x1 ;  /* 0x0000001003047211 */ /* 0x010fc800078c08ff */
[----:B------:R-:W-:Y:S01]  /*75cc0*/  LEA.HI.X.SX32 R5, R3, R22, 0x1, P6 ;  /* 0x0000001603057211 */ /* 0x000fe200030f0eff */
[----:B------:R4:W-:Y:S01]  /*75cd0*/  @P5 STG.E.U16 desc[UR10][R6.64], R25 ;  /* 0x0000001906005986 */ /* 0x0009e2000c10150a */
[----:B---3--:R-:W-:Y:S01]  /*75ce0*/  ISETP.LT.AND P5, PT, R14, UR6, !P0 ;  /* 0x000000060e007c0c */ /* 0x008fe2000c7a1270 */
[----:B------:R-:W-:Y:S02]  /*75cf0*/  IMAD R0, R9, 0x2, R3 ;  /* 0x0000000209007824 */ /* 0x000fe400078e0203 */
[----:B------:R-:W3:Y:S01]  /*75d00*/  LDL.LU R14, [R1+0x274] ;  /* 0x00027400010e7983 */ /* 0x000ee20000300800 */
[----:B------:R-:W-:Y:S01]  /*75d10*/  ISETP.LT.AND P3, PT, R21, UR5, !P0 ;  /* 0x0000000515007c0c */ /* 0x000fe2000c761270 */
[----:B------:R-:W0:Y:S02]  /*75d20*/  LDCU UR5, c[0x0][0x39c] ;  /* 0x00007380ff0577ac */ /* 0x000e240008000800 */
[----:B------:R0:W-:Y:S01]  /*75d30*/  @P4 STG.E.U16 desc[UR10][R4.64], R28 ;  /* 0x0000001c04004986 */ /* 0x0001e2000c10150a */
[----:B------:R-:W0:Y:S01]  /*75d40*/  LDC R9, c[0x0][0x3b8] ;  /* 0x0000ee00ff097b82 */ /* 0x000e220000000800 */
[----:B------:R-:W0:Y:S01]  /*75d50*/  LDCU UR6, c[0x0][0x39c] ;  /* 0x00007380ff0677ac */ /* 0x000e220008000800 */
[----:B--2---:R-:W-:Y:S01]  /*75d60*/  ISETP.LT.AND P4, PT, R29, UR4, !P0 ;  /* 0x000000041d007c0c */ /* 0x004fe2000c781270 */
[----:B------:R-:W-:Y:S01]  /*75d70*/  IMAD R3, R11, 0x2, R0 ;  /* 0x000000020b037824 */ /* 0x000fe200078e0200 */
[----:B------:R-:W2:Y:S01]  /*75d80*/  LDL.LU R29, [R1+0x278] ;  /* 0x00027800011d7983 */ /* 0x000ea20000300800 */
[----:B----4-:R-:W-:-:S03]  /*75d90*/  LEA R6, P6, R0, R16, 0x1 ;  /* 0x0000001000067211 */ /* 0x010fc600078c08ff */
[----:B------:R-:W4:Y:S01]  /*75da0*/  LDC R11, c[0x0][0x3b8] ;  /* 0x0000ee00ff0b7b82 */ /* 0x000f220000000800 */
[----:B------:R-:W3:Y:S01]  /*75db0*/  LDCU UR4, c[0x0][0x39c] ;  /* 0x00007380ff0477ac */ /* 0x000ee20008000800 */
[----:B------:R-:W-:Y:S02]  /*75dc0*/  LEA.HI.X.SX32 R7, R0, R22, 0x1, P6 ;  /* 0x0000001600077211 */ /* 0x000fe400030f0eff */
[----:B------:R-:W-:Y:S02]  /*75dd0*/  PRMT R0, R19, 0x7632, R0 ;  /* 0x0000763213007816 */ /* 0x000fe40000000000 */
[----:B0-----:R-:W-:-:S03]  /*75de0*/  LEA R4, P6, R3, R16, 0x1 ;  /* 0x0000001003047211 */ /* 0x001fc600078c08ff */
[----:B------:R0:W-:Y:S01]  /*75df0*/  @P2 STG.E.U16 desc[UR10][R6.64], R0 ;  /* 0x0000000006002986 */ /* 0x0001e2000c10150a */
[----:B------:R-:W-:Y:S02]  /*75e00*/  LEA.HI.X.SX32 R5, R3, R22, 0x1, P6 ;  /* 0x0000001603057211 */ /* 0x000fe400030f0eff */
[----:B------:R-:W-:Y:S01]  /*75e10*/  ISETP.LT.AND P2, PT, R23, UR5, !P0 ;  /* 0x0000000517007c0c */ /* 0x000fe2000c741270 */
[----:B------:R-:W2:Y:S01]  /*75e20*/  LDCU UR5, c[0x0][0x39c] ;  /* 0x00007380ff0577ac */ /* 0x000ea20008000800 */
[----:B------:R-:W2:Y:S01]  /*75e30*/  LDL.LU R23, [R1+0x27c] ;  /* 0x00027c0001177983 */ /* 0x000ea20000300800 */
[--C-:B0-----:R-:W-:Y:S01]  /*75e40*/  IMAD R0, R8, 0x2, R3.reuse ;  /* 0x0000000208007824 */ /* 0x101fe200078e0203 */
[----:B------:R-:W-:-:S04]  /*75e50*/  PRMT R3, R18, 0x7632, R3 ;  /* 0x0000763212037816 */ /* 0x000fc80000000003 */
[----:B------:R-:W-:Y:S01]  /*75e60*/  LEA R6, P6, R0, R16, 0x1 ;  /* 0x0000001000067211 */ /* 0x000fe200078c08ff */
[----:B------:R0:W-:Y:S01]  /*75e70*/  @P3 STG.E.U16 desc[UR10][R4.64], R3 ;  /* 0x0000000304003986 */ /* 0x0001e2000c10150a */
[----:B------:R-:W-:Y:S01]  /*75e80*/  ISETP.LT.AND P3, PT, R26, UR6, !P0 ;  /* 0x000000061a007c0c */ /* 0x000fe2000c761270 */
[----:B------:R-:W1:Y:S01]  /*75e90*/  LDCU UR6, c[0x0][0x39c] ;  /* 0x00007380ff0677ac */ /* 0x000e620008000800 */
[----:B------:R-:W-:Y:S01]  /*75ea0*/  LEA.HI.X.SX32 R7, R0, R22, 0x1, P6 ;  /* 0x0000001600077211 */ /* 0x000fe200030f0eff */
[----:B------:R-:W2:Y:S01]  /*75eb0*/  LDL.LU R26, [R1+0x280] ;  /* 0x00028000011a7983 */ /* 0x000ea20000300800 */
[----:B------:R-:W-:Y:S01]  /*75ec0*/  IMAD R0, R10, 0x2, R0 ;  /* 0x000000020a007824 */ /* 0x000fe200078e0200 */
[----:B------:R-:W-:Y:S01]  /*75ed0*/  PRMT R8, R27, 0x7632, R8 ;  /* 0x000076321b087816 */ /* 0x000fe20000000008 */
[----:B------:R-:W1:Y:S01]  /*75ee0*/  LDC R10, c[0x0][0x3b8] ;  /* 0x0000ee00ff0a7b82 */ /* 0x000e620000000800 */
[----:B------:R-:W2:Y:S01]  /*75ef0*/  LDL.LU R27, [R1+0x288] ;  /* 0x00028800011b7983 */ /* 0x000ea20000300800 */
[----:B0-----:R-:W-:-:S02]  /*75f00*/  PRMT R3, R17, 0x7632, R3 ;  /* 0x0000763211037816 */ /* 0x001fc40000000003 */
[----:B------:R-:W-:-:S03]  /*75f10*/  LEA R4, P6, R0, R16, 0x1 ;  /* 0x0000001000047211 */ /* 0x000fc600078c08ff */
[----:B------:R4:W-:Y:S01]  /*75f20*/  @P5 STG.E.U16 desc[UR10][R6.64], R3 ;  /* 0x0000000306005986 */ /* 0x0009e2000c10150a */
[----:B------:R-:W-:Y:S01]  /*75f30*/  LEA.HI.X.SX32 R5, R0, R22, 0x1, P6 ;  /* 0x0000001600057211 */ /* 0x000fe200030f0eff */
[----:B----4-:R-:W-:Y:S01]  /*75f40*/  IMAD R3, R11, 0x2, R0 ;  /* 0x000000020b037824 */ /* 0x010fe200078e0200 */
[----:B---3--:R-:W-:Y:S01]  /*75f50*/  ISETP.LT.AND P5, PT, R14, UR4, !P0 ;  /* 0x000000040e007c0c */ /* 0x008fe2000c7a1270 */
[----:B------:R-:W0:Y:S02]  /*75f60*/  LDCU UR4, c[0x0][0x39c] ;  /* 0x00007380ff0477ac */ /* 0x000e240008000800 */
[----:B------:R3:W-:Y:S01]  /*75f70*/  @P4 STG.E.U16 desc[UR10][R4.64], R8 ;  /* 0x0000000804004986 */ /* 0x0007e2000c10150a */
[----:B------:R-:W4:Y:S01]  /*75f80*/  LDC R11, c[0x0][0x3b8] ;  /* 0x0000ee00ff0b7b82 */ /* 0x000f220000000800 */
[----:B------:R-:W-:-:S04]  /*75f90*/  LEA R6, P6, R3, R16, 0x1 ;  /* 0x0000001003067211 */ /* 0x000fc800078c08ff */
[----:B------:R-:W-:Y:S02]  /*75fa0*/  LEA.HI.X.SX32 R7, R3, R22, 0x1, P6 ;  /* 0x0000001603077211 */ /* 0x000fe400030f0eff */
[----:B--2---:R-:W-:Y:S01]  /*75fb0*/  ISETP.LT.AND P6, PT, R29, UR5, !P0 ;  /* 0x000000051d007c0c */ /* 0x004fe2000c7c1270 */
[----:B------:R-:W-:Y:S01]  /*75fc0*/  IMAD R3, R9, 0x2, R3 ;  /* 0x0000000209037824 */ /* 0x000fe200078e0203 */
[----:B------:R-:W2:Y:S01]  /*75fd0*/  LDL.LU R29, [R1+0x28c] ;  /* 0x00028c00011d7983 */ /* 0x000ea20000300800 */
[----:B------:R-:W-:Y:S01]  /*75fe0*/  PRMT R0, R15, 0x7632, R0 ;  /* 0x000076320f007816 */ /* 0x000fe20000000000 */
[----:B------:R-:W0:Y:S01]  /*75ff0*/  LDCU UR5, c[0x0][0x39c] ;  /* 0x00007380ff0577ac */ /* 0x000e220008000800 */
[----:B---3--:R-:W-:Y:S01]  /*76000*/  PRMT R8, R25, 0x7632, R8 ;  /* 0x0000763219087816 */ /* 0x008fe20000000008 */
[----:B------:R-:W3:Y:S01]  /*76010*/  LDL.LU R21, [R1+0x80] ;  /* 0x0000800001157983 */ /* 0x000ee20000300800 */
[C---:B------:R-:W-:Y:S01]  /*76020*/  LEA R4, P4, R3.reuse, R16, 0x1 ;  /* 0x0000001003047211 */ /* 0x040fe200078808ff */
[----:B------:R-:W4:Y:S02]  /*76030*/  LDC R9, c[0x0][0x3b8] ;  /* 0x0000ee00ff097b82 */ /* 0x000f240000000800 */
[----:B------:R0:W-:Y:S01]  /*76040*/  @P2 STG.E.U16 desc[UR10][R6.64], R0 ;  /* 0x0000000006002986 */ /* 0x0001e2000c10150a */
[----:B------:R-:W-:-:S02]  /*76050*/  LEA.HI.X.SX32 R5, R3, R22, 0x1, P4 ;  /* 0x0000001603057211 */ /* 0x000fc400020f0eff */
[----:B-1----:R-:W-:Y:S01]  /*76060*/  ISETP.LT.AND P2, PT, R23, UR6, !P0 ;  /* 0x0000000617007c0c */ /* 0x002fe2000c741270 */
[----:B------:R-:W2:Y:S01]  /*76070*/  LDCU UR6, c[0x0][0x39c] ;  /* 0x00007380ff0677ac */ /* 0x000ea20008000800 */
[--C-:B0-----:R-:W-:Y:S01]  /*76080*/  IMAD R0, R10, 0x2, R3.reuse ;  /* 0x000000020a007824 */ /* 0x101fe200078e0203 */
[----:B------:R-:W-:Y:S01]  /*76090*/  PRMT R3, R20, 0x7632, R3 ;  /* 0x0000763214037816 */ /* 0x000fe20000000003 */
[----:B------:R-:W0:Y:S04]  /*760a0*/  LDC R10, c[0x0][0x3b8] ;  /* 0x0000ee00ff0a7b82 */ /* 0x000e280000000800 */
[----:B------:R1:W-:Y:S01]  /*760b0*/  @P3 STG.E.U16 desc[UR10][R4.64], R3 ;  /* 0x0000000304003986 */ /* 0x0003e2000c10150a */
[----:B------:R-:W-:Y:S01]  /*760c0*/  ISETP.LT.AND P4, PT, R26, UR4, !P0 ;  /* 0x000000041a007c0c */ /* 0x000fe2000c781270 */
[----:B------:R-:W0:Y:S02]  /*760d0*/  LDCU UR4, c[0x0][0x39c] ;  /* 0x00007380ff0477ac */ /* 0x000e240008000800 */
[----:B------:R-:W3:Y:S01]  /*760e0*/  LDL.LU R26, [R1+0x290] ;  /* 0x00029000011a7983 */ /* 0x000ee20000300800 */
[----:B-1----:R-:W-:Y:S01]  /*760f0*/  LEA R4, P3, R0, R16, 0x1 ;  /* 0x0000001000047211 */ /* 0x002fe200078608ff */
[----:B------:R-:W-:-:S02]  /*76100*/  IMAD R3, R12, 0x2, R0 ;  /* 0x000000020c037824 */ /* 0x000fc400078e0200 */
[----:B------:R-:W3:Y:S01]  /*76110*/  LDL.LU R17, [R1+0x84] ;  /* 0x0000840001117983 */ /* 0x000ee20000300800 */
[----:B------:R-:W1:Y:S01]  /*76120*/  LDC R12, c[0x0][0x3b8] ;  /* 0x0000ee00ff0c7b82 */ /* 0x000e620000000800 */
[----:B------:R-:W-:Y:S02]  /*76130*/  LEA.HI.X.SX32 R5, R0, R22, 0x1, P3 ;  /* 0x0000001600057211 */ /* 0x000fe400018f0eff */
[C---:B------:R-:W-:Y:S01]  /*76140*/  LEA R6, P3, R3.reuse, R16, 0x1 ;  /* 0x0000001003067211 */ /* 0x040fe200078608ff */
[----:B------:R-:W3:Y:S01]  /*76150*/  LDL.LU R14, [R1+0x88] ;  /* 0x00008800010e7983 */ /* 0x000ee20000300800 */
[----:B------:R-:W-:Y:S02]  /*76160*/  PRMT R0, R28, 0x7632, R0 ;  /* 0x000076321c007816 */ /* 0x000fe40000000000 */
[----:B------:R-:W-:Y:S01]  /*76170*/  LEA.HI.X.SX32 R7, R3, R22, 0x1, P3 ;  /* 0x0000001603077211 */ /* 0x000fe200018f0eff */
[----:B------:R0:W-:Y:S01]  /*76180*/  @P5 STG.E.U16 desc[UR10][R4.64], R8 ;  /* 0x0000000804005986 */ /* 0x0001e2000c10150a */
[----:B------:R-:W-:-:S03]  /*76190*/  ISETP.LT.AND P5, PT, R27, UR5, !P0 ;  /* 0x000000051b007c0c */ /* 0x000fc6000c7a1270 */
[----:B------:R-:W3:Y:S01]  /*761a0*/  LDL.LU R28, [R1+0x294] ;  /* 0x00029400011c7983 */ /* 0x000ee20000300800 */
[----:B----4-:R-:W-:Y:S01]  /*761b0*/  IMAD R3, R9, 0x2, R3 ;  /* 0x0000000209037824 */ /* 0x010fe200078e0203 */
[----:B------:R-:W4:Y:S01]  /*761c0*/  LDCU UR5, c[0x0][0x39c] ;  /* 0x00007380ff0577ac */ /* 0x000f220008000800 */
[----:B------:R-:W0:Y:S01]  /*761d0*/  LDC R9, c[0x0][0x3b8] ;  /* 0x0000ee00ff097b82 */ /* 0x000e220000000800 */
[----:B------:R-:W4:Y:S01]  /*761e0*/  LDL.LU R27, [R1+0x298] ;  /* 0x00029800011b7983 */ /* 0x000f220000300800 */
[----:B--2---:R-:W-:-:S03]  /*761f0*/  ISETP.LT.AND P3, PT, R29, UR6, !P0 ;  /* 0x000000061d007c0c */ /* 0x004fc6000c761270 */
[----:B------:R2:W-:Y:S03]  /*76200*/  @P6 STG.E.U16 desc[UR10][R6.64], R0 ;  /* 0x0000000006006986 */ /* 0x0005e6000c10150a */
[----:B0-----:R-:W0:Y:S01]  /*76210*/  LDC R8, c[0x0][0x3b8] ;  /* 0x0000ee00ff087b82 */ /* 0x001e220000000800 */
[----:B------:R-:W4:Y:S01]  /*76220*/  LDL.LU R29, [R1+0x29c] ;  /* 0x00029c00011d7983 */ /* 0x000f220000300800 */
[----:B------:R-:W0:Y:S03]  /*76230*/  LDCU UR6, c[0x0][0x39c] ;  /* 0x00007380ff0677ac */ /* 0x000e260008000800 */
[----:B------:R-:W4:Y:S01]  /*76240*/  LDL.LU R25, [R1+0x8c] ;  /* 0x00008c0001197983 */ /* 0x000f220000300800 */
[----:B------:R-:W-:Y:S01]  /*76250*/  LEA R4, P6, R3, R16, 0x1 ;  /* 0x0000001003047211 */ /* 0x000fe200078c08ff */
[----:B--2---:R-:W-:-:S03]  /*76260*/  IMAD R7, R10, 0x2, R3 ;  /* 0x000000020a077824 */ /* 0x004fc600078e0203 */
[----:B------:R-:W-:Y:S01]  /*76270*/  LEA.HI.X.SX32 R5, R3, R22, 0x1, P6 ;  /* 0x0000001603057211 */ /* 0x000fe200030f0eff */
[----:B------:R-:W2:Y:S01]  /*76280*/  LDL.LU R18, [R1+0x2a0] ;  /* 0x0002a00001127983 */ /* 0x000ea20000300800 */
[----:B------:R-:W4:Y:S01]  /*76290*/  LDC R10, c[0x0][0x3b8] ;  /* 0x0000ee00ff0a7b82 */ /* 0x000f220000000800 */
[----:B------:R-:W-:Y:S01]  /*762a0*/  IMAD R0, R11, 0x2, R7 ;  /* 0x000000020b007824 */ /* 0x000fe200078e0207 */
[C---:B------:R-:W-:Y:S01]  /*762b0*/  LEA R6, P6, R7.reuse, R16, 0x1 ;  /* 0x0000001007067211 */ /* 0x040fe200078c08ff */
[----:B------:R-:W2:Y:S04]  /*762c0*/  LDL.LU R20, [R1+0x2a4] ;  /* 0x0002a40001147983 */ /* 0x000ea80000300800 */
[----:B---3--:R3:W-:Y:S01]  /*762d0*/  @P2 STG.E.U16 desc[UR10][R4.64], R21 ;  /* 0x0000001504002986 */ /* 0x0087e2000c10150a */
[----:B------:R-:W4:Y:S03]  /*762e0*/  LDC R11, c[0x0][0x3b8] ;  /* 0x0000ee00ff0b7b82 */ /* 0x000f260000000800 */
[----:B------:R-:W2:Y:S01]  /*762f0*/  LDL.LU R15, [R1+0x70] ;  /* 0x00007000010f7983 */ /* 0x000ea20000300800 */
[----:B------:R-:W-:Y:S01]  /*76300*/  LEA.HI.X.SX32 R7, R7, R22, 0x1, P6 ;  /* 0x0000001607077211 */ /* 0x000fe200030f0eff */
[----:B-1----:R-:W-:-:S02]  /*76310*/  IMAD R3, R12, 0x2, R0 ;  /* 0x000000020c037824 */ /* 0x002fc400078e0200 */
[----:B------:R-:W2:Y:S01]  /*76320*/  LDL.LU R23, [R1+0x74] ;  /* 0x0000740001177983 */ /* 0x000ea20000300800 */
[----:B------:R-:W1:Y:S01]  /*76330*/  LDC R12, c[0x0][0x3b8] ;  /* 0x0000ee00ff0c7b82 */ /* 0x000e620000000800 */
[----:B------:R-:W-:Y:S01]  /*76340*/  ISETP.LT.AND P2, PT, R26, UR4, !P0 ;  /* 0x000000041a007c0c */ /* 0x000fe2000c741270 */
[----:B------:R-:W0:Y:S01]  /*76350*/  LDCU UR4, c[0x0][0x39c] ;  /* 0x00007380ff0477ac */ /* 0x000e220008000800 */
[C---:B---3--:R-:W-:Y:S01]  /*76360*/  LEA R4, P6, R0.reuse, R16, 0x1 ;  /* 0x0000001000047211 */ /* 0x048fe200078c08ff */
[----:B------:R-:W3:Y:S03]  /*76370*/  LDL.LU R26, [R1+0x78] ;  /* 0x00007800011a7983 */ /* 0x000ee60000300800 */
[----:B------:R-:W-:Y:S01]  /*76380*/  LEA.HI.X.SX32 R5, R0, R22, 0x1, P6 ;  /* 0x0000001600057211 */ /* 0x000fe200030f0eff */
[----:B------:R0:W-:Y:S04]  /*76390*/  @P4 STG.E.U16 desc[UR10][R6.64], R17 ;  /* 0x0000001106004986 */ /* 0x0001e8000c10150a */
[----:B------:R1:W-:Y:S01]  /*763a0*/  @P5 STG.E.U16 desc[UR10][R4.64], R14 ;  /* 0x0000000e04005986 */ /* 0x0003e2000c10150a */
[----:B0-----:R-:W-:-:S04]  /*763b0*/  LEA R6, P6, R3, R16, 0x1 ;  /* 0x0000001003067211 */ /* 0x001fc800078c08ff */
[----:B------:R-:W-:Y:S02]  /*763c0*/  LEA.HI.X.SX32 R7, R3, R22, 0x1, P6 ;  /* 0x0000001603077211 */ /* 0x000fe400030f0eff */
[----:B----4-:R-:W-:Y:S01]  /*763d0*/  ISETP.LT.AND P4, PT, R28, UR5, !P0 ;  /* 0x000000051c007c0c */ /* 0x010fe2000c781270 */
[----:B------:R-:W-:Y:S01]  /*763e0*/  IMAD R0, R9, 0x2, R3 ;  /* 0x0000000209007824 */ /* 0x000fe200078e0203 */
[----:B------:R-:W-:Y:S01]  /*763f0*/  ISETP.LT.AND P5, PT, R27, UR6, !P0 ;  /* 0x000000061b007c0c */ /* 0x000fe2000c7a1270 */
[----:B------:R-:W4:Y:S01]  /*76400*/  LDL.LU R28, [R1+0x2a8] ;  /* 0x0002a800011c7983 */ /* 0x000f220000300800 */
[----:B------:R-:W0:Y:S01]  /*76410*/  LDCU UR5, c[0x0][0x39c] ;  /* 0x00007380ff0577ac */ /* 0x000e220008000800 */
[----:B------:R-:W0:Y:S02]  /*76420*/  LDC R9, c[0x0][0x3b8] ;  /* 0x0000ee00ff097b82 */ /* 0x000e240000000800 */
[----:B------:R-:W3:Y:S04]  /*76430*/  LDL.LU R27, [R1+0x7c] ;  /* 0x00007c00011b7983 */ /* 0x000ee80000300800 */
[----:B------:R0:W-:Y:S01]  /*76440*/  @P3 STG.E.U16 desc[UR10][R6.64], R25 ;  /* 0x0000001906003986 */ /* 0x0001e2000c10150a */
[----:B------:R-:W-:Y:S01]  /*76450*/  ISETP.LT.AND P3, PT, R29, UR4, !P0 ;  /* 0x000000041d007c0c */ /* 0x000fe2000c761270 */
[----:B------:R-:W-:Y:S01]  /*76460*/  IMAD R3, R10, 0x2, R0 ;  /* 0x000000020a037824 */ /* 0x000fe200078e0200 */
[C---:B-1----:R-:W-:Y:S01]  /*76470*/  LEA R4, P6, R0.reuse, R16, 0x1 ;  /* 0x0000001000047211 */ /* 0x042fe200078c08ff */
[----:B------:R-:W4:Y:S01]  /*76480*/  LDL.LU R29, [R1+0x2ac] ;  /* 0x0002ac00011d7983 */ /* 0x000f220000300800 */
[----:B------:R-:W1:Y:S01]  /*76490*/  LDC R10, c[0x0][0x3b8] ;  /* 0x0000ee00ff0a7b82 */ /* 0x000e620000000800 */
[----:B------:R-:W4:Y:S01]  /*764a0*/  LDCU UR4, c[0x0][0x39c] ;  /* 0x00007380ff0477ac */ /* 0x000f220008000800 */
[----:B------:R-:W-:Y:S01]  /*764b0*/  LEA.HI.X.SX32 R5, R0, R22, 0x1, P6 ;  /* 0x0000001600057211 */ /* 0x000fe200030f0eff */
[----:B------:R-:W-:Y:S01]  /*764c0*/  IMAD R0, R11, 0x2, R3 ;  /* 0x000000020b007824 */ /* 0x000fe200078e0203 */
[----:B------:R-:W4:Y:S01]  /*764d0*/  LDL.LU R19, [R1+0x2b0] ;  /* 0x0002b00001137983 */ /* 0x000f220000300800 */
[----:B------:R-:W1:Y:S01]  /*764e0*/  LDCU UR6, c[0x0][0x39c] ;  /* 0x00007380ff0677ac */ /* 0x000e620008000800 */
[----:B0-----:R-:W-:-:S02]  /*764f0*/  LEA R6, P6, R3, R16, 0x1 ;  /* 0x0000001003067211 */ /* 0x001fc400078c08ff */
[----:B------:R-:W0:Y:S02]  /*76500*/  LDC R11, c[0x0][0x3b8] ;  /* 0x0000ee00ff0b7b82 */ /* 0x000e240000000800 */
[----:B------:R-:W-:Y:S01]  /*76510*/  LEA.HI.X.SX32 R7, R3, R22, 0x1, P6 ;  /* 0x0000001603077211 */ /* 0x000fe200030f0eff */
[----:B--2---:R2:W-:Y:S01]  /*76520*/  @P2 STG.E.U16 desc[UR10][R4.64], R15 ;  /* 0x0000000f04002986 */ /* 0x0045e2000c10150a */
[----:B------:R-:W-:Y:S01]  /*76530*/  ISETP.LT.AND P2, PT, R18, UR5, !P0 ;  /* 0x0000000512007c0c */ /* 0x000fe2000c741270 */
[----:B------:R-:W0:Y:S01]  /*76540*/  LDCU UR5, c[0x0][0x39c] ;  /* 0x00007380ff0577ac */ /* 0x000e220008000800 */
[----:B------:R-:W-:Y:S01]  /*76550*/  IMAD R3, R8, 0x2, R0 ;  /* 0x0000000208037824 */ /* 0x000fe200078e0200 */
[----:B------:R-:W-:Y:S04]  /*76560*/  @P4 STG.E.U16 desc[UR10][R6.64], R23 ;  /* 0x0000001706004986 */ /* 0x000fe8000c10150a */
[----:B------:R-:W4:Y:S01]  /*76570*/  LDL.LU R18, [R1+0x2b4] ;  /* 0x0002b40001127983 */ /* 0x000f220000300800 */
[----:B--2---:R-:W-:-:S04]  /*76580*/  LEA R4, P6, R0, R16, 0x1 ;  /* 0x0000001000047211 */ /* 0x004fc800078c08ff */
[----:B------:R-:W-:Y:S01]  /*76590*/  LEA.HI.X.SX32 R5, R0, R22, 0x1, P6 ;  /* 0x0000001600057211 */ /* 0x000fe200030f0eff */
[----:B-1----:R-:W-:Y:S01]  /*765a0*/  IMAD R0, R10, 0x2, R3 ;  /* 0x000000020a007824 */ /* 0x002fe200078e0203 */
[----:B------:R-:W-:Y:S01]  /*765b0*/  ISETP.LT.AND P4, PT, R20, UR6, !P0 ;  /* 0x0000000614007c0c */ /* 0x000fe2000c781270 */
[----:B------:R-:W1:Y:S01]  /*765c0*/  LDCU UR6, c[0x0][0x39c] ;  /* 0x00007380ff0677ac */ /* 0x000e620008000800 */
[----:B------:R-:W-:Y:S01]  /*765d0*/  PRMT R8, R21, 0x7632, R8 ;  /* 0x0000763215087816 */ /* 0x000fe20000000008 */
[----:B---3--:R2:W-:Y:S01]  /*765e0*/  @P5 STG.E.U16 desc[UR10][R4.64], R26 ;  /* 0x0000001a04005986 */ /* 0x0085e2000c10150a */
[----:B------:R-:W3:Y:S01]  /*765f0*/  LDC R10, c[0x0][0x3b8] ;  /* 0x0000ee00ff0a7b82 */ /* 0x000ee20000000800 */
[----:B--2---:R-:W-:-:S04]  /*76600*/  LEA R4, P5, R3, R16, 0x1 ;  /* 0x0000001003047211 */ /* 0x004fc800078a08ff */
[----:B------:R-:W-:Y:S02]  /*76610*/  LEA.HI.X.SX32 R5, R3, R22, 0x1, P5 ;  /* 0x0000001603057211 */ /* 0x000fe400028f0eff */
[----:B------:R-:W-:Y:S02]  /*76620*/  LEA R6, P5, R0, R16, 0x1 ;  /* 0x0000001000067211 */ /* 0x000fe400078a08ff */
[----:B----4-:R-:W-:Y:S01]  /*76630*/  ISETP.LT.AND P6, PT, R28, UR4, !P0 ;  /* 0x000000041c007c0c */ /* 0x010fe2000c7c1270 */
[----:B------:R-:W-:Y:S01]  /*76640*/  IMAD R3, R13, 0x2, R0 ;  /* 0x000000020d037824 */ /* 0x000fe200078e0200 */
[----:B------:R-:W2:Y:S01]  /*76650*/  LDL.LU R28, [R1+0x2b8] ;  /* 0x0002b800011c7983 */ /* 0x000ea20000300800 */
[----:B------:R-:W-:Y:S01]  /*76660*/  LEA.HI.X.SX32 R7, R0, R22, 0x1, P5 ;  /* 0x0000001600077211 */ /* 0x000fe200028f0eff */
[----:B------:R-:W2:Y:S01]  /*76670*/  LDCU UR4, c[0x0][0x39c] ;  /* 0x00007380ff0477ac */ /* 0x000ea20008000800 */
[----:B------:R-:W4:Y:S01]  /*76680*/  LDC R13, c[0x0][0x3b8] ;  /* 0x0000ee00ff0d7b82 */ /* 0x000f220000000800 */
[----:B------:R-:W4:Y:S01]  /*76690*/  LDL.LU R20, [R1+0x2bc] ;  /* 0x0002bc0001147983 */ /* 0x000f220000300800 */
[----:B0-----:R-:W-:-:S03]  /*766a0*/  ISETP.LT.AND P5, PT, R29, UR5, !P0 ;  /* 0x000000051d007c0c */ /* 0x001fc6000c7a1270 */
[----:B------:R0:W-:Y:S01]  /*766b0*/  @P3 STG.E.U16 desc[UR10][R4.64], R27 ;  /* 0x0000001b04003986 */ /* 0x0001e2000c10150a */
[----:B------:R-:W-:Y:S01]  /*766c0*/  PRMT R0, R17, 0x7632, R0 ;  /* 0x0000763211007816 */ /* 0x000fe20000000000 */
[----:B------:R-:W4:Y:S02]  /*766d0*/  LDCU UR5, c[0x0][0x39c] ;  /* 0x00007380ff0577ac */ /* 0x000f240008000800 */
[----:B------:R-:W4:Y:S01]  /*766e0*/  LDL.LU R29, [R1+0x2c0] ;  /* 0x0002c000011d7983 */ /* 0x000f220000300800 */
[----:B0-----:R-:W-:-:S03]  /*766f0*/  LEA R4, P3, R3, R16, 0x1 ;  /* 0x0000001003047211 */ /* 0x001fc600078608ff */
[----:B------:R-:W-:Y:S01]  /*76700*/  @P2 STG.E.U16 desc[UR10][R6.64], R8 ;  /* 0x0000000806002986 */ /* 0x000fe2000c10150a */
[----:B-1----:R-:W-:Y:S01]  /*76710*/  ISETP.LT.AND P2, PT, R19, UR6, !P0 ;  /* 0x0000000613007c0c */ /* 0x002fe2000c741270 */
[----:B------:R-:W0:Y:S01]  /*76720*/  LDCU UR6, c[0x0][0x39c] ;  /* 0x00007380ff0677ac */ /* 0x000e220008000800 */
[----:B------:R-:W-:Y:S01]  /*76730*/  LEA.HI.X.SX32 R5, R3, R22, 0x1, P3 ;  /* 0x0000001603057211 */ /* 0x000fe200018f0eff */
[----:B------:R-:W-:-:S04]  /*76740*/  IMAD R3, R9, 0x2, R3 ;  /* 0x0000000209037824 */ /* 0x000fc800078e0203 */
[----:B------:R1:W-:Y:S01]  /*76750*/  @P4 STG.E.U16 desc[UR10][R4.64], R0 ;  /* 0x0000000004004986 */ /* 0x0003e2000c10150a */
[----:B------:R-:W-:Y:S02]  /*76760*/  PRMT R9, R14, 0x7632, R9 ;  /* 0x000076320e097816 */ /* 0x000fe40000000009 */
[----:B-1----:R-:W-:Y:S01]  /*76770*/  LEA R4, P4, R3, R16, 0x1 ;  /* 0x0000001003047211 */ /* 0x002fe200078808ff */
[----:B------:R-:W-:Y:S01]  /*76780*/  IMAD R0, R11, 0x2, R3 ;  /* 0x000000020b007824 */ /* 0x000fe200078e0203 */
[----:B------:R-:W-:Y:S01]  /*76790*/  PRMT R8, R25, 0x7632, R8 ;  /* 0x0000763219087816 */ /* 0x000fe20000000008 */
[----:B------:R-:W1:Y:S01]  /*767a0*/  LDC R11, c[0x0][0x3b8] ;  /* 0x0000ee00ff0b7b82 */ /* 0x000e620000000800 */
[----:B------:R-:W-:Y:S01]  /*767b0*/  LEA.HI.X.SX32 R5, R3, R22, 0x1, P4 ;  /* 0x0000001603057211 */ /* 0x000fe200020f0eff */
[----:B------:R-:W-:Y:S01]  /*767c0*/  IMAD R3, R12, 0x2, R0 ;  /* 0x000000020c037824 */ /* 0x000fe200078e0200 */
[C---:B------:R-:W-:Y:S01]  /*767d0*/  LEA R6, P4, R0.reuse, R16, 0x1 ;  /* 0x0000001000067211 */ /* 0x040fe200078808ff */
[----:B------:R-:W4:Y:S04]  /*767e0*/  LDL.LU R25, [R1+0x2c4] ;  /* 0x0002c40001197983 */ /* 0x000f280000300800 */
[----:B------:R0:W-:Y:S01]  /*767f0*/  @P6 STG.E.U16 desc[UR10][R4.64], R9 ;  /* 0x0000000904006986 */ /* 0x0001e2000c10150a */
[----:B------:R-:W-:Y:S01]  /*76800*/  LEA.HI.X.SX32 R7, R0, R22, 0x1, P4 ;  /* 0x0000001600077211 */ /* 0x000fe200020f0eff */
[----:B------:R-:W1:Y:S01]  /*76810*/  LDC R12, c[0x0][0x3b8] ;  /* 0x0000ee00ff0c7b82 */ /* 0x000e620000000800 */
[----:B0-----:R-:W-:-:S02]  /*76820*/  LEA R4, P6, R3, R16, 0x1 ;  /* 0x0000001003047211 */ /* 0x001fc400078c08ff */
[----:B--2---:R-:W-:Y:S01]  /*76830*/  ISETP.LT.AND P4, PT, R28, UR4, !P0 ;  /* 0x000000041c007c0c */ /* 0x004fe2000c781270 */
[----:B------:R0:W-:Y:S01]  /*76840*/  @P5 STG.E.U16 desc[UR10][R6.64], R8 ;  /* 0x0000000806005986 */ /* 0x0001e2000c10150a */
[----:B------:R-:W-:Y:S01]  /*76850*/  LEA.HI.X.SX32 R5, R3, R22, 0x1, P6 ;  /* 0x0000001603057211 */ /* 0x000fe200030f0eff */
[----:B---3--:R-:W-:Y:S02]  /*76860*/  IMAD R0, R10, 0x2, R3 ;  /* 0x000000020a007824 */ /* 0x008fe400078e0203 */
[----:B------:R-:W2:Y:S01]  /*76870*/  LDL.LU R28, [R1+0x2c8] ;  /* 0x0002c800011c7983 */ /* 0x000ea20000300800 */
[----:B----4-:R-:W-:Y:S01]  /*76880*/  ISETP.LT.AND P5, PT, R20, UR5, !P0 ;  /* 0x0000000514007c0c */ /* 0x010fe2000c7a1270 */
[----:B------:R-:W3:Y:S01]  /*76890*/  LDCU UR4, c[0x0][0x39c] ;  /* 0x00007380ff0477ac */ /* 0x000ee20008000800 */
[----:B------:R-:W-:Y:S01]  /*768a0*/  ISETP.LT.AND P6, PT, R29, UR6, !P0 ;  /* 0x000000061d007c0c */ /* 0x000fe2000c7c1270 */
[----:B------:R-:W4:Y:S01]  /*768b0*/  LDCU UR6, c[0x0][0x39c] ;  /* 0x00007380ff0677ac */ /* 0x000f220008000800 */
[----:B------:R-:W4:Y:S01]  /*768c0*/  LDL.LU R29, [R1+0x2cc] ;  /* 0x0002cc00011d7983 */ /* 0x000f220000300800 */
[----:B0-----:R-:W-:Y:S01]  /*768d0*/  PRMT R6, R15, 0x7632, R6 ;  /* 0x000076320f067816 */ /* 0x001fe20000000006 */
[----:B------:R-:W0:Y:S01]  /*768e0*/  LDC R10, c[0x0][0x3b8] ;  /* 0x0000ee00ff0a7b82 */ /* 0x000e220000000800 */
[----:B------:R-:W-:Y:S01]  /*768f0*/  ISETP.LT.AND P3, PT, R18, UR7, !P0 ;  /* 0x0000000712007c0c */ /* 0x000fe2000c761270 */
[----:B------:R-:W4:Y:S01]  /*76900*/  LDL.LU R20, [R1+0x2d0] ;  /* 0x0002d00001147983 */ /* 0x000f220000300800 */
[----:B------:R-:W2:Y:S03]  /*76910*/  LDCU UR5, c[0x0][0x39c] ;  /* 0x00007380ff0577ac */ /* 0x000ea60008000800 */
[----:B------:R-:W4:Y:S01]  /*76920*/  LDL.LU R18, [R1+0x60] ;  /* 0x0000600001127983 */ /* 0x000f220000300800 */
[----:B-1----:R-:W-:Y:S01]  /*76930*/  IMAD R3, R11, 0x2, R0 ;  /* 0x000000020b037824 */ /* 0x002fe200078e0200 */
[----:B------:R-:W-:Y:S01]  /*76940*/  PRMT R9, R23, 0x7632, R9 ;  /* 0x0000763217097816 */ /* 0x000fe20000000009 */
[----:B------:R-:W1:Y:S01]  /*76950*/  LDC R11, c[0x0][0x3b8] ;  /* 0x0000ee00ff0b7b82 */ /* 0x000e620000000800 */
[----:B------:R3:W-:Y:S01]  /*76960*/  @P2 STG.E.U16 desc[UR10][R4.64], R6 ;  /* 0x0000000604002986 */ /* 0x0007e2000c10150a */
[----:B------:R-:W-:Y:S01]  /*76970*/  PRMT R8, R26, 0x7632, R8 ;  /* 0x000076321a087816 */ /* 0x000fe20000000008 */
[----:B------:R-:W0:Y:S02]  /*76980*/  LDCU UR7, c[0x0][0x39c] ;  /* 0x00007380ff0777ac */ /* 0x000e240008000800 */
[----:B------:R-:W4:Y:S04]  /*76990*/  LDL.LU R14, [R1+0x64] ;  /* 0x00006400010e7983 */ /* 0x000f280000300800 */
[----:B------:R-:W4:Y:S01]  /*769a0*/  LDL.LU R26, [R1+0x2d4] ;  /* 0x0002d400011a7983 */ /* 0x000f220000300800 */
[----:B---3--:R-:W-:-:S04]  /*769b0*/  LEA R4, P2, R0, R16, 0x1 ;  /* 0x0000001000047211 */ /* 0x008fc800078408ff */
[----:B------:R-:W-:Y:S01]  /*769c0*/  LEA.HI.X.SX32 R5, R0, R22, 0x1, P2 ;  /* 0x0000001600057211 */ /* 0x000fe200010f0eff */
[--C-:B------:R-:W-:Y:S01]  /*769d0*/  IMAD R0, R12, 0x2, R3.reuse ;  /* 0x000000020c007824 */ /* 0x100fe200078e0203 */
[C---:B------:R-:W-:Y:S01]  /*769e0*/  LEA R6, P2, R3.reuse, R16, 0x1 ;  /* 0x0000001003067211 */ /* 0x040fe200078408ff */
[----:B------:R-:W3:Y:S02]  /*769f0*/  LDC R12, c[0x0][0x3b8] ;  /* 0x0000ee00ff0c7b82 */ /* 0x000ee40000000800 */
[----:B------:R0:W-:Y:S01]  /*76a00*/  @P3 STG.E.U16 desc[UR10][R4.64], R9 ;  /* 0x0000000904003986 */ /* 0x0001e2000c10150a */
[----:B------:R-:W-:Y:S02]  /*76a10*/  LEA.HI.X.SX32 R7, R3, R22, 0x1, P2 ;  /* 0x0000001603077211 */ /* 0x000fe400010f0eff */
[----:B------:R-:W-:Y:S01]  /*76a20*/  ISETP.LT.AND P2, PT, R25, UR4, !P0 ;  /* 0x0000000419007c0c */ /* 0x000fe2000c741270 */
[----:B------:R-:W1:Y:S01]  /*76a30*/  LDCU UR4, c[0x0][0x39c] ;  /* 0x00007380ff0477ac */ /* 0x000e620008000800 */
[----:B------:R-:W3:Y:S01]  /*76a40*/  LDL.LU R25, [R1+0x68] ;  /* 0x0000680001197983 */ /* 0x000ee20000300800 */
[----:B------:R-:W-:-:S02]  /*76a50*/  PRMT R3, R27, 0x7632, R3 ;  /* 0x000076321b037816 */ /* 0x000fc40000000003 */
[C---:B0-----:R-:W-:Y:S01]  /*76a60*/  LEA R4, P3, R0.reuse, R16, 0x1 ;  /* 0x0000001000047211 */ /* 0x041fe200078608ff */
[----:B------:R0:W-:Y:S01]  /*76a70*/  @P4 STG.E.U16 desc[UR10][R6.64], R8 ;  /* 0x0000000806004986 */ /* 0x0001e2000c10150a */
[----:B------:R-:W1:Y:S02]  /*76a80*/  LDC R9, c[0x0][0x3b8] ;  /* 0x0000ee00ff097b82 */ /* 0x000e640000000800 */
[----:B------:R-:W-:Y:S02]  /*76a90*/  LEA.HI.X.SX32 R5, R0, R22, 0x1, P3 ;  /* 0x0000001600057211 */ /* 0x000fe400018f0eff */
[----:B--2---:R-:W-:Y:S01]  /*76aa0*/  ISETP.LT.AND P4, PT, R28, UR5, !P0 ;  /* 0x000000051c007c0c */ /* 0x004fe2000c781270 */
[----:B------:R-:W-:-:S03]  /*76ab0*/  IMAD R0, R10, 0x2, R0 ;  /* 0x000000020a007824 */ /* 0x000fc600078e0200 */
[----:B0-----:R-:W0:Y:S01]  /*76ac0*/  LDC R8, c[0x0][0x3b8] ;  /* 0x0000ee00ff087b82 */ /* 0x001e220000000800 */
[----:B----4-:R-:W-:Y:S01]  /*76ad0*/  ISETP.LT.AND P3, PT, R29, UR6, !P0 ;  /* 0x000000061d007c0c */ /* 0x010fe2000c761270 */
[----:B------:R1:W-:Y:S01]  /*76ae0*/  @P5 STG.E.U16 desc[UR10][R4.64], R3 ;  /* 0x0000000304005986 */ /* 0x0003e2000c10150a */
[----:B------:R-:W2:Y:S05]  /*76af0*/  LDCU UR5, c[0x0][0x39c] ;  /* 0x00007380ff0577ac */ /* 0x000eaa0008000800 */
[----:B------:R-:W4:Y:S01]  /*76b00*/  LDC R10, c[0x0][0x3b8] ;  /* 0x0000ee00ff0a7b82 */ /* 0x000f220000000800 */
[----:B------:R-:W4:Y:S01]  /*76b10*/  LDL.LU R29, [R1+0x2d8] ;  /* 0x0002d800011d7983 */ /* 0x000f220000300800 */
[----:B------:R-:W4:Y:S03]  /*76b20*/  LDCU UR6, c[0x0][0x39c] ;  /* 0x00007380ff0677ac */ /* 0x000f260008000800 */
[----:B------:R-:W4:Y:S04]  /*76b30*/  LDL.LU R27, [R1+0x2dc] ;  /* 0x0002dc00011b7983 */ /* 0x000f280000300800 */
[----:B------:R-:W4:Y:S01]  /*76b40*/  LDL.LU R28, [R1+0x6c] ;  /* 0x00006c00011c7983 */ /* 0x000f220000300800 */
[----:B------:R-:W-:Y:S01]  /*76b50*/  LEA R6, P5, R0, R16, 0x1 ;  /* 0x0000001000067211 */ /* 0x000fe200078a08ff */
[----:B-1----:R-:W-:-:S02]  /*76b60*/  IMAD R3, R11, 0x2, R0 ;  /* 0x000000020b037824 */ /* 0x002fc400078e0200 */
[----:B------:R-:W4:Y:S01]  /*76b70*/  LDL.LU R17, [R1+0x40] ;  /* 0x0000400001117983 */ /* 0x000f220000300800 */
[----:B------:R-:W-:Y:S01]  /*76b80*/  LEA.HI.X.SX32 R7, R0, R22, 0x1, P5 ;  /* 0x0000001600077211 */ /* 0x000fe200028f0eff */
[----:B------:R-:W1:Y:S01]  /*76b90*/  LDC R11, c[0x0][0x3b8] ;  /* 0x0000ee00ff0b7b82 */ /* 0x000e620000000800 */
[----:B------:R-:W-:-:S04]  /*76ba0*/  LEA R4, P5, R3, R16, 0x1 ;  /* 0x0000001003047211 */ /* 0x000fc800078a08ff */
[----:B------:R-:W-:Y:S02]  /*76bb0*/  LEA.HI.X.SX32 R5, R3, R22, 0x1, P5 ;  /* 0x0000001603057211 */ /* 0x000fe400028f0eff */
[----:B------:R-:W-:Y:S01]  /*76bc0*/  ISETP.LT.AND P5, PT, R20, UR4, !P0 ;  /* 0x0000000414007c0c */ /* 0x000fe2000c7a1270 */
[----:B------:R-:W-:Y:S01]  /*76bd0*/  IMAD R0, R13, 0x2, R3 ;  /* 0x000000020d007824 */ /* 0x000fe200078e0203 */
[----:B------:R-:W4:Y:S01]  /*76be0*/  LDL.LU R20, [R1+0x2e0] ;  /* 0x0002e00001147983 */ /* 0x000f220000300800 */
[----:B------:R-:W0:Y:S01]  /*76bf0*/  LDCU UR4, c[0x0][0x39c] ;  /* 0x00007380ff0477ac */ /* 0x000e220008000800 */
[----:B------:R-:W1:Y:S02]  /*76c00*/  LDC R13, c[0x0][0x3b8] ;  /* 0x0000ee00ff0d7b82 */ /* 0x000e640000000800 */
[----:B------:R2:W-:Y:S04]  /*76c10*/  @P6 STG.E.U16 desc[UR10][R6.64], R18 ;  /* 0x0000001206006986 */ /* 0x0005e8000c10150a */
[----:B------:R-:W4:Y:S04]  /*76c20*/  LDL.LU R23, [R1+0x44] ;  /* 0x0000440001177983 */ /* 0x000f280000300800 */
[----:B------:R-:W4:Y:S01]  /*76c30*/  LDL.LU R21, [R1+0x2e4] ;  /* 0x0002e40001157983 */ /* 0x000f220000300800 */
[----:B--2---:R-:W-:-:S03]  /*76c40*/  LEA R6, P6, R0, R16, 0x1 ;  /* 0x0000001000067211 */ /* 0x004fc600078c08ff */
[----:B------:R2:W-:Y:S01]  /*76c50*/  @P2 STG.E.U16 desc[UR10][R4.64], R14 ;  /* 0x0000000e04002986 */ /* 0x0005e2000c10150a */
[----:B------:R-:W-:Y:S01]  /*76c60*/  LEA.HI.X.SX32 R7, R0, R22, 0x1, P6 ;  /* 0x0000001600077211 */ /* 0x000fe200030f0eff */
[----:B0-----:R-:W-:Y:S01]  /*76c70*/  IMAD R0, R8, 0x2, R0 ;  /* 0x0000000208007824 */ /* 0x001fe200078e0200 */
[----:B------:R-:W-:Y:S01]  /*76c80*/  ISETP.LT.AND P2, PT, R26, UR5, !P0 ;  /* 0x000000051a007c0c */ /* 0x000fe2000c741270 */
[----:B------:R-:W0:Y:S01]  /*76c90*/  LDCU UR5, c[0x0][0x39c] ;  /* 0x00007380ff0577ac */ /* 0x000e220008000800 */
[----:B------:R-:W4:Y:S01]  /*76ca0*/  LDL.LU R26, [R1+0x48] ;  /* 0x00004800011a7983 */ /* 0x000f220000300800 */
[----:B------:R-:W0:Y:S03]  /*76cb0*/  LDC R8, c[0x0][0x3b8] ;  /* 0x0000ee00ff087b82 */ /* 0x000e260000000800 */
[----:B---3--:R3:W-:Y:S01]  /*76cc0*/  @P4 STG.E.U16 desc[UR10][R6.64], R25 ;  /* 0x0000001906004986 */ /* 0x0087e2000c10150a */
[----:B--2---:R-:W-:-:S03]  /*76cd0*/  LEA R4, P6, R0, R16, 0x1 ;  /* 0x0000001000047211 */ /* 0x004fc600078c08ff */
[----:B------:R-:W2:Y:S01]  /*76ce0*/  LDL.LU R19, [R1+0x2e8] ;  /* 0x0002e80001137983 */ /* 0x000ea20000300800 */
[----:B------:R-:W-:Y:S01]  /*76cf0*/  LEA.HI.X.SX32 R5, R0, R22, 0x1, P6 ;  /* 0x0000001600057211 */ /* 0x000fe200030f0eff */
[----:B------:R-:W-:Y:S02]  /*76d00*/  IMAD R3, R9, 0x2, R0 ;  /* 0x0000000209037824 */ /* 0x000fe400078e0200 */
[----:B------:R-:W0:Y:S01]  /*76d10*/  LDC R9, c[0x0][0x3b8] ;  /* 0x0000ee00ff097b82 */ /* 0x000e220000000800 */
[----:B----4-:R-:W-:Y:S01]  /*76d20*/  ISETP.LT.AND P4, PT, R29, UR6, !P0 ;  /* 0x000000061d007c0c */ /* 0x010fe2000c781270 */
[----:B------:R-:W4:Y:S01]  /*76d30*/  LDCU UR6, c[0x0][0x39c] ;  /* 0x00007380ff0677ac */ /* 0x000f220008000800 */
[----:B------:R-:W2:Y:S04]  /*76d40*/  LDL.LU R29, [R1+0x4c] ;  /* 0x00004c00011d7983 */ /* 0x000ea80000300800 */
[----:B------:R-:W2:Y:S04]  /*76d50*/  LDL.LU R15, [R1+0x2ec] ;  /* 0x0002ec00010f7983 */ /* 0x000ea80000300800 */
[----:B------:R0:W-:Y:S01]  /*76d60*/  @P3 STG.E.U16 desc[UR10][R4.64], R28 ;  /* 0x0000001c04003986 */ /* 0x0001e2000c10150a */
[----:B------:R-:W-:Y:S01]  /*76d70*/  ISETP.LT.AND P3, PT, R27, UR4, !P0 ;  /* 0x000000041b007c0c */ /* 0x000fe2000c761270 */
[----:B------:R-:W-:Y:S01]  /*76d80*/  IMAD R0, R12, 0x2, R3 ;  /* 0x000000020c007824 */ /* 0x000fe200078e0203 */
[C---:B---3--:R-:W-:Y:S01]  /*76d90*/  LEA R6, P6, R3.reuse, R16, 0x1 ;  /* 0x0000001003067211 */ /* 0x048fe200078c08ff */
[----:B------:R-:W3:Y:S01]  /*76da0*/  LDL.LU R27, [R1+0x2f0] ;  /* 0x0002f000011b7983 */ /* 0x000ee20000300800 */
[----:B------:R-:W2:Y:S01]  /*76db0*/  LDCU UR4, c[0x0][0x39c] ;  /* 0x00007380ff0477ac */ /* 0x000ea20008000800 */
[----:B------:R-:W2:Y:S01]  /*76dc0*/  LDC R12, c[0x0][0x3b8] ;  /* 0x0000ee00ff0c7b82 */ /* 0x000ea20000000800 */
[----:B------:R-:W-:-:S05]  /*76dd0*/  LEA.HI.X.SX32 R7, R3, R22, 0x1, P6 ;  /* 0x0000001603077211 */ /* 0x000fca00030f0eff */
[----:B------:R4:W-:Y:S01]  /*76de0*/  @P5 STG.E.U16 desc[UR10][R6.64], R17 ;  /* 0x0000001106005986 */ /* 0x0009e2000c10150a */
[----:B0-----:R-:W-:Y:S01]  /*76df0*/  ISETP.LT.AND P5, PT, R20, UR5, !P0 ;  /* 0x0000000514007c0c */ /* 0x001fe2000c7a1270 */
[----:B-1----:R-:W-:Y:S01]  /*76e00*/  IMAD R3, R11, 0x2, R0 ;  /* 0x000000020b037824 */ /* 0x002fe200078e0200 */
[C---:B------:R-:W-:Y:S01]  /*76e10*/  LEA R4, P6, R0.reuse, R16, 0x1 ;  /* 0x0000001000047211 */ /* 0x040fe200078c08ff */
[----:B------:R-:W3:Y:S01]  /*76e20*/  LDL.LU R20, [R1+0x2f4] ;  /* 0x0002f40001147983 */ /* 0x000ee20000300800 */
[----:B------:R-:W0:Y:S01]  /*76e30*/  LDCU UR5, c[0x0][0x39c] ;  /* 0x00007380ff0577ac */ /* 0x000e220008000800 */
[----:B------:R-:W1:Y:S01]  /*76e40*/  LDC R11, c[0x0][0x3b8] ;  /* 0x0000ee00ff0b7b82 */ /* 0x000e620000000800 */
[----:B------:R-:W-:Y:S01]  /*76e50*/  LEA.HI.X.SX32 R5, R0, R22, 0x1, P6 ;  /* 0x0000001600057211 */ /* 0x000fe200030f0eff */
[----:B------:R-:W-:Y:S01]  /*76e60*/  IMAD R0, R8, 0x2, R3 ;  /* 0x0000000208007824 */ /* 0x000fe200078e0203 */
[----:B----4-:R-:W-:-:S03]  /*76e70*/  LEA R6, P6, R3, R16, 0x1 ;  /* 0x0000001003067211 */ /* 0x010fc600078c08ff */
[----:B------:R4:W-:Y:S01]  /*76e80*/  @P2 STG.E.U16 desc[UR10][R4.64], R23 ;  /* 0x0000001704002986 */ /* 0x0009e2000c10150a */
[----:B------:R-:W-:Y:S01]  /*76e90*/  ISETP.LT.AND P2, PT, R21, UR6, !P0 ;  /* 0x0000000615007c0c */ /* 0x000fe2000c741270 */
[----:B------:R-:W3:Y:S01]  /*76ea0*/  LDCU UR6, c[0x0][0x39c] ;  /* 0x00007380ff0677ac */ /* 0x000ee20008000800 */
[----:B------:R-:W-:Y:S01]  /*76eb0*/  LEA.HI.X.SX32 R7, R3, R22, 0x1, P6 ;  /* 0x0000001603077211 */ /* 0x000fe200030f0eff */
[----:B------:R-:W-:Y:S01]  /*76ec0*/  IMAD R3, R10, 0x2, R0 ;  /* 0x000000020a037824 */ /* 0x000fe200078e0200 */
[----:B------:R-:W0:Y:S01]  /*76ed0*/  LDC R8, c[0x0][0x3b8] ;  /* 0x0000ee00ff087b82 */ /* 0x000e220000000800 */
[C---:B----4-:R-:W-:Y:S02]  /*76ee0*/  LEA R4, P6, R0.reuse, R16, 0x1 ;  /* 0x0000001000047211 */ /* 0x050fe400078c08ff */
[----:B------:R4:W-:Y:S05]  /*76ef0*/  @P4 STG.E.U16 desc[UR10][R6.64], R26 ;  /* 0x0000001a06004986 */ /* 0x0009ea000c10150a */
[----:B------:R-:W0:Y:S01]  /*76f00*/  LDC R10, c[0x0][0x3b8] ;  /* 0x0000ee00ff0a7b82 */ /* 0x000e220000000800 */
[----:B------:R-:W-:Y:S01]  /*76f10*/  LEA.HI.X.SX32 R5, R0, R22, 0x1, P6 ;  /* 0x0000001600057211 */ /* 0x000fe200030f0eff */
[----:B------:R-:W-:Y:S01]  /*76f20*/  IMAD R0, R9, 0x2, R3 ;  /* 0x0000000209007824 */ /* 0x000fe200078e0203 */
[----:B----4-:R-:W-:-:S05]  /*76f30*/  LEA R6, P4, R3, R16, 0x1 ;  /* 0x0000001003067211 */ /* 0x010fca00078808ff */
[----:B------:R-:W4:Y:S01]  /*76f40*/  LDC R9, c[0x0][0x3b8] ;  /* 0x0000ee00ff097b82 */ /* 0x000f220000000800 */
[----:B------:R-:W-:Y:S02]  /*76f50*/  LEA.HI.X.SX32 R7, R3, R22, 0x1, P4 ;  /* 0x0000001603077211 */ /* 0x000fe400020f0eff */
[----:B------:R-:W-:Y:S02]  /*76f60*/  PRMT R3, R18, 0x7632, R3 ;  /* 0x0000763212037816 */ /* 0x000fe40000000003 */
[----:B--2---:R-:W-:Y:S01]  /*76f70*/  ISETP.LT.AND P6, PT, R19, UR4, !P0 ;  /* 0x0000000413007c0c */ /* 0x004fe2000c7c1270 */
[----:B------:R-:W2:Y:S02]  /*76f80*/  LDCU UR4, c[0x0][0x39c] ;  /* 0x00007380ff0477ac */ /* 0x000ea40008000800 */
[----:B------:R-:W0:Y:S01]  /*76f90*/  LDC R18, c[0x0][0x3b8] ;  /* 0x0000ee00ff127b82 */ /* 0x000e220000000800 */
[----:B------:R1:W-:Y:S01]  /*76fa0*/  @P3 STG.E.U16 desc[UR10][R4.64], R29 ;  /* 0x0000001d04003986 */ /* 0x0003e2000c10150a */
[----:B0-----:R-:W-:-:S03]  /*76fb0*/  ISETP.LT.AND P3, PT, R15, UR5, !P0 ;  /* 0x000000050f007c0c */ /* 0x001fc6000c761270 */
[----:B------:R0:W-:Y:S01]  /*76fc0*/  @P5 STG.E.U16 desc[UR10][R6.64], R3 ;  /* 0x0000000306005986 */ /* 0x0001e2000c10150a */
[----:B------:R-:W2:Y:S03]  /*76fd0*/  LDCU UR5, c[0x0][0x39c] ;  /* 0x00007380ff0577ac */ /* 0x000ea60008000800 */
[----:B------:R-:W4:Y:S01]  /*76fe0*/  LDL.LU R15, [R1+0x2fc] ;  /* 0x0002fc00010f7983 */ /* 0x000f220000300800 */
[----:B---3--:R-:W-:Y:S01]  /*76ff0*/  ISETP.LT.AND P5, PT, R27, UR6, !P0 ;  /* 0x000000061b007c0c */ /* 0x008fe2000c7a1270 */
[----:B------:R-:W3:Y:S02]  /*77000*/  LDCU UR6, c[0x0][0x39c] ;  /* 0x00007380ff0677ac */ /* 0x000ee40008000800 */
[----:B------:R-:W3:Y:S01]  /*77010*/  LDL.LU R27, [R1+0x300] ;  /* 0x00030000011b7983 */ /* 0x000ee20000300800 */
[----:B-1----:R-:W-:Y:S02]  /*77020*/  LEA R4, P4, R0, R16, 0x1 ;  /* 0x0000001000047211 */ /* 0x002fe400078808ff */
[----:B0-----:R-:W-:-:S02]  /*77030*/  PRMT R3, R14, 0x7632, R3 ;  /* 0x000076320e037816 */ /* 0x001fc40000000003 */
[----:B------:R-:W-:Y:S01]  /*77040*/  LEA.HI.X.SX32 R5, R0, R22, 0x1, P4 ;  /* 0x0000001600057211 */ /* 0x000fe200020f0eff */
[----:B------:R-:W-:Y:S01]  /*77050*/  IMAD R0, R8, 0x2, R0 ;  /* 0x0000000208007824 */ /* 0x000fe200078e0200 */
[----:B------:R-:W0:Y:S03]  /*77060*/  LDC R14, c[0x0][0x3b8] ;  /* 0x0000ee00ff0e7b82 */ /* 0x000e260000000800 */
[----:B------:R1:W-:Y:S01]  /*77070*/  @P2 STG.E.U16 desc[UR10][R4.64], R3 ;  /* 0x0000000304002986 */ /* 0x0003e2000c10150a */
[----:B--2---:R-:W-:Y:S01]  /*77080*/  ISETP.LT.AND P4, PT, R20, UR4, !P0 ;  /* 0x0000000414007c0c */ /* 0x004fe2000c781270 */
[----:B------:R-:W2:Y:S02]  /*77090*/  LDCU UR4, c[0x0][0x39c] ;  /* 0x00007380ff0477ac */ /* 0x000ea40008000800 */
[----:B------:R-:W2:Y:S01]  /*770a0*/  LDL.LU R20, [R1+0x304] ;  /* 0x0003040001147983 */ /* 0x000ea20000300800 */
[----:B-1----:R-:W-:Y:S01]  /*770b0*/  LEA R4, P2, R0, R16, 0x1 ;  /* 0x0000001000047211 */ /* 0x002fe200078408ff */
[----:B------:R-:W-:-:S03]  /*770c0*/  IMAD R3, R11, 0x2, R0 ;  /* 0x000000020b037824 */ /* 0x000fc600078e0200 */
[----:B------:R-:W-:Y:S02]  /*770d0*/  LEA.HI.X.SX32 R5, R0, R22, 0x1, P2 ;  /* 0x0000001600057211 */ /* 0x000fe400010f0eff */
[----:B------:R-:W-:-:S04]  /*770e0*/  LEA R6, P2, R3, R16, 0x1 ;  /* 0x0000001003067211 */ /* 0x000fc800078408ff */
[----:B------:R-:W-:Y:S02]  /*770f0*/  LEA.HI.X.SX32 R7, R3, R22, 0x1, P2 ;  /* 0x0000001603077211 */ /* 0x000fe400010f0eff */
[----:B------:R-:W-:Y:S02]  /*77100*/  ISETP.LT.AND P2, PT, R2, UR5, !P0 ;  /* 0x0000000502007c0c */ /* 0x000fe4000c741270 */
[----:B------:R-:W-:Y:S01]  /*77110*/  PRMT R8, R25, 0x7632, R8 ;  /* 0x0000763219087816 */ /* 0x000fe20000000008 */
[----:B------:R-:W2:Y:S01]  /*77120*/  LDL.LU R2, [R1+0x1ab4] ;  /* 0x001ab40001027983 */ /* 0x000ea20000300800 */
[----:B------:R-:W-:Y:S01]  /*77130*/  PRMT R0, R28, 0x7632, R0 ;  /* 0x000076321c007816 */ /* 0x000fe20000000000 */
[----:B------:R-:W-:Y:S01]  /*77140*/  IMAD R3, R10, 0x2, R3 ;  /* 0x000000020a037824 */ /* 0x000fe200078e0203 */
[----:B------:R-:W-:Y:S01]  /*77150*/  PRMT R11, R17, 0x7632, R11 ;  /* 0x00007632110b7816 */ /* 0x000fe2000000000b */
[----:B------:R1:W-:Y:S01]  /*77160*/  @P6 STG.E.U16 desc[UR10][R4.64], R8 ;  /* 0x0000000804006986 */ /* 0x0003e2000c10150a */
[----:B------:R-:W0:Y:S01]  /*77170*/  LDCU UR5, c[0x0][0x39c] ;  /* 0x00007380ff0577ac */ /* 0x000e220008000800 */
[----:B------:R-:W2:Y:S02]  /*77180*/  LDC R17, c[0x0][0x3b8] ;  /* 0x0000ee00ff117b82 */ /* 0x000ea40000000800 */
[----:B------:R4:W-:Y:S04]  /*77190*/  @P3 STG.E.U16 desc[UR10][R6.64], R0 ;  /* 0x0000000006003986 */ /* 0x0009e8000c10150a */
[----:B------:R-:W2:Y:S01]  /*771a0*/  LDL.LU R25, [R1+0x308] ;  /* 0x0003080001197983 */ /* 0x000ea20000300800 */
[----:B-1----:R-:W-:-:S03]  /*771b0*/  LEA R8, P3, R3, R16, 0x1 ;  /* 0x0000001003087211 */ /* 0x002fc600078608ff */
[----:B------:R-:W2:Y:S01]  /*771c0*/  LDL.LU R28, [R1+0x30c] ;  /* 0x00030c00011c7983 */ /* 0x000ea20000300800 */
[----:B----4-:R-:W-:Y:S01]  /*771d0*/  IMAD R0, R9, 0x2, R3 ;  /* 0x0000000209007824 */ /* 0x010fe200078e0203 */
[----:B------:R-:W-:-:S04]  /*771e0*/  LEA.HI.X.SX32 R9, R3, R22, 0x1, P3 ;  /* 0x0000001603097211 */ /* 0x000fc800018f0eff */
[----:B------:R-:W-:Y:S01]  /*771f0*/  LEA R10, P6, R0, R16, 0x1 ;  /* 0x00000010000a7211 */ /* 0x000fe200078c08ff */
[----:B------:R1:W-:Y:S01]  /*77200*/  @P5 STG.E.U16 desc[UR10][R8.64], R11 ;  /* 0x0000000b08005986 */ /* 0x0003e2000c10150a */
[----:B0-----:R-:W-:Y:S02]  /*77210*/  IMAD R3, R14, 0x2, R0 ;  /* 0x000000020e037824 */ /* 0x001fe400078e0200 */
[----:B------:R-:W0:Y:S01]  /*77220*/  LDC R14, c[0x0][0x3b8] ;  /* 0x0000ee00ff0e7b82 */ /* 0x000e220000000800 */
[----:B-1----:R-:W-:Y:S02]  /*77230*/  LEA.HI.X.SX32 R11, R0, R22, 0x1, P6 ;  /* 0x00000016000b7211 */ /* 0x002fe400030f0eff */
[----:B------:R-:W-:-:S05]  /*77240*/  PRMT R8, R23, 0x7632, R8 ;  /* 0x0000763217087816 */ /* 0x000fca0000000008 */
[----:B------:R-:W1:Y:S01]  /*77250*/  LDC R0, c[0x0][0x3b8] ;  /* 0x0000ee00ff007b82 */ /* 0x000e620000000800 */
[----:B------:R4:W-:Y:S02]  /*77260*/  @P4 STG.E.U16 desc[UR10][R10.64], R8 ;  /* 0x000000080a004986 */ /* 0x0009e4000c10150a */
[----:B----4-:R-:W-:Y:S01]  /*77270*/  LEA R8, P6, R3, R16, 0x1 ;  /* 0x0000001003087211 */ /* 0x010fe200078c08ff */
[----:B------:R-:W-:-:S03]  /*77280*/  IMAD R11, R12, 0x2, R3 ;  /* 0x000000020c0b7824 */ /* 0x000fc600078e0203 */
[----:B------:R-:W-:Y:S02]  /*77290*/  LEA.HI.X.SX32 R9, R3, R22, 0x1, P6 ;  /* 0x0000001603097211 */ /* 0x000fe400030f0eff */
[----:B------:R-:W-:Y:S02]  /*772a0*/  PRMT R3, R29, 0x7632, R3 ;  /* 0x000076321d037816 */ /* 0x000fe40000000003 */
[----:B---3--:R-:W-:Y:S01]  /*772b0*/  ISETP.LT.AND P5, PT, R27, UR6, !P0 ;  /* 0x000000061b007c0c */ /* 0x008fe2000c7a1270 */
[----:B------:R-:W3:Y:S01]  /*772c0*/  LDCU UR6, c[0x0][0x39c] ;  /* 0x00007380ff0677ac */ /* 0x000ee20008000800 */
[----:B------:R-:W4:Y:S04]  /*772d0*/  LDL.LU R27, [R1+0x310] ;  /* 0x00031000011b7983 */ /* 0x000f280000300800 */
[----:B------:R-:W4:Y:S01]  /*772e0*/  LDL.LU R29, [R1+0x314] ;  /* 0x00031400011d7983 */ /* 0x000f220000300800 */
[----:B--2---:R-:W-:Y:S01]  /*772f0*/  ISETP.LT.AND P3, PT, R15, UR4, !P0 ;  /* 0x000000040f007c0c */ /* 0x004fe2000c761270 */
[----:B------:R-:W2:Y:S01]  /*77300*/  LDCU UR4, c[0x0][0x39c] ;  /* 0x00007380ff0477ac */ /* 0x000ea20008000800 */
[----:B------:R-:W-:Y:S01]  /*77310*/  PRMT R12, R26, 0x7632, R12 ;  /* 0x000076321a0c7816 */ /* 0x000fe2000000000c */
[----:B------:R-:W0:Y:S01]  /*77320*/  LDC R15, c[0x0][0x3b8] ;  /* 0x0000ee00ff0f7b82 */ /* 0x000e220000000800 */
[----:B------:R-:W-:Y:S01]  /*77330*/  LEA R10, P6, R11, R16, 0x1 ;  /* 0x000000100b0a7211 */ /* 0x000fe200078c08ff */
[----:B------:R-:W0:Y:S04]  /*77340*/  LDS.128 R4, [R2] ;  /* 0x0000000002047984 */ /* 0x000e280000000c00 */
[----:B------:R1:W-:Y:S01]  /*77350*/  @P2 STG.E.U16 desc[UR10][R8.64], R12 ;  /* 0x0000000c08002986 */ /* 0x0003e2000c10150a */
[----:B------:R-:W-:Y:S01]  /*77360*/  ISETP.LT.AND P4, PT, R20, UR5, !P0 ;  /* 0x0000000514007c0c */ /* 0x000fe2000c781270 */
[----:B------:R-:W4:Y:S02]  /*77370*/  LDCU UR5, c[0x0][0x39c] ;  /* 0x00007380ff0577ac */ /* 0x000f240008000800 */
[----:B------:R-:W4:Y:S01]  /*77380*/  LDL.LU R20, [R1+0x318] ;  /* 0x0003180001147983 */ /* 0x000f220000300800 */
[----:B-1----:R-:W-:Y:S01]  /*77390*/  IMAD R8, R13, 0x2, R11 ;  /* 0x000000020d087824 */ /* 0x002fe200078e020b */
[----:B------:R-:W-:-:S02]  /*773a0*/  LEA.HI.X.SX32 R11, R11, R22, 0x1, P6 ;  /* 0x000000160b0b7211 */ /* 0x000fc400030f0eff */
[----:B--2---:R-:W-:Y:S01]  /*773b0*/  ISETP.LT.AND P2, PT, R25, UR4, !P0 ;  /* 0x0000000419007c0c */ /* 0x004fe2000c741270 */
[----:B------:R-:W-:Y:S01]  /*773c0*/  IMAD R0, R0, 0x2, R8 ;  /* 0x0000000200007824 */ /* 0x000fe200078e0208 */
[C---:B------:R-:W-:Y:S01]  /*773d0*/  LEA R12, P6, R8.reuse, R16, 0x1 ;  /* 0x00000010080c7211 */ /* 0x040fe200078c08ff */
[----:B------:R-:W1:Y:S01]  /*773e0*/  LDCU UR4, c[0x0][0x39c] ;  /* 0x00007380ff0477ac */ /* 0x000e620008000800 */
[----:B------:R-:W-:Y:S02]  /*773f0*/  @P3 STG.E.U16 desc[UR10][R10.64], R3 ;  /* 0x000000030a003986 */ /* 0x000fe4000c10150a */
[----:B------:R-:W-:Y:S02]  /*77400*/  LEA.HI.X.SX32 R13, R8, R22, 0x1, P6 ;  /* 0x00000016080d7211 */ /* 0x000fe400030f0eff */
[----:B------:R2:W1:Y:S01]  /*77410*/  LDS.128 R8, [R2+0x400] ;  /* 0x0004000002087984 */ /* 0x0004620000000c00 */
[----:B---3--:R-:W-:Y:S01]  /*77420*/  ISETP.LT.AND P3, PT, R28, UR6, !P0 ;  /* 0x000000061c007c0c */ /* 0x008fe2000c761270 */
[----:B------:R-:W3:Y:S02]  /*77430*/  LDCU UR6, c[0x0][0x39c] ;  /* 0x00007380ff0677ac */ /* 0x000ee40008000800 */
[----:B------:R-:W3:Y:S01]  /*77440*/  LDL.LU R28, [R1+0x31c] ;  /* 0x00031c00011c7983 */ /* 0x000ee20000300800 */
[----:B--2---:R-:W-:-:S04]  /*77450*/  LEA R2, P6, R0, R16, 0x1 ;  /* 0x0000001000027211 */ /* 0x004fc800078c08ff */
[----:B------:R-:W-:Y:S01]  /*77460*/  LEA.HI.X.SX32 R3, R0, R22, 0x1, P6 ;  /* 0x0000001600037211 */ /* 0x000fe200030f0eff */
[----:B0-----:R0:W-:Y:S04]  /*77470*/  @P5 STG.E.U16 desc[UR10][R12.64], R4 ;  /* 0x000000040c005986 */ /* 0x0011e8000c10150a */
[----:B------:R2:W-:Y:S01]  /*77480*/  @P4 STG.E.U16 desc[UR10][R2.64], R5 ;  /* 0x0000000502004986 */ /* 0x0005e2000c10150a */
[----:B0-----:R-:W-:Y:S02]  /*77490*/  IMAD R12, R14, 0x2, R0 ;  /* 0x000000020e0c7824 */ /* 0x001fe400078e0200 */
[----:B------:R-:W0:Y:S03]  /*774a0*/  LDC R0, c[0x0][0x3b8] ;  /* 0x0000ee00ff007b82 */ /* 0x000e260000000800 */
[----:B--2---:R-:W-:-:S04]  /*774b0*/  LEA R2, P4, R12, R16, 0x1 ;  /* 0x000000100c027211 */ /* 0x004fc800078808ff */
[----:B------:R-:W-:Y:S01]  /*774c0*/  LEA.HI.X.SX32 R3, R12, R22, 0x1, P4 ;  /* 0x000000160c037211 */ /* 0x000fe200020f0eff */
[----:B------:R-:W2:Y:S01]  /*774d0*/  LDC R14, c[0x0][0x3b8] ;  /* 0x0000ee00ff0e7b82 */ /* 0x000ea20000000800 */
[----:B----4-:R-:W-:Y:S01]  /*774e0*/  ISETP.LT.AND P5, PT, R27, UR5, !P0 ;  /* 0x000000051b007c0c */ /* 0x010fe2000c7a1270 */
[----:B------:R-:W4:Y:S01]  /*774f0*/  LDCU UR5, c[0x0][0x39c] ;  /* 0x00007380ff0577ac */ /* 0x000f220008000800 */
[----:B------:R-:W2:Y:S01]  /*77500*/  LDL.LU R27, [R1+0x320] ;  /* 0x00032000011b7983 */ /* 0x000ea20000300800 */
[----:B-1----:R-:W-:Y:S01]  /*77510*/  ISETP.LT.AND P4, PT, R29, UR4, !P0 ;  /* 0x000000041d007c0c */ /* 0x002fe2000c781270 */
[----:B------:R-:W-:Y:S02]  /*77520*/  IMAD R17, R17, 0x2, R12 ;  /* 0x0000000211117824 */ /* 0x000fe400078e020c */
[----:B------:R-:W2:Y:S01]  /*77530*/  LDL.LU R29, [R1+0x324] ;  /* 0x00032400011d7983 */ /* 0x000ea20000300800 */
[----:B------:R-:W2:Y:S01]  /*77540*/  LDCU UR4, c[0x0][0x39c] ;  /* 0x00007380ff0477ac */ /* 0x000ea20008000800 */
[----:B------:R-:W-:-:S02]  /*77550*/  IMAD R19, R18, 0x2, R17 ;  /* 0x0000000212137824 */ /* 0x000fc400078e0211 */
[----:B------:R-:W2:Y:S01]  /*77560*/  LDL.LU R26, [R1+0x328] ;  /* 0x00032800011a7983 */ /* 0x000ea20000300800 */
[C---:B------:R-:W-:Y:S01]  /*77570*/  LEA R12, P6, R17.reuse, R16, 0x1 ;  /* 0x00000010110c7211 */ /* 0x040fe200078c08ff */
[----:B------:R-:W1:Y:S02]  /*77580*/  LDC R18, c[0x0][0x3b8] ;  /* 0x0000ee00ff127b82 */ /* 0x000e640000000800 */
[----:B------:R0:W-:Y:S01]  /*77590*/  @P2 STG.E.U16 desc[UR10][R2.64], R6 ;  /* 0x0000000602002986 */ /* 0x0001e2000c10150a */
[----:B------:R-:W-:-:S03]  /*775a0*/  LEA.HI.X.SX32 R13, R17, R22, 0x1, P6 ;  /* 0x00000016110d7211 */ /* 0x000fc600030f0eff */
[----:B------:R-:W2:Y:S01]  /*775b0*/  LDL.LU R25, [R1+0x32c] ;  /* 0x00032c0001197983 */ /* 0x000ea20000300800 */
[----:B------:R-:W-:Y:S01]  /*775c0*/  IMAD R15, R15, 0x2, R19 ;  /* 0x000000020f0f7824 */ /* 0x000fe200078e0213 */
[----:B------:R-:W1:Y:S02]  /*775d0*/  LDC R17, c[0x0][0x3b8] ;  /* 0x0000ee00ff117b82 */ /* 0x000e640000000800 */
[----:B------:R3:W-:Y:S01]  /*775e0*/  @P3 STG.E.U16 desc[UR10][R12.64], R7 ;  /* 0x000000070c003986 */ /* 0x0007e2000c10150a */
[----:B0-----:R-:W-:-:S04]  /*775f0*/  LEA R2, P6, R19, R16, 0x1 ;  /* 0x0000001013027211 */ /* 0x001fc800078c08ff */
[----:B------:R-:W-:Y:S01]  /*77600*/  LEA.HI.X.SX32 R3, R19, R22, 0x1, P6 ;  /* 0x0000001613037211 */ /* 0x000fe200030f0eff */
[----:B------:R-:W-:Y:S02]  /*77610*/  IMAD R19, R0, 0x2, R15 ;  /* 0x0000000200137824 */ /* 0x000fe400078e020f */
[----:B------:R-:W0:Y:S01]  /*77620*/  LDC R0, c[0x0][0x3b8] ;  /* 0x0000ee00ff007b82 */ /* 0x000e220000000800 */
[----:B---3--:R-:W-:Y:S01]  /*77630*/  ISETP.LT.AND P2, PT, R20, UR6, !P0 ;  /* 0x0000000614007c0c */ /* 0x008fe2000c741270 */
[----:B------:R-:W3:Y:S01]  /*77640*/  LDCU UR6, c[0x0][0x39c] ;  /* 0x00007380ff0677ac */ /* 0x000ee20008000800 */
[C---:B------:R-:W-:Y:S01]  /*77650*/  LEA R12, P6, R15.reuse, R16, 0x1 ;  /* 0x000000100f0c7211 */ /* 0x040fe200078c08ff */
[----:B------:R4:W-:Y:S03]  /*77660*/  @P5 STG.E.U16 desc[UR10][R2.64], R8 ;  /* 0x0000000802005986 */ /* 0x0009e6000c10150a */
[----:B------:R-:W-:-:S02]  /*77670*/  LEA.HI.X.SX32 R13, R15, R22, 0x1, P6 ;  /* 0x000000160f0d7211 */ /* 0x000fc400030f0eff */
[----:B----4-:R-:W-:Y:S02]  /*77680*/  LEA R2, P5, R19, R16, 0x1 ;  /* 0x0000001013027211 */ /* 0x010fe400078a08ff */
[----:B------:R-:W-:Y:S02]  /*77690*/  ISETP.LT.AND P3, PT, R28, UR5, !P0 ;  /* 0x000000051c007c0c */ /* 0x000fe4000c761270 */
[----:B--2---:R-:W-:Y:S01]  /*776a0*/  ISETP.LT.AND P6, PT, R27, UR4, !P0 ;  /* 0x000000041b007c0c */ /* 0x004fe2000c7c1270 */
[----:B------:R-:W2:Y:S01]  /*776b0*/  LDL.LU R28, [R1+0x330] ;  /* 0x00033000011c7983 */ /* 0x000ea20000300800 */
[----:B------:R-:W-:Y:S01]  /*776c0*/  LEA.HI.X.SX32 R3, R19, R22, 0x1, P5 ;  /* 0x0000001613037211 */ /* 0x000fe200028f0eff */
[----:B------:R-:W-:Y:S01]  /*776d0*/  IMAD R21, R14, 0x2, R19 ;  /* 0x000000020e157824 */ /* 0x000fe200078e0213 */
[----:B---3--:R-:W-:Y:S01]  /*776e0*/  ISETP.LT.AND P5, PT, R29, UR6, !P0 ;  /* 0x000000061d007c0c */ /* 0x008fe2000c7a1270 */
[----:B------:R-:W3:Y:S01]  /*776f0*/  LDL.LU R27, [R1+0x334] ;  /* 0x00033400011b7983 */ /* 0x000ee20000300800 */
[----:B------:R-:W4:Y:S01]  /*77700*/  LDC R19, c[0x0][0x3b8] ;  /* 0x0000ee00ff137b82 */ /* 0x000f220000000800 */
[----:B------:R-:W0:Y:S02]  /*77710*/  LDCU UR5, c[0x0][0x39c] ;  /* 0x00007380ff0577ac */ /* 0x000e240008000800 */
[----:B------:R-:W3:Y:S01]  /*77720*/  LDL.LU R29, [R1+0x284] ;  /* 0x00028400011d7983 */ /* 0x000ee20000300800 */
[----:B------:R-:W2:Y:S03]  /*77730*/  LDCU UR4, c[0x0][0x39c] ;  /* 0x00007380ff0477ac */ /* 0x000ea60008000800 */
[----:B------:R0:W-:Y:S01]  /*77740*/  @P4 STG.E.U16 desc[UR10][R12.64], R9 ;  /* 0x000000090c004986 */ /* 0x0001e2000c10150a */
[C---:B------:R-:W-:Y:S01]  /*77750*/  LEA R14, P4, R21.reuse, R16, 0x1 ;  /* 0x00000010150e7211 */ /* 0x040fe200078808ff */
[----:B------:R-:W2:Y:S03]  /*77760*/  LDCU UR6, c[0x0][0x39c] ;  /* 0x00007380ff0677ac */ /* 0x000ea60008000800 */
[----:B------:R-:W-:Y:S01]  /*77770*/  LEA.HI.X.SX32 R15, R21, R22, 0x1, P4 ;  /* 0x00000016150f7211 */ /* 0x000fe200020f0eff */
[----:B-1----:R-:W-:-:S02]  /*77780*/  IMAD R21, R17, 0x2, R21 ;  /* 0x0000000211157824 */ /* 0x002fc400078e0215 */
[----:B------:R-:W1:Y:S01]  /*77790*/  LDC R17, c[0x0][0x3b8] ;  /* 0x0000ee00ff117b82 */ /* 0x000e620000000800 */
[----:B------:R0:W-:Y:S04]  /*777a0*/  @P2 STG.E.U16 desc[UR10][R2.64], R10 ;  /* 0x0000000a02002986 */ /* 0x0001e8000c10150a */
[----:B------:R0:W-:Y:S02]  /*777b0*/  @P3 STG.E.U16 desc[UR10][R14.64], R11 ;  /* 0x0000000b0e003986 */ /* 0x0001e4000c10150a */
[C---:B0-----:R-:W-:Y:S01]  /*777c0*/  LEA R12, P3, R21.reuse, R16, 0x1 ;  /* 0x00000010150c7211 */ /* 0x041fe200078608ff */
[----:B------:R-:W-:Y:S02]  /*777d0*/  IMAD R3, R18, 0x2, R21 ;  /* 0x0000000212037824 */ /* 0x000fe400078e0215 */
[----:B------:R-:W0:Y:S01]  /*777e0*/  LDC R18, c[0x0][0x3b8] ;  /* 0x0000ee00ff127b82 */ /* 0x000e220000000800 */
[----:B------:R-:W-:Y:S01]  /*777f0*/  LEA.HI.X.SX32 R13, R21, R22, 0x1, P3 ;  /* 0x00000016150d7211 */ /* 0x000fe200018f0eff */
[----:B------:R-:W-:Y:S01]  /*77800*/  IMAD R15, R0, 0x2, R3 ;  /* 0x00000002000f7824 */ /* 0x000fe200078e0203 */
[----:B------:R-:W-:-:S02]  /*77810*/  PRMT R6, R4, 0x7632, R6 ;  /* 0x0000763204067816 */ /* 0x000fc40000000006 */
[----:B------:R-:W-:-:S03]  /*77820*/  LEA R2, P3, R3, R16, 0x1 ;  /* 0x0000001003027211 */ /* 0x000fc600078608ff */
[----:B------:R-:W0:Y:S01]  /*77830*/  LDC R14, c[0x0][0x3b8] ;  /* 0x0000ee00ff0e7b82 */ /* 0x000e220000000800 */
[----:B------:R-:W-:Y:S02]  /*77840*/  ISETP.LT.AND P2, PT, R26, UR7, !P0 ;  /* 0x000000071a007c0c */ /* 0x000fe4000c741270 */
[----:B------:R-:W-:Y:S01]  /*77850*/  ISETP.LT.AND P4, PT, R25, UR5, !P0 ;  /* 0x0000000519007c0c */ /* 0x000fe2000c781270 */
[----:B------:R-:W3:Y:S01]  /*77860*/  LDCU UR5, c[0x0][0x39c] ;  /* 0x00007380ff0577ac */ /* 0x000ee20008000800 */
[----:B------:R-:W-:Y:S01]  /*77870*/  LEA.HI.X.SX32 R3, R3, R22, 0x1, P3 ;  /* 0x0000001603037211 */ /* 0x000fe200018f0eff */
[----:B------:R-:W-:Y:S01]  /*77880*/  @P6 STG.E.U16 desc[UR10][R12.64], R6 ;  /* 0x000000060c006986 */ /* 0x000fe2000c10150a */
[----:B------:R-:W-:Y:S01]  /*77890*/  PRMT R5, R5, 0x7632, R5 ;  /* 0x0000763205057816 */ /* 0x000fe20000000005 */
[----:B------:R-:W0:Y:S01]  /*778a0*/  LDC R0, c[0x0][0x3b8] ;  /* 0x0000ee00ff007b82 */ /* 0x000e220000000800 */
[----:B------:R-:W-:Y:S01]  /*778b0*/  LEA R4, P6, R15, R16, 0x1 ;  /* 0x000000100f047211 */ /* 0x000fe200078c08ff */
[----:B----4-:R-:W-:Y:S01]  /*778c0*/  IMAD R19, R19, 0x2, R15 ;  /* 0x0000000213137824 */ /* 0x010fe200078e020f */
[----:B------:R-:W-:Y:S01]  /*778d0*/  PRMT R7, R6, 0x7632, R7 ;  /* 0x0000763206077816 */ /* 0x000fe20000000007 */
[----:B------:R4:W-:Y:S02]  /*778e0*/  @P5 STG.E.U16 desc[UR10][R2.64], R5 ;  /* 0x0000000502005986 */ /* 0x0009e4000c10150a */
[----:B-1----:R-:W-:Y:S01]  /*778f0*/  IMAD R17, R17, 0x2, R19 ;  /* 0x0000000211117824 */ /* 0x002fe200078e0213 */
[----:B----4-:R-:W-:-:S02]  /*77900*/  LEA.HI.X.SX32 R5, R15, R22, 0x1, P6 ;  /* 0x000000160f057211 */ /* 0x010fc400030f0eff */
[-C--:B------:R-:W-:Y:S01]  /*77910*/  LEA R12, P6, R19, R16.reuse, 0x1 ;  /* 0x00000010130c7211 */ /* 0x080fe200078c08ff */
[----:B0-----:R-:W-:Y:S02]  /*77920*/  IMAD R3, R18, 0x2, R17 ;  /* 0x0000000212037824 */ /* 0x001fe400078e0211 */
[----:B------:R0:W-:Y:S01]  /*77930*/  @P2 STG.E.U16 desc[UR10][R4.64], R7 ;  /* 0x0000000704002986 */ /* 0x0001e2000c10150a */
[----:B------:R-:W-:Y:S02]  /*77940*/  LEA R6, P2, R17, R16, 0x1 ;  /* 0x0000001011067211 */ /* 0x000fe400078408ff */
[----:B------:R-:W-:Y:S01]  /*77950*/  LEA.HI.X.SX32 R13, R19, R22, 0x1, P6 ;  /* 0x00000016130d7211 */ /* 0x000fe200030f0eff */
[----:B------:R-:W-:Y:S01]  /*77960*/  IMAD R15, R14, 0x2, R3 ;  /* 0x000000020e0f7824 */ /* 0x000fe200078e0203 */
[----:B------:R-:W-:Y:S02]  /*77970*/  PRMT R8, R8, 0x7632, R8 ;  /* 0x0000763208087816 */ /* 0x000fe40000000008 */
[----:B0-----:R-:W-:-:S02]  /*77980*/  PRMT R5, R7, 0x7632, R5 ;  /* 0x0000763207057816 */ /* 0x001fc40000000005 */
[----:B------:R-:W-:Y:S02]  /*77990*/  LEA.HI.X.SX32 R7, R17, R22, 0x1, P2 ;  /* 0x0000001611077211 */ /* 0x000fe400010f0eff */
[----:B------:R-:W-:Y:S01]  /*779a0*/  LEA R2, P2, R3, R16, 0x1 ;  /* 0x0000001003027211 */ /* 0x000fe200078408ff */
[----:B------:R0:W-:Y:S01]  /*779b0*/  @P4 STG.E.U16 desc[UR10][R12.64], R5 ;  /* 0x000000050c004986 */ /* 0x0001e2000c10150a */
[----:B------:R-:W-:Y:S01]  /*779c0*/  IMAD R17, R0, 0x2, R15 ;  /* 0x0000000200117824 */ /* 0x000fe200078e020f */
[----:B------:R-:W-:Y:S02]  /*779d0*/  PRMT R9, R9, 0x7632, R9 ;  /* 0x0000763209097816 */ /* 0x000fe40000000009 */
[----:B------:R-:W-:Y:S02]  /*779e0*/  LEA.HI.X.SX32 R3, R3, R22, 0x1, P2 ;  /* 0x0000001603037211 */ /* 0x000fe400010f0eff */
[----:B------:R-:W-:Y:S02]  /*779f0*/  PRMT R10, R10, 0x7632, R10 ;  /* 0x000076320a0a7816 */ /* 0x000fe4000000000a */
[----:B--2---:R-:W-:-:S02]  /*77a00*/  ISETP.LT.AND P3, PT, R28, UR4, !P0 ;  /* 0x000000041c007c0c */ /* 0x004fc4000c761270 */
[----:B---3--:R-:W-:Y:S02]  /*77a10*/  ISETP.LT.AND P5, PT, R27, UR5, !P0 ;  /* 0x000000051b007c0c */ /* 0x008fe4000c7a1270 */
[----:B------:R-:W-:-:S09]  /*77a20*/  ISETP.LT.AND P0, PT, R29, UR6, !P0 ;  /* 0x000000061d007c0c */ /* 0x000fd2000c701270 */
[----:B------:R1:W-:Y:S01]  /*77a30*/  @P3 STG.E.U16 desc[UR10][R6.64], R8 ;  /* 0x0000000806003986 */ /* 0x0003e2000c10150a */
[----:B------:R-:W-:-:S04]  /*77a40*/  LEA R4, P3, R15, R16, 0x1 ;  /* 0x000000100f047211 */ /* 0x000fc800078608ff */
[----:B0-----:R-:W-:Y:S01]  /*77a50*/  LEA.HI.X.SX32 R5, R15, R22, 0x1, P3 ;  /* 0x000000160f057211 */ /* 0x001fe200018f0eff */
[----:B------:R1:W-:Y:S01]  /*77a60*/  @P5 STG.E.U16 desc[UR10][R2.64], R9 ;  /* 0x0000000902005986 */ /* 0x0003e2000c10150a */
[----:B------:R-:W-:-:S03]  /*77a70*/  LEA R16, P2, R17, R16, 0x1 ;  /* 0x0000001011107211 */ /* 0x000fc600078408ff */
[----:B------:R1:W-:Y:S01]  /*77a80*/  @P0 STG.E.U16 desc[UR10][R4.64], R10 ;  /* 0x0000000a04000986 */ /* 0x0003e2000c10150a */
[----:B------:R-:W-:Y:S01]  /*77a90*/  LEA.HI.X.SX32 R17, R17, R22, 0x1, P2 ;  /* 0x0000001611117211 */ /* 0x000fe200010f0eff */
[----:B------:R-:W-:Y:S08]  /*77aa0*/  @!P1 EXIT ;  /* 0x000000000000994d */ /* 0x000ff00003800000 */
[----:B-1----:R-:W-:-:S05]  /*77ab0*/  PRMT R8, R11, 0x7632, R8 ;  /* 0x000076320b087816 */ /* 0x002fca0000000008 */
[----:B------:R-:W-:Y:S01]  /*77ac0*/  STG.E.U16 desc[UR10][R16.64], R8 ;  /* 0x0000000810007986 */ /* 0x000fe2000c10150a */
[----:B------:R-:W-:Y:S05]  /*77ad0*/  EXIT ;  /* 0x000000000000794d */ /* 0x000fea0003800000 */
.L_x_3:
[----:B------:R-:W-:-:S00]  /*77ae0*/  BRA `(.L_x_3) ;  /* 0xfffffffc00fc7947 */ /* 0x000fc0000383ffff */
[----:B------:R-:W-:-:S00]  /*77af0*/  NOP ;  /* 0x0000000000007918 */ /* 0x000fc00000000000 */
        /* <DEDUP_REMOVED lines=8> */
.L_x_4:


//--------------------- .nv.shared.matmul_kernel  --------------------------
	.section	.nv.shared.matmul_kernel,"aw",@nobits
	.sectionflags	@""
	.align	16
	.zero		1024


//--------------------- .nv.shared.reserved.0     --------------------------
	.section	.nv.shared.reserved.0,"aw",@nobits
	.weak		__nv_reservedSMEM_offset_0_alias
	.size		__nv_reservedSMEM_offset_0_alias, 0, 64
	.other		__nv_reservedSMEM_offset_0_alias,@"STO_CUDA_RESERVED_SHARED STV_DEFAULT"
__nv_reservedSMEM_offset_0_alias:
	.zero		0
	.zero		64


//--------------------- .nv.constant0.matmul_kernel --------------------------
	.section	.nv.constant0.matmul_kernel,"a",@progbits
	.sectionflags	@""
	.align	4
.nv.constant0.matmul_kernel:
	.zero		976


//--------------------- SYMBOLS --------------------------

	.type		.nv.reservedSmem.offset0,@object
	.size		.nv.reservedSmem.offset0,0x4
	.type		.nv.reservedSmem.cap,@object
	.size		.nv.reservedSmem.cap,0x4
